def attn_fwd(
    Q,
    K,
    V,
    Out,
    Lse,
    sm_scale,
    stride_qz,
    stride_qh,
    stride_qm,
    stride_qk,
    stride_kz,
    stride_kh,
    stride_kn,
    stride_kk,
    stride_vz,
    stride_vh,
    stride_vn,
    stride_vk,
    stride_oz,
    stride_oh,
    stride_om,
    stride_ok,
    seqlen_q,
    seqlen_k,
    BLOCK_M: tl.constexpr,
    BLOCK_N: tl.constexpr,
    HEAD_DIM: tl.constexpr,
    CAUSAL: tl.constexpr,
):
    start_m = tl.program_id(0)
    off_hz = tl.program_id(1)
    q_off = off_hz * stride_qh
    k_off = off_hz * stride_kh
    v_off = off_hz * stride_vh
    offs_m = start_m * BLOCK_M + tl.arange(0, BLOCK_M)
    offs_d = tl.arange(0, HEAD_DIM)
    offs_n = tl.arange(0, BLOCK_N)
    q_ptrs = Q + q_off + offs_m[:, None] * stride_qm + offs_d[None, :] * stride_qk
    k_ptrs = K + k_off + offs_d[:, None] * stride_kk + offs_n[None, :] * stride_kn
    v_ptrs = V + v_off + offs_n[:, None] * stride_vn + offs_d[None, :] * stride_vk
    m_i = tl.full([BLOCK_M], float("-inf"), dtype=tl.float32)
    l_i = tl.zeros([BLOCK_M], dtype=tl.float32) + 1.0
    acc = tl.zeros([BLOCK_M, HEAD_DIM], dtype=tl.float32)
    q = tl.load(q_ptrs)
    acc, l_i, m_i = _attn_fwd_inner(
        acc,
        l_i,
        m_i,
        q,
        k_ptrs,
        v_ptrs,
        sm_scale,
        stride_kn,
        stride_vn,
        start_m,
        seqlen_k,
        BLOCK_M,
        BLOCK_N,
        HEAD_DIM,
        CAUSAL,
    )
    acc = acc / l_i[:, None]
    lse = m_i + tl.math.log2(l_i) / 1.4426950408889634
    o_ptrs = (
        Out
        + off_hz * stride_oh
        + offs_m[:, None] * stride_om
        + offs_d[None, :] * stride_ok
    )
    tl.store(o_ptrs, acc.to(Out.dtype.element_ty))
    tl.store(Lse + off_hz * seqlen_q + offs_m, lse)

# config = {"BLOCK_M": 128, "BLOCK_N": 64, "HEAD_DIM": 512, "arch": "sm_90", "causal": false, "dtype": "bf16", "num_stages": 4, "num_warps": 8}
# arch = sm_90


// ===== COMPILED SASS (sm_90a) =====

	.target	sm_90a

	.elftype	@"ET_EXEC"


//--------------------- .note.nv.tkinfo           --------------------------
	.section	.note.nv.tkinfo,"",@"SHT_NOTE"
	.sectionflags	@"SHF_NOTE_NV_TKINFO"
	.tkinfo
        /*0018*/ 	.word	0x00000002
        /*0030*/ 	.string	""
        /*0030*/ 	.string	"ptxas"
        /*0030*/ 	.string	"Cuda compilation tools, release 13.0, V13.0.88"
        /*0030*/ 	.string	"Build cuda_13.0.r13.0/compiler.36424714_0"
        /*0030*/ 	.string	"-v  -suppress-debug-info  -lineinfo  -arch sm_90a "



//--------------------- .note.nv.cuinfo           --------------------------
	.section	.note.nv.cuinfo,"",@"SHT_NOTE"
	.sectionflags	@"SHF_NOTE_NV_CUINFO"
        /*0018*/ 	.short	0x0002
        /*001a*/ 	.short	0x005a
        /*001c*/ 	.short	0x0082
	.zero		2


//--------------------- .nv.info                  --------------------------
	.section	.nv.info,"",@"SHT_CUDA_INFO"
	.align	4


	//----- nvinfo : EIATTR_REGCOUNT
	.align		4
        /*0000*/ 	.byte	0x04, 0x2f
        /*0002*/ 	.short	(.L_2 - .L_1)
	.align		4
.L_1:
        /*0004*/ 	.word	index@(attn_fwd)
        /*0008*/ 	.word	0x000000ff


	//----- nvinfo : EIATTR_FRAME_SIZE
	.align		4
.L_2:
        /*000c*/ 	.byte	0x04, 0x11
        /*000e*/ 	.short	(.L_4 - .L_3)
	.align		4
.L_3:
        /*0010*/ 	.word	index@(attn_fwd)
        /*0014*/ 	.word	0x00000c20


	//----- nvinfo : EIATTR_MIN_STACK_SIZE
	.align		4
.L_4:
        /*0018*/ 	.byte	0x04, 0x12
        /*001a*/ 	.short	(.L_6 - .L_5)
	.align		4
.L_5:
        /*001c*/ 	.word	index@(attn_fwd)
        /*0020*/ 	.word	0x00000c20
.L_6:


//--------------------- .nv.compat                --------------------------
	.section	.nv.compat,"",@"SHT_CUDA_COMPAT_INFO"
	.align	4
        /*0000*/ 	.byte	0x02, 0x09, 0x01, 0x00, 0x02, 0x02, 0x04, 0x00, 0x02, 0x05, 0x05, 0x00, 0x03, 0x07, 0x01, 0x01
        /*0010*/ 	.byte	0x02, 0x03, 0x00, 0x00, 0x02, 0x06, 0x01, 0x00, 0x04, 0x0b, 0x08, 0x00, 0x00, 0x00, 0x00, 0x00
        /*0020*/ 	.byte	0x00, 0x00, 0x00, 0x00


//--------------------- .nv.info.attn_fwd         --------------------------
	.section	.nv.info.attn_fwd,"",@"SHT_CUDA_INFO"
	.sectionflags	@""
	.align	4


	//----- nvinfo : EIATTR_CUDA_API_VERSION
	.align		4
        /*0000*/ 	.byte	0x04, 0x37
        /*0002*/ 	.short	(.L_8 - .L_7)
.L_7:
        /*0004*/ 	.word	0x00000082


	//----- nvinfo : EIATTR_KPARAM_INFO
	.align		4
.L_8:
        /*0008*/ 	.byte	0x04, 0x17
        /*000a*/ 	.short	(.L_10 - .L_9)
.L_9:
        /*000c*/ 	.word	0x00000000
        /*0010*/ 	.short	0x0019
        /*0012*/ 	.short	0x0080
        /*0014*/ 	.byte	0x00, 0xf4, 0x21, 0x00


	//----- nvinfo : EIATTR_KPARAM_INFO
	.align		4
.L_10:
        /*0018*/ 	.byte	0x04, 0x17
        /*001a*/ 	.short	(.L_12 - .L_11)
.L_11:
        /*001c*/ 	.word	0x00000000
        /*0020*/ 	.short	0x0018
        /*0022*/ 	.short	0x0078
        /*0024*/ 	.byte	0x00, 0xf4, 0x21, 0x00


	//----- nvinfo : EIATTR_KPARAM_INFO
	.align		4
.L_12:
        /*0028*/ 	.byte	0x04, 0x17
        /*002a*/ 	.short	(.L_14 - .L_13)
.L_13:
        /*002c*/ 	.word	0x00000000
        /*0030*/ 	.short	0x0017
        /*0032*/ 	.short	0x0070
        /*0034*/ 	.byte	0x00, 0xf0, 0x11, 0x00


	//----- nvinfo : EIATTR_KPARAM_INFO
	.align		4
.L_14:
        /*0038*/ 	.byte	0x04, 0x17
        /*003a*/ 	.short	(.L_16 - .L_15)
.L_15:
        /*003c*/ 	.word	0x00000000
        /*0040*/ 	.short	0x0016
        /*0042*/ 	.short	0x006c
        /*0044*/ 	.byte	0x00, 0xf0, 0x11, 0x00


	//----- nvinfo : EIATTR_KPARAM_INFO
	.align		4
.L_16:
        /*0048*/ 	.byte	0x04, 0x17
        /*004a*/ 	.short	(.L_18 - .L_17)
.L_17:
        /*004c*/ 	.word	0x00000000
        /*0050*/ 	.short	0x0015
        /*0052*/ 	.short	0x0068
        /*0054*/ 	.byte	0x00, 0xf0, 0x11, 0x00


	//----- nvinfo : EIATTR_KPARAM_INFO
	.align		4
.L_18:
        /*0058*/ 	.byte	0x04, 0x17
        /*005a*/ 	.short	(.L_20 - .L_19)
.L_19:
        /*005c*/ 	.word	0x00000000
        /*0060*/ 	.short	0x0014
        /*0062*/ 	.short	0x0064
        /*0064*/ 	.byte	0x00, 0xf0, 0x11, 0x00


	//----- nvinfo : EIATTR_KPARAM_INFO
	.align		4
.L_20:
        /*0068*/ 	.byte	0x04, 0x17
        /*006a*/ 	.short	(.L_22 - .L_21)
.L_21:
        /*006c*/ 	.word	0x00000000
        /*0070*/ 	.short	0x0013
        /*0072*/ 	.short	0x0060
        /*0074*/ 	.byte	0x00, 0xf0, 0x11, 0x00


	//----- nvinfo : EIATTR_KPARAM_INFO
	.align		4
.L_22:
        /*0078*/ 	.byte	0x04, 0x17
        /*007a*/ 	.short	(.L_24 - .L_23)
.L_23:
        /*007c*/ 	.word	0x00000000
        /*0080*/ 	.short	0x0012
        /*0082*/ 	.short	0x005c
        /*0084*/ 	.byte	0x00, 0xf0, 0x11, 0x00


	//----- nvinfo : EIATTR_KPARAM_INFO
	.align		4
.L_24:
        /*0088*/ 	.byte	0x04, 0x17
        /*008a*/ 	.short	(.L_26 - .L_25)
.L_25:
        /*008c*/ 	.word	0x00000000
        /*0090*/ 	.short	0x0011
        /*0092*/ 	.short	0x0058
        /*0094*/ 	.byte	0x00, 0xf0, 0x11, 0x00


	//----- nvinfo : EIATTR_KPARAM_INFO
	.align		4
.L_26:
        /*0098*/ 	.byte	0x04, 0x17
        /*009a*/ 	.short	(.L_28 - .L_27)
.L_27:
        /*009c*/ 	.word	0x00000000
        /*00a0*/ 	.short	0x0010
        /*00a2*/ 	.short	0x0054
        /*00a4*/ 	.byte	0x00, 0xf0, 0x11, 0x00


	//----- nvinfo : EIATTR_KPARAM_INFO
	.align		4
.L_28:
        /*00a8*/ 	.byte	0x04, 0x17
        /*00aa*/ 	.short	(.L_30 - .L_29)
.L_29:
        /*00ac*/ 	.word	0x00000000
        /*00b0*/ 	.short	0x000f
        /*00b2*/ 	.short	0x0050
        /*00b4*/ 	.byte	0x00, 0xf0, 0x11, 0x00


	//----- nvinfo : EIATTR_KPARAM_INFO
	.align		4
.L_30:
        /*00b8*/ 	.byte	0x04, 0x17
        /*00ba*/ 	.short	(.L_32 - .L_31)
.L_31:
        /*00bc*/ 	.word	0x00000000
        /*00c0*/ 	.short	0x000e
        /*00c2*/ 	.short	0x004c
        /*00c4*/ 	.byte	0x00, 0xf0, 0x11, 0x00


	//----- nvinfo : EIATTR_KPARAM_INFO
	.align		4
.L_32:
        /*00c8*/ 	.byte	0x04, 0x17
        /*00ca*/ 	.short	(.L_34 - .L_33)
.L_33:
        /*00cc*/ 	.word	0x00000000
        /*00d0*/ 	.short	0x000d
        /*00d2*/ 	.short	0x0048
        /*00d4*/ 	.byte	0x00, 0xf0, 0x11, 0x00


	//----- nvinfo : EIATTR_KPARAM_INFO
	.align		4
.L_34:
        /*00d8*/ 	.byte	0x04, 0x17
        /*00da*/ 	.short	(.L_36 - .L_35)
.L_35:
        /*00dc*/ 	.word	0x00000000
        /*00e0*/ 	.short	0x000c
        /*00e2*/ 	.short	0x0044
        /*00e4*/ 	.byte	0x00, 0xf0, 0x11, 0x00


	//----- nvinfo : EIATTR_KPARAM_INFO
	.align		4
.L_36:
        /*00e8*/ 	.byte	0x04, 0x17
        /*00ea*/ 	.short	(.L_38 - .L_37)
.L_37:
        /*00ec*/ 	.word	0x00000000
        /*00f0*/ 	.short	0x000b
        /*00f2*/ 	.short	0x0040
        /*00f4*/ 	.byte	0x00, 0xf0, 0x11, 0x00


	//----- nvinfo : EIATTR_KPARAM_INFO
	.align		4
.L_38:
        /*00f8*/ 	.byte	0x04, 0x17
        /*00fa*/ 	.short	(.L_40 - .L_39)
.L_39:
        /*00fc*/ 	.word	0x00000000
        /*0100*/ 	.short	0x000a
        /*0102*/ 	.short	0x003c
        /*0104*/ 	.byte	0x00, 0xf0, 0x11, 0x00


	//----- nvinfo : EIATTR_KPARAM_INFO
	.align		4
.L_40:
        /*0108*/ 	.byte	0x04, 0x17
        /*010a*/ 	.short	(.L_42 - .L_41)
.L_41:
        /*010c*/ 	.word	0x00000000
        /*0110*/ 	.short	0x0009
        /*0112*/ 	.short	0x0038
        /*0114*/ 	.byte	0x00, 0xf0, 0x11, 0x00


	//----- nvinfo : EIATTR_KPARAM_INFO
	.align		4
.L_42:
        /*0118*/ 	.byte	0x04, 0x17
        /*011a*/ 	.short	(.L_44 - .L_43)
.L_43:
        /*011c*/ 	.word	0x00000000
        /*0120*/ 	.short	0x0008
        /*0122*/ 	.short	0x0034
        /*0124*/ 	.byte	0x00, 0xf0, 0x11, 0x00


	//----- nvinfo : EIATTR_KPARAM_INFO
	.align		4
.L_44:
        /*0128*/ 	.byte	0x04, 0x17
        /*012a*/ 	.short	(.L_46 - .L_45)
.L_45:
        /*012c*/ 	.word	0x00000000
        /*0130*/ 	.short	0x0007
        /*0132*/ 	.short	0x0030
        /*0134*/ 	.byte	0x00, 0xf0, 0x11, 0x00


	//----- nvinfo : EIATTR_KPARAM_INFO
	.align		4
.L_46:
        /*0138*/ 	.byte	0x04, 0x17
        /*013a*/ 	.short	(.L_48 - .L_47)
.L_47:
        /*013c*/ 	.word	0x00000000
        /*0140*/ 	.short	0x0006
        /*0142*/ 	.short	0x002c
        /*0144*/ 	.byte	0x00, 0xf0, 0x11, 0x00


	//----- nvinfo : EIATTR_KPARAM_INFO
	.align		4
.L_48:
        /*0148*/ 	.byte	0x04, 0x17
        /*014a*/ 	.short	(.L_50 - .L_49)
.L_49:
        /*014c*/ 	.word	0x00000000
        /*0150*/ 	.short	0x0005
        /*0152*/ 	.short	0x0028
        /*0154*/ 	.byte	0x00, 0xf0, 0x11, 0x00


	//----- nvinfo : EIATTR_KPARAM_INFO
	.align		4
.L_50:
        /*0158*/ 	.byte	0x04, 0x17
        /*015a*/ 	.short	(.L_52 - .L_51)
.L_51:
        /*015c*/ 	.word	0x00000000
        /*0160*/ 	.short	0x0004
        /*0162*/ 	.short	0x0020
        /*0164*/ 	.byte	0x00, 0xf4, 0x21, 0x00


	//----- nvinfo : EIATTR_KPARAM_INFO
	.align		4
.L_52:
        /*0168*/ 	.byte	0x04, 0x17
        /*016a*/ 	.short	(.L_54 - .L_53)
.L_53:
        /*016c*/ 	.word	0x00000000
        /*0170*/ 	.short	0x0003
        /*0172*/ 	.short	0x0018
        /*0174*/ 	.byte	0x00, 0xf4, 0x21, 0x00


	//----- nvinfo : EIATTR_KPARAM_INFO
	.align		4
.L_54:
        /*0178*/ 	.byte	0x04, 0x17
        /*017a*/ 	.short	(.L_56 - .L_55)
.L_55:
        /*017c*/ 	.word	0x00000000
        /*0180*/ 	.short	0x0002
        /*0182*/ 	.short	0x0010
        /*0184*/ 	.byte	0x00, 0xf4, 0x21, 0x00


	//----- nvinfo : EIATTR_KPARAM_INFO
	.align		4
.L_56:
        /*0188*/ 	.byte	0x04, 0x17
        /*018a*/ 	.short	(.L_58 - .L_57)
.L_57:
        /*018c*/ 	.word	0x00000000
        /*0190*/ 	.short	0x0001
        /*0192*/ 	.short	0x0008
        /*0194*/ 	.byte	0x00, 0xf4, 0x21, 0x00


	//----- nvinfo : EIATTR_KPARAM_INFO
	.align		4
.L_58:
        /*0198*/ 	.byte	0x04, 0x17
        /*019a*/ 	.short	(.L_60 - .L_59)
.L_59:
        /*019c*/ 	.word	0x00000000
        /*01a0*/ 	.short	0x0000
        /*01a2*/ 	.short	0x0000
        /*01a4*/ 	.byte	0x00, 0xf4, 0x21, 0x00


	//----- nvinfo : EIATTR_SPARSE_MMA_MASK
	.align		4
.L_60:
        /*01a8*/ 	.byte	0x03, 0x50
        /*01aa*/ 	.short	0x0000


	//----- nvinfo : EIATTR_MAXREG_COUNT
	.align		4
        /*01ac*/ 	.byte	0x03, 0x1b
        /*01ae*/ 	.short	0x00ff


	//----- nvinfo : EIATTR_NUM_BARRIERS
	.align		4
        /*01b0*/ 	.byte	0x02, 0x4c
        /*01b2*/ 	.byte	0x01
	.zero		1


	//----- nvinfo : EIATTR_ANNOTATIONS
	.align		4
        /*01b4*/ 	.byte	0x04, 0x55
        /*01b6*/ 	.short	(.L_62 - .L_61)


	//   ....[0]....
.L_61:
        /*01b8*/ 	.word	0x00000001
        /*01bc*/ 	.byte	0x70, 0x05, 0x00, 0x00, 0x01, 0x00, 0x00, 0x00, 0x90, 0x05, 0x00, 0x00, 0x01, 0x00, 0x00, 0x00
        /* <DEDUP_REMOVED lines=608> */
        /*27cc*/ 	.byte	0x00, 0xe8, 0x01, 0x00


	//----- nvinfo : EIATTR_MERCURY_ISA_VERSION
	.align		4
.L_62:
        /*27d0*/ 	.byte	0x03, 0x5f
        /*27d2*/ 	.short	0x0101


	//----- nvinfo : EIATTR_COOP_GROUP_MASK_REGIDS
	.align		4
        /*27d4*/ 	.byte	0x04, 0x29
        /*27d6*/ 	.short	(.L_64 - .L_63)


	//   ....[0]....
.L_63:
        /*27d8*/ 	.word	0xffffffff


	//   ....[1]....
        /*27dc*/ 	.word	0xffffffff


	//   ....[2]....
        /*27e0*/ 	.word	0xffffffff


	//   ....[3]....
        /*27e4*/ 	.word	0xffffffff


	//   ....[4]....
        /*27e8*/ 	.word	0xffffffff


	//   ....[5]....
        /*27ec*/ 	.word	0xffffffff


	//   ....[6]....
        /*27f0*/ 	.word	0xffffffff


	//   ....[7]....
        /*27f4*/ 	.word	0xffffffff


	//----- nvinfo : EIATTR_COOP_GROUP_INSTR_OFFSETS
	.align		4
.L_64:
        /*27f8*/ 	.byte	0x04, 0x28
        /*27fa*/ 	.short	(.L_66 - .L_65)


	//   ....[0]....
.L_65:
        /*27fc*/ 	.word	0x0000f240


	//   ....[1]....
        /*2800*/ 	.word	0x0000f2f0


	//   ....[2]....
        /*2804*/ 	.word	0x0000f300


	//   ....[3]....
        /*2808*/ 	.word	0x0000f330


	//   ....[4]....
        /*280c*/ 	.word	0x00012280


	//   ....[5]....
        /*2810*/ 	.word	0x00012290


	//   ....[6]....
        /*2814*/ 	.word	0x000122c0


	//   ....[7]....
        /*2818*/ 	.word	0x000122d0


	//----- nvinfo : EIATTR_EXIT_INSTR_OFFSETS
	.align		4
.L_66:
        /*281c*/ 	.byte	0x04, 0x1c
        /*281e*/ 	.short	(.L_68 - .L_67)


	//   ....[0]....
.L_67:
        /*2820*/ 	.word	0x0001e7f0


	//   ....[1]....
        /*2824*/ 	.word	0x0001e8b0


	//----- nvinfo : EIATTR_REQNTID
	.align		4
.L_68:
        /*2828*/ 	.byte	0x04, 0x10
        /*282a*/ 	.short	(.L_70 - .L_69)
.L_69:
        /*282c*/ 	.word	0x00000100
        /*2830*/ 	.word	0x00000001
        /*2834*/ 	.word	0x00000001


	//----- nvinfo : EIATTR_CBANK_PARAM_SIZE
	.align		4
.L_70:
        /*2838*/ 	.byte	0x03, 0x19
        /*283a*/ 	.short	0x0088


	//----- nvinfo : EIATTR_PARAM_CBANK
	.align		4
        /*283c*/ 	.byte	0x04, 0x0a
        /*283e*/ 	.short	(.L_72 - .L_71)
	.align		4
.L_71:
        /*2840*/ 	.word	index@(.nv.constant0.attn_fwd)
        /*2844*/ 	.short	0x0210
        /*2846*/ 	.short	0x0088


	//----- nvinfo : EIATTR_SW_WAR
	.align		4
.L_72:
        /*2848*/ 	.byte	0x04, 0x36
        /*284a*/ 	.short	(.L_74 - .L_73)
.L_73:
        /*284c*/ 	.word	0x00000008
.L_74:


//--------------------- .nv.callgraph             --------------------------
	.section	.nv.callgraph,"",@"SHT_CUDA_CALLGRAPH"
	.align	4
	.sectionentsize	8
	.align		4
        /*0000*/ 	.word	0x00000000
	.align		4
        /*0004*/ 	.word	0xffffffff
	.align		4
        /*0008*/ 	.word	0x00000000
	.align		4
        /*000c*/ 	.word	0xfffffffe
	.align		4
        /*0010*/ 	.word	0x00000000
	.align		4
        /*0014*/ 	.word	0xfffffffd
	.align		4
        /*0018*/ 	.word	0x00000000
	.align		4
        /*001c*/ 	.word	0xfffffffc


//--------------------- .nv.constant4             --------------------------
	.section	.nv.constant4,"a",@progbits
	.align	8
	.align		8
.nv.constant4:
        /*0000*/ 	.dword	_$_str


//--------------------- .text.attn_fwd            --------------------------
	.section	.text.attn_fwd,"ax",@progbits
	.align	128
        .global         attn_fwd
        .type           attn_fwd,@function
        .size           attn_fwd,(.L_x_3 - attn_fwd)
        .other          attn_fwd,@"STO_CUDA_ENTRY STV_DEFAULT"
attn_fwd:
.text.attn_fwd:
[----:B------:R-:W0:Y:S01]  /*0000*/  LDC R1, c[0x0][0x28] ;  /* 0x00000a00ff017b82 */ /* 0x000e220000000800 */
[----:B------:R-:W1:Y:S07]  /*0010*/  S2R R190, SR_TID.X ;  /* 0x0000000000be7919 */ /* 0x000e6e0000002100 */
[----:B------:R-:W2:Y:S01]  /*0020*/  LDC R89, c[0x0][0x248] ;  /* 0x00009200ff597b82 */ /* 0x000ea20000000800 */
[----:B------:R-:W-:Y:S01]  /*0030*/  ULDC.64 UR60, c[0x0][0x208] ;  /* 0x00008200003c7ab9 */ /* 0x000fe20000000a00 */
[----:B0-----:R-:W-:Y:S01]  /*0040*/  VIADD R1, R1, 0xfffff3e0 ;  /* 0xfffff3e001017836 */ /* 0x001fe20000000000 */
[----:B------:R-:W0:Y:S01]  /*0050*/  S2R R3, SR_CTAID.X ;  /* 0x0000000000037919 */ /* 0x000e220000002500 */
[----:B------:R-:W3:Y:S04]  /*0060*/  S2R R4, SR_CTAID.Y ;  /* 0x0000000000047919 */ /* 0x000ee80000002600 */
[----:B------:R-:W3:Y:S08]  /*0070*/  LDC.64 R44, c[0x0][0x240] ;  /* 0x00009000ff2c7b82 */ /* 0x000ef00000000a00 */
[----:B------:R-:W4:Y:S01]  /*0080*/  LDC.64 R50, c[0x0][0x210] ;  /* 0x00008400ff327b82 */ /* 0x000f220000000a00 */
[----:B-1----:R-:W-:-:S04]  /*0090*/  SHF.R.U32.HI R0, RZ, 0x7, R190 ;  /* 0x00000007ff007819 */ /* 0x002fc800000116be */
[----:B------:R-:W-:-:S05]  /*00a0*/  SGXT.U32 R0, R0, 0x1 ;  /* 0x000000010000781a */ /* 0x000fca0000000000 */
[----:B--2---:R-:W-:Y:S01]  /*00b0*/  IMAD R5, R0, R89, RZ ;  /* 0x0000005900057224 */ /* 0x004fe200078e02ff */
[----:B------:R-:W-:-:S03]  /*00c0*/  LOP3.LUT R0, R190, 0x7f, RZ, 0xc0, !PT ;  /* 0x0000007fbe007812 */ /* 0x000fc600078ec0ff */
[----:B------:R-:W-:Y:S01]  /*00d0*/  IMAD R7, R89, 0x2, R5 ;  /* 0x0000000259077824 */ /* 0x000fe200078e0205 */
[----:B0-----:R-:W-:Y:S01]  /*00e0*/  LEA R2, R3, R0, 0x7 ;  /* 0x0000000003027211 */ /* 0x001fe200078e38ff */
[----:B---3--:R-:W-:Y:S02]  /*00f0*/  IMAD R0, R4, R44, RZ ;  /* 0x0000002c04007224 */ /* 0x008fe400078e02ff */
[C---:B------:R-:W-:Y:S02]  /*0100*/  IMAD R9, R89.reuse, 0x2, R7 ;  /* 0x0000000259097824 */ /* 0x040fe400078e0207 */
[----:B------:R-:W-:Y:S02]  /*0110*/  IMAD R2, R2, R45, RZ ;  /* 0x0000002d02027224 */ /* 0x000fe400078e02ff */
[C---:B------:R-:W-:Y:S01]  /*0120*/  IMAD.SHL.U32 R3, R0.reuse, 0x2, RZ ;  /* 0x0000000200037824 */ /* 0x040fe200078e00ff */
[----:B------:R-:W-:Y:S01]  /*0130*/  LEA R11, R89, R9, 0x1 ;  /* 0x00000009590b7211 */ /* 0x000fe200078e08ff */
[----:B------:R-:W-:Y:S01]  /*0140*/  IMAD.HI R90, R0, 0x2, RZ ;  /* 0x00000002005a7827 */ /* 0x000fe200078e02ff */
[----:B------:R-:W-:-:S03]  /*0150*/  SHF.L.U32 R6, R2, 0x1, RZ ;  /* 0x0000000102067819 */ /* 0x000fc600000006ff */
[----:B------:R-:W-:Y:S01]  /*0160*/  IMAD.HI R2, R2, 0x2, RZ ;  /* 0x0000000202027827 */ /* 0x000fe200078e02ff */
[----:B----4-:R-:W-:-:S03]  /*0170*/  IADD3 R6, P0, P1, R6, R50, R3 ;  /* 0x0000003206067210 */ /* 0x010fc6000791e003 */
[----:B------:R-:W-:Y:S01]  /*0180*/  IMAD R13, R89, 0x2, R11 ;  /* 0x00000002590d7824 */ /* 0x000fe200078e020b */
[----:B------:R-:W-:Y:S02]  /*0190*/  IADD3.X R90, R2, R51, R90, P0, P1 ;  /* 0x00000033025a7210 */ /* 0x000fe400007e245a */
[-C--:B------:R-:W-:Y:S01]  /*01a0*/  LEA R2, P0, R5, R6.reuse, 0x1 ;  /* 0x0000000605027211 */ /* 0x080fe200078008ff */
[----:B------:R-:W-:Y:S01]  /*01b0*/  IMAD R15, R89, 0x2, R13 ;  /* 0x00000002590f7824 */ /* 0x000fe200078e020d */
[----:B------:R-:W-:Y:S02]  /*01c0*/  LEA R4, P1, R7, R6, 0x1 ;  /* 0x0000000607047211 */ /* 0x000fe400078208ff */
[-C--:B------:R-:W-:Y:S01]  /*01d0*/  LEA.HI.X.SX32 R3, R5, R90.reuse, 0x1, P0 ;  /* 0x0000005a05037211 */ /* 0x080fe200000f0eff */
[----:B------:R-:W-:Y:S01]  /*01e0*/  IMAD R17, R89, 0x2, R15 ;  /* 0x0000000259117824 */ /* 0x000fe200078e020f */
[----:B------:R-:W-:Y:S02]  /*01f0*/  LEA.HI.X.SX32 R5, R7, R90, 0x1, P1 ;  /* 0x0000005a07057211 */ /* 0x000fe400008f0eff */
[----:B------:R-:W-:Y:S01]  /*0200*/  LEA R8, P0, R9, R6, 0x1 ;  /* 0x0000000609087211 */ /* 0x000fe200078008ff */
[----:B------:R0:W2:Y:S01]  /*0210*/  LDG.E.U16 R91, desc[UR60][R2.64] ;  /* 0x0000003c025b7981 */ /* 0x0000a2000c1e1500 */
[----:B------:R-:W-:-:S03]  /*0220*/  LEA R19, R89, R17, 0x1 ;  /* 0x0000001159137211 */ /* 0x000fc600078e08ff */
[----:B------:R1:W3:Y:S01]  /*0230*/  LDG.E.U16 R0, desc[UR60][R4.64] ;  /* 0x0000003c04007981 */ /* 0x0002e2000c1e1500 */
[----:B------:R-:W-:Y:S01]  /*0240*/  LEA.HI.X.SX32 R9, R9, R90, 0x1, P0 ;  /* 0x0000005a09097211 */ /* 0x000fe200000f0eff */
[----:B------:R-:W-:Y:S01]  /*0250*/  IMAD R21, R89, 0x2, R19 ;  /* 0x0000000259157824 */ /* 0x000fe200078e0213 */
[----:B------:R-:W-:-:S03]  /*0260*/  LEA R10, P0, R11, R6, 0x1 ;  /* 0x000000060b0a7211 */ /* 0x000fc600078008ff */
[----:B------:R4:W5:Y:S01]  /*0270*/  LDG.E.U16 R16, desc[UR60][R8.64] ;  /* 0x0000003c08107981 */ /* 0x000962000c1e1500 */
[----:B------:R-:W-:Y:S01]  /*0280*/  LEA.HI.X.SX32 R11, R11, R90, 0x1, P0 ;  /* 0x0000005a0b0b7211 */ /* 0x000fe200000f0eff */
[----:B------:R-:W-:Y:S01]  /*0290*/  IMAD R23, R89, 0x2, R21 ;  /* 0x0000000259177824 */ /* 0x000fe200078e0215 */
[----:B0-----:R-:W-:-:S03]  /*02a0*/  LEA R2, P0, R15, R6, 0x1 ;  /* 0x000000060f027211 */ /* 0x001fc600078008ff */
[----:B------:R0:W2:Y:S01]  /*02b0*/  LDG.E.U16 R22, desc[UR60][R10.64] ;  /* 0x0000003c0a167981 */ /* 0x0000a2000c1e1500 */
[----:B------:R-:W-:Y:S01]  /*02c0*/  LEA.HI.X.SX32 R3, R15, R90, 0x1, P0 ;  /* 0x0000005a0f037211 */ /* 0x000fe200000f0eff */
[----:B------:R-:W-:-:S04]  /*02d0*/  IMAD R25, R89, 0x2, R23 ;  /* 0x0000000259197824 */ /* 0x000fc800078e0217 */
[----:B------:R-:W2:Y:S01]  /*02e0*/  LDG.E.U16 R2, desc[UR60][R2.64] ;  /* 0x0000003c02027981 */ /* 0x000ea2000c1e1500 */
[-C--:B-1----:R-:W-:Y:S02]  /*02f0*/  LEA R4, P0, R17, R6.reuse, 0x1 ;  /* 0x0000000611047211 */ /* 0x082fe400078008ff */
[----:B------:R-:W-:Y:S02]  /*0300*/  LEA R56, P1, R13, R6, 0x1 ;  /* 0x000000060d387211 */ /* 0x000fe400078208ff */
[----:B------:R-:W-:Y:S02]  /*0310*/  LEA.HI.X.SX32 R5, R17, R90, 0x1, P0 ;  /* 0x0000005a11057211 */ /* 0x000fe400000f0eff */
[----:B----4-:R-:W-:Y:S02]  /*0320*/  LEA R8, P0, R19, R6, 0x1 ;  /* 0x0000000613087211 */ /* 0x010fe400078008ff */
[----:B------:R-:W-:Y:S01]  /*0330*/  LEA R27, R89, R25, 0x1 ;  /* 0x00000019591b7211 */ /* 0x000fe200078e08ff */
[----:B------:R1:W4:Y:S01]  /*0340*/  LDG.E.U16 R20, desc[UR60][R4.64] ;  /* 0x0000003c04147981 */ /* 0x000322000c1e1500 */
[----:B------:R-:W-:-:S02]  /*0350*/  LEA.HI.X.SX32 R9, R19, R90, 0x1, P0 ;  /* 0x0000005a13097211 */ /* 0x000fc400000f0eff */
[----:B------:R-:W-:Y:S01]  /*0360*/  LEA.HI.X.SX32 R57, R13, R90, 0x1, P1 ;  /* 0x0000005a0d397211 */ /* 0x000fe200008f0eff */
[----:B------:R-:W-:Y:S02]  /*0370*/  IMAD R29, R89, 0x2, R27 ;  /* 0x00000002591d7824 */ /* 0x000fe400078e021b */
[----:B------:R1:W4:Y:S01]  /*0380*/  LDG.E.U16 R18, desc[UR60][R8.64] ;  /* 0x0000003c08127981 */ /* 0x000322000c1e1500 */
[-C--:B------:R-:W-:Y:S01]  /*0390*/  LEA R12, P0, R23, R6.reuse, 0x1 ;  /* 0x00000006170c7211 */ /* 0x080fe200078008ff */
[----:B------:R-:W-:Y:S01]  /*03a0*/  IMAD R31, R89, 0x2, R29 ;  /* 0x00000002591f7824 */ /* 0x000fe200078e021d */
[----:B0-----:R-:W-:Y:S01]  /*03b0*/  LEA R10, P1, R21, R6, 0x1 ;  /* 0x00000006150a7211 */ /* 0x001fe200078208ff */
[----:B------:R-:W4:Y:S01]  /*03c0*/  LDG.E.U16 R56, desc[UR60][R56.64] ;  /* 0x0000003c38387981 */ /* 0x000f22000c1e1500 */
[----:B------:R-:W-:Y:S01]  /*03d0*/  LEA.HI.X.SX32 R13, R23, R90, 0x1, P0 ;  /* 0x0000005a170d7211 */ /* 0x000fe200000f0eff */
[----:B------:R-:W-:Y:S01]  /*03e0*/  IMAD R33, R89, 0x2, R31 ;  /* 0x0000000259217824 */ /* 0x000fe200078e021f */
[----:B------:R-:W-:-:S04]  /*03f0*/  LEA R14, P0, R25, R6, 0x1 ;  /* 0x00000006190e7211 */ /* 0x000fc800078008ff */
[----:B------:R-:W-:Y:S02]  /*0400*/  LEA.HI.X.SX32 R15, R25, R90, 0x1, P0 ;  /* 0x0000005a190f7211 */ /* 0x000fe400000f0eff */
[----:B-1----:R-:W-:Y:S02]  /*0410*/  LEA R4, P0, R27, R6, 0x1 ;  /* 0x000000061b047211 */ /* 0x002fe400078008ff */
[-C--:B------:R-:W-:Y:S01]  /*0420*/  LEA.HI.X.SX32 R11, R21, R90.reuse, 0x1, P1 ;  /* 0x0000005a150b7211 */ /* 0x080fe200008f0eff */
[----:B------:R-:W4:Y:S01]  /*0430*/  LDG.E.U16 R24, desc[UR60][R14.64] ;  /* 0x0000003c0e187981 */ /* 0x000f22000c1e1500 */
[----:B------:R-:W-:Y:S02]  /*0440*/  LEA.HI.X.SX32 R5, R27, R90, 0x1, P0 ;  /* 0x0000005a1b057211 */ /* 0x000fe400000f0eff */
[----:B------:R-:W-:Y:S01]  /*0450*/  LEA R8, P0, R31, R6, 0x1 ;  /* 0x000000061f087211 */ /* 0x000fe200078008ff */
[----:B------:R0:W4:Y:S01]  /*0460*/  LDG.E.U16 R3, desc[UR60][R10.64] ;  /* 0x0000003c0a037981 */ /* 0x000122000c1e1500 */
[----:B------:R-:W-:-:S02]  /*0470*/  LEA R35, R89, R33, 0x1 ;  /* 0x0000002159237211 */ /* 0x000fc400078e08ff */
[----:B------:R-:W-:Y:S01]  /*0480*/  LEA.HI.X.SX32 R9, R31, R90, 0x1, P0 ;  /* 0x0000005a1f097211 */ /* 0x000fe200000f0eff */
[----:B------:R-:W4:Y:S02]  /*0490*/  LDG.E.U16 R4, desc[UR60][R4.64] ;  /* 0x0000003c04047981 */ /* 0x000f24000c1e1500 */
[----:B------:R-:W-:Y:S01]  /*04a0*/  IMAD R37, R89, 0x2, R35 ;  /* 0x0000000259257824 */ /* 0x000fe200078e0223 */
[----:B0-----:R-:W-:-:S03]  /*04b0*/  LEA R10, P0, R33, R6, 0x1 ;  /* 0x00000006210a7211 */ /* 0x001fc600078008ff */
[----:B------:R-:W-:Y:S01]  /*04c0*/  IMAD R39, R89, 0x2, R37 ;  /* 0x0000000259277824 */ /* 0x000fe200078e0225 */
[----:B------:R-:W4:Y:S01]  /*04d0*/  LDG.E.U16 R5, desc[UR60][R8.64] ;  /* 0x0000003c08057981 */ /* 0x000f22000c1e1500 */
[----:B------:R-:W-:Y:S02]  /*04e0*/  LEA.HI.X.SX32 R11, R33, R90, 0x1, P0 ;  /* 0x0000005a210b7211 */ /* 0x000fe400000f0eff */
[----:B------:R-:W-:-:S04]  /*04f0*/  IMAD R41, R89, 0x2, R39 ;  /* 0x0000000259297824 */ /* 0x000fc800078e0227 */
[----:B------:R-:W-:-:S04]  /*0500*/  IMAD R43, R89, 0x2, R41 ;  /* 0x00000002592b7824 */ /* 0x000fc800078e0229 */
[----:B------:R-:W-:-:S04]  /*0510*/  IMAD R45, R89, 0x2, R43 ;  /* 0x00000002592d7824 */ /* 0x000fc800078e022b */
[----:B------:R-:W-:-:S04]  /*0520*/  IMAD R47, R89, 0x2, R45 ;  /* 0x00000002592f7824 */ /* 0x000fc800078e022d */
[----:B------:R-:W-:-:S04]  /*0530*/  IMAD R49, R89, 0x2, R47 ;  /* 0x0000000259317824 */ /* 0x000fc800078e022f */
[----:B------:R-:W-:-:S05]  /*0540*/  IMAD R61, R89, 0x2, R49 ;  /* 0x00000002593d7824 */ /* 0x000fca00078e0231 */
[----:B------:R-:W-:-:S05]  /*0550*/  LEA R63, R89, R61, 0x1 ;  /* 0x0000003d593f7211 */ /* 0x000fca00078e08ff */
[----:B------:R-:W-:Y:S01]  /*0560*/  IMAD R65, R89, 0x2, R63 ;  /* 0x0000000259417824 */ /* 0x000fe200078e023f */
[----:B---3--:R0:W-:Y:S04]  /*0570*/  STL [R1+0x3c], R0 ;  /* 0x00003c0001007387 */ /* 0x0081e80000100800 */
[----:B0-----:R0:W3:Y:S04]  /*0580*/  LDG.E.U16 R0, desc[UR60][R12.64] ;  /* 0x0000003c0c007981 */ /* 0x0010e8000c1e1500 */
[----:B-----5:R1:W-:Y:S02]  /*0590*/  STL [R1+0x38], R16 ;  /* 0x0000381001007387 */ /* 0x0203e40000100800 */
[----:B-1----:R-:W-:-:S02]  /*05a0*/  LEA R16, P1, R29, R6, 0x1 ;  /* 0x000000061d107211 */ /* 0x002fc400078208ff */
[----:B0-----:R-:W-:Y:S02]  /*05b0*/  LEA R12, P0, R35, R6, 0x1 ;  /* 0x00000006230c7211 */ /* 0x001fe400078008ff */
[-C--:B------:R-:W-:Y:S01]  /*05c0*/  LEA.HI.X.SX32 R17, R29, R90.reuse, 0x1, P1 ;  /* 0x0000005a1d117211 */ /* 0x080fe200008f0eff */
[----:B--2---:R0:W-:Y:S01]  /*05d0*/  STL [R1+0x34], R22 ;  /* 0x0000341601007387 */ /* 0x0041e20000100800 */
[----:B------:R-:W-:-:S03]  /*05e0*/  LEA.HI.X.SX32 R13, R35, R90, 0x1, P0 ;  /* 0x0000005a230d7211 */ /* 0x000fc600000f0eff */
[----:B------:R1:W-:Y:S04]  /*05f0*/  STL [R1+0x30], R2 ;  /* 0x0000300201007387 */ /* 0x0003e80000100800 */
[----:B0-----:R-:W2:Y:S04]  /*0600*/  LDG.E.U16 R22, desc[UR60][R10.64] ;  /* 0x0000003c0a167981 */ /* 0x001ea8000c1e1500 */
[----:B-1----:R0:W5:Y:S02]  /*0610*/  LDG.E.U16 R2, desc[UR60][R16.64] ;  /* 0x0000003c10027981 */ /* 0x002164000c1e1500 */
[----:B0-----:R-:W-:-:S04]  /*0620*/  LEA R16, P0, R39, R6, 0x1 ;  /* 0x0000000627107211 */ /* 0x001fc800078008ff */
[----:B------:R-:W-:Y:S02]  /*0630*/  LEA.HI.X.SX32 R17, R39, R90, 0x1, P0 ;  /* 0x0000005a27117211 */ /* 0x000fe400000f0eff */
[----:B------:R-:W-:-:S04]  /*0640*/  LEA R8, P0, R41, R6, 0x1 ;  /* 0x0000000629087211 */ /* 0x000fc800078008ff */
[----:B------:R-:W-:Y:S02]  /*0650*/  LEA.HI.X.SX32 R9, R41, R90, 0x1, P0 ;  /* 0x0000005a29097211 */ /* 0x000fe400000f0eff */
[C---:B------:R-:W-:Y:S01]  /*0660*/  LEA R10, P0, R43.reuse, R6, 0x1 ;  /* 0x000000062b0a7211 */ /* 0x040fe200078008ff */
[----:B----4-:R0:W-:Y:S03]  /*0670*/  STL [R1+0x2c], R20 ;  /* 0x00002c1401007387 */ /* 0x0101e60000100800 */
[----:B------:R-:W-:Y:S01]  /*0680*/  LEA.HI.X.SX32 R11, R43, R90, 0x1, P0 ;  /* 0x0000005a2b0b7211 */ /* 0x000fe200000f0eff */
[----:B------:R1:W-:Y:S04]  /*0690*/  STL [R1+0x28], R18 ;  /* 0x0000281201007387 */ /* 0x0003e80000100800 */
[----:B0-----:R0:W4:Y:S04]  /*06a0*/  LDG.E.U16 R20, desc[UR60][R12.64] ;  /* 0x0000003c0c147981 */ /* 0x001128000c1e1500 */
[----:B-1----:R-:W5:Y:S04]  /*06b0*/  LDG.E.U16 R18, desc[UR60][R16.64] ;  /* 0x0000003c10127981 */ /* 0x002f68000c1e1500 */
[----:B------:R-:W5:Y:S04]  /*06c0*/  LDG.E.U16 R17, desc[UR60][R8.64] ;  /* 0x0000003c08117981 */ /* 0x000f68000c1e1500 */
[----:B------:R-:W5:Y:S01]  /*06d0*/  LDG.E.U16 R16, desc[UR60][R10.64] ;  /* 0x0000003c0a107981 */ /* 0x000f62000c1e1500 */
[----:B0-----:R-:W-:-:S04]  /*06e0*/  LEA R12, P0, R47, R6, 0x1 ;  /* 0x000000062f0c7211 */ /* 0x001fc800078008ff */
[----:B------:R-:W-:Y:S01]  /*06f0*/  LEA.HI.X.SX32 R13, R47, R90, 0x1, P0 ;  /* 0x0000005a2f0d7211 */ /* 0x000fe200000f0eff */
[----:B------:R-:W-:-:S04]  /*0700*/  IMAD R7, R89, 0x2, R65 ;  /* 0x0000000259077824 */ /* 0x000fc800078e0241 */
[----:B------:R-:W-:-:S05]  /*0710*/  IMAD R67, R89, 0x2, R7 ;  /* 0x0000000259437824 */ /* 0x000fca00078e0207 */
[----:B------:R-:W-:-:S05]  /*0720*/  LEA R69, R89, R67, 0x1 ;  /* 0x0000004359457211 */ /* 0x000fca00078e08ff */
[----:B------:R-:W-:-:S04]  /*0730*/  IMAD R71, R89, 0x2, R69 ;  /* 0x0000000259477824 */ /* 0x000fc800078e0245 */
        /* <DEDUP_REMOVED lines=10> */
[C---:B------:R-:W-:Y:S01]  /*07e0*/  LEA R27, R89.reuse, R51, 0x1 ;  /* 0x00000033591b7211 */ /* 0x040fe200078e08ff */
[----:B---3--:R-:W-:Y:S04]  /*07f0*/  STL [R1+0x24], R0 ;  /* 0x0000240001007387 */ /* 0x008fe80000100800 */
[----:B------:R-:W-:Y:S04]  /*0800*/  STL [R1+0x20], R24 ;  /* 0x0000201801007387 */ /* 0x000fe80000100800 */
[----:B------:R-:W-:Y:S04]  /*0810*/  STL [R1+0x1c], R4 ;  /* 0x00001c0401007387 */ /* 0x000fe80000100800 */
[----:B------:R0:W-:Y:S04]  /*0820*/  STL [R1+0x18], R5 ;  /* 0x0000180501007387 */ /* 0x0001e80000100800 */
[----:B0-----:R-:W3:Y:S01]  /*0830*/  LDG.E.U16 R5, desc[UR60][R12.64] ;  /* 0x0000003c0c057981 */ /* 0x001ee2000c1e1500 */
[----:B------:R-:W-:-:S04]  /*0840*/  IMAD R29, R89, 0x2, R27 ;  /* 0x00000002591d7824 */ /* 0x000fc800078e021b */
[----:B------:R-:W-:-:S04]  /*0850*/  IMAD R31, R89, 0x2, R29 ;  /* 0x00000002591f7824 */ /* 0x000fc800078e021d */
[----:B------:R-:W-:Y:S01]  /*0860*/  IMAD R52, R89, 0x2, R31 ;  /* 0x0000000259347824 */ /* 0x000fe200078e021f */
[----:B------:R-:W-:-:S04]  /*0870*/  LEA R14, P1, R37, R6, 0x1 ;  /* 0x00000006250e7211 */ /* 0x000fc800078208ff */
[----:B------:R-:W-:Y:S02]  /*0880*/  LEA R33, R89, R52, 0x1 ;  /* 0x0000003459217211 */ /* 0x000fe400078e08ff */
[----:B------:R-:W-:-:S03]  /*0890*/  LEA.HI.X.SX32 R15, R37, R90, 0x1, P1 ;  /* 0x0000005a250f7211 */ /* 0x000fc600008f0eff */
[C---:B------:R-:W-:Y:S02]  /*08a0*/  IMAD R35, R89.reuse, 0x2, R33 ;  /* 0x0000000259237824 */ /* 0x040fe400078e0221 */
[----:B------:R0:W3:Y:S02]  /*08b0*/  LDG.E.U16 R0, desc[UR60][R14.64] ;  /* 0x0000003c0e007981 */ /* 0x0000e4000c1e1500 */
[----:B------:R-:W-:-:S04]  /*08c0*/  IMAD R37, R89, 0x2, R35 ;  /* 0x0000000259257824 */ /* 0x000fc800078e0223 */
[----:B------:R-:W-:-:S05]  /*08d0*/  IMAD R53, R89, 0x2, R37 ;  /* 0x0000000259357824 */ /* 0x000fca00078e0225 */
[----:B------:R-:W-:-:S05]  /*08e0*/  LEA R39, R89, R53, 0x1 ;  /* 0x0000003559277211 */ /* 0x000fca00078e08ff */
[----:B------:R-:W-:-:S04]  /*08f0*/  IMAD R41, R89, 0x2, R39 ;  /* 0x0000000259297824 */ /* 0x000fc800078e0227 */
[----:B------:R-:W-:-:S04]  /*0900*/  IMAD R83, R89, 0x2, R41 ;  /* 0x0000000259537824 */ /* 0x000fc800078e0229 */
[----:B------:R-:W-:-:S05]  /*0910*/  IMAD R4, R89, 0x2, R83 ;  /* 0x0000000259047824 */ /* 0x000fca00078e0253 */
[----:B------:R-:W-:Y:S02]  /*0920*/  LEA R85, R89, R4, 0x1 ;  /* 0x0000000459557211 */ /* 0x000fe400078e08ff */
[----:B0-----:R-:W-:-:S03]  /*0930*/  LEA R14, P0, R49, R6, 0x1 ;  /* 0x00000006310e7211 */ /* 0x001fc600078008ff */
[----:B------:R-:W-:Y:S01]  /*0940*/  IMAD R87, R89, 0x2, R85 ;  /* 0x0000000259577824 */ /* 0x000fe200078e0255 */
[----:B------:R-:W-:-:S03]  /*0950*/  LEA R58, P1, R45, R6, 0x1 ;  /* 0x000000062d3a7211 */ /* 0x000fc600078208ff */
[----:B------:R-:W-:Y:S01]  /*0960*/  IMAD R93, R89, 0x2, R87 ;  /* 0x00000002595d7824 */ /* 0x000fe200078e0257 */
[-C--:B------:R-:W-:Y:S02]  /*0970*/  LEA.HI.X.SX32 R15, R49, R90.reuse, 0x1, P0 ;  /* 0x0000005a310f7211 */ /* 0x080fe400000f0eff */
[----:B------:R-:W-:Y:S01]  /*0980*/  LEA.HI.X.SX32 R59, R45, R90, 0x1, P1 ;  /* 0x0000005a2d3b7211 */ /* 0x000fe200008f0eff */
[----:B------:R-:W-:Y:S01]  /*0990*/  IMAD R47, R89, 0x2, R93 ;  /* 0x00000002592f7824 */ /* 0x000fe200078e025d */
[-C--:B------:R-:W-:Y:S01]  /*09a0*/  LEA R8, P0, R61, R6.reuse, 0x1 ;  /* 0x000000063d087211 */ /* 0x080fe200078008ff */
[----:B------:R0:W3:Y:S01]  /*09b0*/  LDG.E.U16 R252, desc[UR60][R14.64] ;  /* 0x0000003c0efc7981 */ /* 0x0000e2000c1e1500 */
[----:B------:R-:W-:Y:S02]  /*09c0*/  LEA R60, P1, R63, R6, 0x1 ;  /* 0x000000063f3c7211 */ /* 0x000fe400078208ff */
[-C--:B------:R-:W-:Y:S01]  /*09d0*/  LEA.HI.X.SX32 R9, R61, R90.reuse, 0x1, P0 ;  /* 0x0000005a3d097211 */ /* 0x080fe200000f0eff */
[----:B--2---:R-:W-:Y:S01]  /*09e0*/  STL [R1+0x14], R22 ;  /* 0x0000141601007387 */ /* 0x004fe20000100800 */
[----:B------:R-:W-:-:S02]  /*09f0*/  LEA.HI.X.SX32 R61, R63, R90, 0x1, P1 ;  /* 0x0000005a3f3d7211 */ /* 0x000fc400008f0eff */
[----:B------:R-:W-:Y:S01]  /*0a00*/  LEA R10, P0, R65, R6, 0x1 ;  /* 0x00000006410a7211 */ /* 0x000fe200078008ff */
[----:B------:R-:W2:Y:S01]  /*0a10*/  LDG.E.U16 R251, desc[UR60][R8.64] ;  /* 0x0000003c08fb7981 */ /* 0x000ea2000c1e1500 */
[----:B------:R-:W-:Y:S02]  /*0a20*/  LEA R63, R89, R47, 0x1 ;  /* 0x0000002f593f7211 */ /* 0x000fe400078e08ff */
[----:B------:R-:W-:Y:S01]  /*0a30*/  LEA.HI.X.SX32 R11, R65, R90, 0x1, P0 ;  /* 0x0000005a410b7211 */ /* 0x000fe200000f0eff */
[----:B------:R1:W2:Y:S02]  /*0a40*/  LDG.E.U16 R60, desc[UR60][R60.64] ;  /* 0x0000003c3c3c7981 */ /* 0x0002a4000c1e1500 */
[----:B------:R-:W-:Y:S01]  /*0a50*/  IMAD R65, R89, 0x2, R63 ;  /* 0x0000000259417824 */ /* 0x000fe200078e023f */
[-C--:B------:R-:W-:Y:S01]  /*0a60*/  LEA R12, P0, R7, R6.reuse, 0x1 ;  /* 0x00000006070c7211 */ /* 0x080fe200078008ff */
[----:B----4-:R-:W-:Y:S02]  /*0a70*/  STL [R1+0x10], R20 ;  /* 0x0000101401007387 */ /* 0x010fe40000100800 */
[----:B------:R-:W-:Y:S01]  /*0a80*/  IMAD R95, R89, 0x2, R65 ;  /* 0x00000002595f7824 */ /* 0x000fe200078e0241 */
[----:B------:R-:W-:Y:S01]  /*0a90*/  LEA R74, P1, R69, R6, 0x1 ;  /* 0x00000006454a7211 */ /* 0x000fe200078208ff */
[----:B------:R4:W2:Y:S02]  /*0aa0*/  LDG.E.U16 R250, desc[UR60][R10.64] ;  /* 0x0000003c0afa7981 */ /* 0x0008a4000c1e1500 */
[----:B------:R-:W-:Y:S01]  /*0ab0*/  IMAD R48, R89, 0x2, R95 ;  /* 0x0000000259307824 */ /* 0x000fe200078e025f */
[----:B------:R-:W-:Y:S01]  /*0ac0*/  LEA.HI.X.SX32 R13, R7, R90, 0x1, P0 ;  /* 0x0000005a070d7211 */ /* 0x000fe200000f0eff */
[----:B------:R-:W2:Y:S03]  /*0ad0*/  LDG.E.U16 R58, desc[UR60][R58.64] ;  /* 0x0000003c3a3a7981 */ /* 0x000ea6000c1e1500 */
[----:B------:R-:W-:Y:S01]  /*0ae0*/  LEA R97, R89, R48, 0x1 ;  /* 0x0000003059617211 */ /* 0x000fe200078e08ff */
[----:B-----5:R-:W-:Y:S01]  /*0af0*/  STL [R1+0xc], R18 ;  /* 0x00000c1201007387 */ /* 0x020fe20000100800 */
[----:B0-----:R-:W-:-:S03]  /*0b00*/  LEA R14, P0, R67, R6, 0x1 ;  /* 0x00000006430e7211 */ /* 0x001fc600078008ff */
[----:B-1----:R-:W-:Y:S01]  /*0b10*/  IMAD R61, R89, 0x2, R97 ;  /* 0x00000002593d7824 */ /* 0x002fe200078e0261 */
[-C--:B------:R-:W-:Y:S01]  /*0b20*/  LEA.HI.X.SX32 R15, R67, R90.reuse, 0x1, P0 ;  /* 0x0000005a430f7211 */ /* 0x080fe200000f0eff */
[----:B------:R0:W5:Y:S02]  /*0b30*/  LDG.E.U16 R249, desc[UR60][R12.64] ;  /* 0x0000003c0cf97981 */ /* 0x000164000c1e1500 */
[C---:B------:R-:W-:Y:S02]  /*0b40*/  IMAD R67, R89.reuse, 0x2, R61 ;  /* 0x0000000259437824 */ /* 0x040fe400078e023d */
[----:B------:R-:W-:Y:S02]  /*0b50*/  STL [R1+0x8], R17 ;  /* 0x0000081101007387 */ /* 0x000fe40000100800 */
[----:B------:R-:W-:Y:S01]  /*0b60*/  IMAD R49, R89, 0x2, R67 ;  /* 0x0000000259317824 */ /* 0x000fe200078e0243 */
[----:B------:R-:W-:Y:S01]  /*0b70*/  LEA.HI.X.SX32 R75, R69, R90, 0x1, P1 ;  /* 0x0000005a454b7211 */ /* 0x000fe200008f0eff */
[----:B------:R1:W-:Y:S03]  /*0b80*/  STL [R1+0x4], R16 ;  /* 0x0000041001007387 */ /* 0x0003e60000100800 */
[----:B------:R-:W-:Y:S01]  /*0b90*/  LEA R69, R89, R49, 0x1 ;  /* 0x0000003159457211 */ /* 0x000fe200078e08ff */
[----:B------:R0:W5:Y:S01]  /*0ba0*/  LDG.E.U16 R248, desc[UR60][R14.64] ;  /* 0x0000003c0ef87981 */ /* 0x000162000c1e1500 */
[----:B------:R-:W-:-:S03]  /*0bb0*/  LEA R8, P1, R79, R6, 0x1 ;  /* 0x000000064f087211 */ /* 0x000fc600078208ff */
[----:B------:R-:W5:Y:S01]  /*0bc0*/  LDG.E.U16 R74, desc[UR60][R74.64] ;  /* 0x0000003c4a4a7981 */ /* 0x000f62000c1e1500 */
[----:B-1----:R-:W-:-:S04]  /*0bd0*/  LEA R16, P0, R71, R6, 0x1 ;  /* 0x0000000647107211 */ /* 0x002fc800078008ff */
[----:B------:R-:W-:Y:S01]  /*0be0*/  LEA.HI.X.SX32 R17, R71, R90, 0x1, P0 ;  /* 0x0000005a47117211 */ /* 0x000fe200000f0eff */
[----:B------:R-:W-:Y:S01]  /*0bf0*/  IMAD R71, R89, 0x2, R69 ;  /* 0x0000000259477824 */ /* 0x000fe200078e0245 */
[----:B----4-:R-:W-:Y:S02]  /*0c00*/  LEA R10, P0, R77, R6, 0x1 ;  /* 0x000000064d0a7211 */ /* 0x010fe400078008ff */
[-C--:B------:R-:W-:Y:S01]  /*0c10*/  LEA.HI.X.SX32 R9, R79, R90.reuse, 0x1, P1 ;  /* 0x0000005a4f097211 */ /* 0x080fe200008f0eff */
[----:B------:R-:W4:Y:S01]  /*0c20*/  LDG.E.U16 R247, desc[UR60][R16.64] ;  /* 0x0000003c10f77981 */ /* 0x000f22000c1e1500 */
[----:B------:R-:W-:Y:S01]  /*0c30*/  LEA.HI.X.SX32 R11, R77, R90, 0x1, P0 ;  /* 0x0000005a4d0b7211 */ /* 0x000fe200000f0eff */
[C---:B------:R-:W-:Y:S02]  /*0c40*/  IMAD R77, R89.reuse, 0x2, R71 ;  /* 0x00000002594d7824 */ /* 0x040fe400078e0247 */
[----:B------:R1:W4:Y:S02]  /*0c50*/  LDG.E.U16 R8, desc[UR60][R8.64] ;  /* 0x0000003c08087981 */ /* 0x000324000c1e1500 */
[----:B------:R-:W-:Y:S01]  /*0c60*/  IMAD R50, R89, 0x2, R77 ;  /* 0x0000000259327824 */ /* 0x000fe200078e024d */
[----:B0-----:R-:W-:Y:S01]  /*0c70*/  LEA R12, P0, R81, R6, 0x1 ;  /* 0x00000006510c7211 */ /* 0x001fe200078008ff */
[----:B------:R0:W4:Y:S03]  /*0c80*/  LDG.E.U16 R246, desc[UR60][R10.64] ;  /* 0x0000003c0af67981 */ /* 0x000126000c1e1500 */
[----:B------:R-:W-:-:S02]  /*0c90*/  LEA R79, R89, R50, 0x1 ;  /* 0x00000032594f7211 */ /* 0x000fc400078e08ff */
[----:B------:R-:W-:-:S03]  /*0ca0*/  LEA.HI.X.SX32 R13, R81, R90, 0x1, P0 ;  /* 0x0000005a510d7211 */ /* 0x000fc600000f0eff */
[----:B------:R-:W-:Y:S01]  /*0cb0*/  IMAD R81, R89, 0x2, R79 ;  /* 0x0000000259517824 */ /* 0x000fe200078e024f */
[----:B------:R-:W-:Y:S01]  /*0cc0*/  LEA R14, P0, R19, R6, 0x1 ;  /* 0x00000006130e7211 */ /* 0x000fe200078008ff */
[----:B------:R0:W4:Y:S02]  /*0cd0*/  LDG.E.U16 R245, desc[UR60][R12.64] ;  /* 0x0000003c0cf57981 */ /* 0x000124000c1e1500 */
[----:B-1----:R-:W-:Y:S01]  /*0ce0*/  IMAD R9, R89, 0x2, R81 ;  /* 0x0000000259097824 */ /* 0x002fe200078e0251 */
[----:B------:R-:W-:Y:S02]  /*0cf0*/  LEA.HI.X.SX32 R15, R19, R90, 0x1, P0 ;  /* 0x0000005a130f7211 */ /* 0x000fe400000f0eff */
[-C--:B0-----:R-:W-:Y:S01]  /*0d00*/  LEA R10, P0, R23, R6.reuse, 0x1 ;  /* 0x00000006170a7211 */ /* 0x081fe200078008ff */
[----:B------:R-:W-:Y:S01]  /*0d10*/  IMAD R43, R89, 0x2, R9 ;  /* 0x00000002592b7824 */ /* 0x000fe200078e0209 */
[----:B------:R-:W-:Y:S01]  /*0d20*/  LEA R18, P1, R21, R6, 0x1 ;  /* 0x0000000615127211 */ /* 0x000fe200078208ff */
[----:B------:R0:W4:Y:S01]  /*0d30*/  LDG.E.U16 R244, desc[UR60][R14.64] ;  /* 0x0000003c0ef47981 */ /* 0x000122000c1e1500 */
[----:B------:R-:W-:-:S02]  /*0d40*/  LEA.HI.X.SX32 R11, R23, R90, 0x1, P0 ;  /* 0x0000005a170b7211 */ /* 0x000fc400000f0eff */
[----:B------:R-:W-:Y:S02]  /*0d50*/  LEA R16, P0, R25, R6, 0x1 ;  /* 0x0000000619107211 */ /* 0x000fe400078008ff */
[----:B------:R-:W-:Y:S01]  /*0d60*/  LEA R23, R89, R43, 0x1 ;  /* 0x0000002b59177211 */ /* 0x000fe200078e08ff */
[----:B------:R1:W4:Y:S01]  /*0d70*/  LDG.E.U16 R243, desc[UR60][R10.64] ;  /* 0x0000003c0af37981 */ /* 0x000322000c1e1500 */
[----:B------:R-:W-:Y:S02]  /*0d80*/  LEA.HI.X.SX32 R19, R21, R90, 0x1, P1 ;  /* 0x0000005a15137211 */ /* 0x000fe400008f0eff */
[----:B------:R-:W-:Y:S02]  /*0d90*/  LEA R20, P1, R27, R6, 0x1 ;  /* 0x000000061b147211 */ /* 0x000fe400078208ff */
[-C--:B------:R-:W-:Y:S01]  /*0da0*/  LEA.HI.X.SX32 R17, R25, R90.reuse, 0x1, P0 ;  /* 0x0000005a19117211 */ /* 0x080fe200000f0eff */
[----:B------:R-:W-:Y:S01]  /*0db0*/  IMAD R25, R89, 0x2, R23 ;  /* 0x0000000259197824 */ /* 0x000fe200078e0217 */
[----:B------:R-:W-:-:S03]  /*0dc0*/  LEA.HI.X.SX32 R21, R27, R90, 0x1, P1 ;  /* 0x0000005a1b157211 */ /* 0x000fc600008f0eff */
[----:B------:R-:W-:Y:S01]  /*0dd0*/  IMAD R27, R89, 0x2, R25 ;  /* 0x00000002591b7824 */ /* 0x000fe200078e0219 */
[----:B------:R-:W-:Y:S01]  /*0de0*/  LEA R12, P0, R29, R6, 0x1 ;  /* 0x000000061d0c7211 */ /* 0x000fe200078008ff */
[----:B------:R1:W4:Y:S02]  /*0df0*/  LDG.E.U16 R242, desc[UR60][R16.64] ;  /* 0x0000003c10f27981 */ /* 0x000324000c1e1500 */
[----:B------:R-:W-:Y:S01]  /*0e00*/  IMAD R44, R89, 0x2, R27 ;  /* 0x00000002592c7824 */ /* 0x000fe200078e021b */
[----:B------:R-:W-:Y:S01]  /*0e10*/  LEA.HI.X.SX32 R13, R29, R90, 0x1, P0 ;  /* 0x0000005a1d0d7211 */ /* 0x000fe200000f0eff */
[----:B------:R-:W4:Y:S01]  /*0e20*/  LDG.E.U16 R54, desc[UR60][R20.64] ;  /* 0x0000003c14367981 */ /* 0x000f22000c1e1500 */
[----:B0-----:R-:W-:Y:S02]  /*0e30*/  LEA R14, P0, R31, R6, 0x1 ;  /* 0x000000061f0e7211 */ /* 0x001fe400078008ff */
[----:B------:R-:W-:Y:S01]  /*0e40*/  LEA R29, R89, R44, 0x1 ;  /* 0x0000002c591d7211 */ /* 0x000fe200078e08ff */
[----:B------:R0:W4:Y:S01]  /*0e50*/  LDG.E.U16 R241, desc[UR60][R12.64] ;  /* 0x0000003c0cf17981 */ /* 0x000122000c1e1500 */
[----:B------:R-:W-:-:S03]  /*0e60*/  LEA.HI.X.SX32 R15, R31, R90, 0x1, P0 ;  /* 0x0000005a1f0f7211 */ /* 0x000fc600000f0eff */
[----:B------:R-:W-:Y:S01]  /*0e70*/  IMAD R31, R89, 0x2, R29 ;  /* 0x00000002591f7824 */ /* 0x000fe200078e021d */
[C---:B-1----:R-:W-:Y:S01]  /*0e80*/  LEA R10, P0, R35.reuse, R6, 0x1 ;  /* 0x00000006230a7211 */ /* 0x042fe200078008ff */
[----:B------:R1:W4:Y:S03]  /*0e90*/  LDG.E.U16 R240, desc[UR60][R14.64] ;  /* 0x0000003c0ef07981 */ /* 0x000326000c1e1500 */
[----:B------:R-:W-:Y:S02]  /*0ea0*/  LEA.HI.X.SX32 R11, R35, R90, 0x1, P0 ;  /* 0x0000005a230b7211 */ /* 0x000fe400000f0eff */
[----:B------:R-:W-:-:S03]  /*0eb0*/  LEA R16, P0, R37, R6, 0x1 ;  /* 0x0000000625107211 */ /* 0x000fc600078008ff */
[----:B------:R1:W4:Y:S01]  /*0ec0*/  LDG.E.U16 R239, desc[UR60][R10.64] ;  /* 0x0000003c0aef7981 */ /* 0x000322000c1e1500 */
[----:B------:R-:W-:Y:S02]  /*0ed0*/  LEA.HI.X.SX32 R17, R37, R90, 0x1, P0 ;  /* 0x0000005a25117211 */ /* 0x000fe400000f0eff */
[----:B0-----:R-:W-:-:S03]  /*0ee0*/  LEA R12, P0, R41, R6, 0x1 ;  /* 0x00000006290c7211 */ /* 0x001fc600078008ff */
[----:B------:R0:W4:Y:S01]  /*0ef0*/  LDG.E.U16 R238, desc[UR60][R16.64] ;  /* 0x0000003c10ee7981 */ /* 0x000122000c1e1500 */
[----:B------:R-:W-:Y:S02]  /*0f00*/  LEA.HI.X.SX32 R13, R41, R90, 0x1, P0 ;  /* 0x0000005a290d7211 */ /* 0x000fe400000f0eff */
[----:B-1----:R-:W-:-:S03]  /*0f10*/  LEA R14, P0, R83, R6, 0x1 ;  /* 0x00000006530e7211 */ /* 0x002fc600078008ff */
[----:B------:R1:W4:Y:S01]  /*0f20*/  LDG.E.U16 R237, desc[UR60][R12.64] ;  /* 0x0000003c0ced7981 */ /* 0x000322000c1e1500 */
[----:B------:R-:W-:Y:S02]  /*0f30*/  LEA.HI.X.SX32 R15, R83, R90, 0x1, P0 ;  /* 0x0000005a530f7211 */ /* 0x000fe400000f0eff */
[----:B------:R-:W-:-:S03]  /*0f40*/  LEA R10, P0, R87, R6, 0x1 ;  /* 0x00000006570a7211 */ /* 0x000fc600078008ff */
[----:B------:R1:W4:Y:S01]  /*0f50*/  LDG.E.U16 R236, desc[UR60][R14.64] ;  /* 0x0000003c0eec7981 */ /* 0x000322000c1e1500 */
[----:B------:R-:W-:Y:S02]  /*0f60*/  LEA.HI.X.SX32 R11, R87, R90, 0x1, P0 ;  /* 0x0000005a570b7211 */ /* 0x000fe400000f0eff */
[----:B0-----:R-:W-:-:S03]  /*0f70*/  LEA R16, P0, R93, R6, 0x1 ;  /* 0x000000065d107211 */ /* 0x001fc600078008ff */
[----:B------:R-:W4:Y:S01]  /*0f80*/  LDG.E.U16 R235, desc[UR60][R10.64] ;  /* 0x0000003c0aeb7981 */ /* 0x000f22000c1e1500 */
[----:B------:R-:W-:Y:S02]  /*0f90*/  LEA.HI.X.SX32 R17, R93, R90, 0x1, P0 ;  /* 0x0000005a5d117211 */ /* 0x000fe400000f0eff */
[----:B-1----:R-:W-:-:S03]  /*0fa0*/  LEA R12, P0, R65, R6, 0x1 ;  /* 0x00000006410c7211 */ /* 0x002fc600078008ff */
[----:B------:R-:W4:Y:S01]  /*0fb0*/  LDG.E.U16 R234, desc[UR60][R16.64] ;  /* 0x0000003c10ea7981 */ /* 0x000f22000c1e1500 */
[----:B------:R-:W-:Y:S02]  /*0fc0*/  LEA.HI.X.SX32 R13, R65, R90, 0x1, P0 ;  /* 0x0000005a410d7211 */ /* 0x000fe400000f0eff */
[----:B------:R-:W-:-:S03]  /*0fd0*/  LEA R14, P0, R95, R6, 0x1 ;  /* 0x000000065f0e7211 */ /* 0x000fc600078008ff */
[----:B------:R-:W4:Y:S04]  /*0fe0*/  LDG.E.U16 R233, desc[UR60][R12.64] ;  /* 0x0000003c0ce97981 */ /* 0x000f28000c1e1500 */
[----:B---3--:R0:W-:Y:S04]  /*0ff0*/  STL [R1], R5 ;  /* 0x0000000501007387 */ /* 0x0081e80000100800 */
[----:B0-----:R0:W3:Y:S02]  /*1000*/  LDG.E.U16 R5, desc[UR60][R18.64] ;  /* 0x0000003c12057981 */ /* 0x0010e4000c1e1500 */
[----:B0-----:R-:W-:-:S04]  /*1010*/  LEA R18, P1, R33, R6, 0x1 ;  /* 0x0000000621127211 */ /* 0x001fc800078208ff */
[----:B------:R-:W-:Y:S01]  /*1020*/  LEA.HI.X.SX32 R19, R33, R90, 0x1, P1 ;  /* 0x0000005a21137211 */ /* 0x000fe200008f0eff */
[----:B------:R-:W-:-:S04]  /*1030*/  IMAD R33, R89, 0x2, R31 ;  /* 0x0000000259217824 */ /* 0x000fc800078e021f */
[----:B------:R-:W-:Y:S01]  /*1040*/  IMAD R45, R89, 0x2, R33 ;  /* 0x00000002592d7824 */ /* 0x000fe200078e0221 */
[----:B------:R-:W-:Y:S01]  /*1050*/  LEA R20, P1, R39, R6, 0x1 ;  /* 0x0000000627147211 */ /* 0x000fe200078208ff */
[----:B------:R0:W3:Y:S03]  /*1060*/  LDG.E.U16 R57, desc[UR60][R18.64] ;  /* 0x0000003c12397981 */ /* 0x0000e6000c1e1500 */
[----:B------:R-:W-:-:S05]  /*1070*/  LEA R99, R89, R45, 0x1 ;  /* 0x0000002d59637211 */ /* 0x000fca00078e08ff */
[----:B------:R-:W-:-:S04]  /*1080*/  IMAD R101, R89, 0x2, R99 ;  /* 0x0000000259657824 */ /* 0x000fc800078e0263 */
[----:B------:R-:W-:-:S04]  /*1090*/  IMAD R103, R89, 0x2, R101 ;  /* 0x0000000259677824 */ /* 0x000fc800078e0265 */
[----:B------:R-:W-:Y:S01]  /*10a0*/  IMAD R46, R89, 0x2, R103 ;  /* 0x00000002592e7824 */ /* 0x000fe200078e0267 */
[----:B------:R-:W-:-:S04]  /*10b0*/  LEA.HI.X.SX32 R21, R39, R90, 0x1, P1 ;  /* 0x0000005a27157211 */ /* 0x000fc800008f0eff */
[----:B------:R-:W-:Y:S01]  /*10c0*/  LEA R105, R89, R46, 0x1 ;  /* 0x0000002e59697211 */ /* 0x000fe200078e08ff */
[----:B------:R-:W3:Y:S01]  /*10d0*/  LDG.E.U16 R7, desc[UR60][R20.64] ;  /* 0x0000003c14077981 */ /* 0x000ee2000c1e1500 */
[----:B0-----:R-:W-:-:S03]  /*10e0*/  LEA R18, P1, R85, R6, 0x1 ;  /* 0x0000000655127211 */ /* 0x001fc600078208ff */
[----:B------:R-:W-:Y:S01]  /*10f0*/  IMAD R83, R89, 0x2, R105 ;  /* 0x0000000259537824 */ /* 0x000fe200078e0269 */
[----:B------:R-:W-:-:S03]  /*1100*/  LEA.HI.X.SX32 R19, R85, R90, 0x1, P1 ;  /* 0x0000005a55137211 */ /* 0x000fc600008f0eff */
[----:B------:R-:W-:Y:S01]  /*1110*/  IMAD R85, R89, 0x2, R83 ;  /* 0x0000000259557824 */ /* 0x000fe200078e0253 */
[----:B------:R-:W-:Y:S01]  /*1120*/  LEA R92, P1, R63, R6, 0x1 ;  /* 0x000000063f5c7211 */ /* 0x000fe200078208ff */
[----:B------:R0:W3:Y:S02]  /*1130*/  LDG.E.U16 R59, desc[UR60][R18.64] ;  /* 0x0000003c123b7981 */ /* 0x0000e4000c1e1500 */
[----:B------:R-:W-:Y:S01]  /*1140*/  IMAD R39, R89, 0x2, R85 ;  /* 0x0000000259277824 */ /* 0x000fe200078e0255 */
[----:B------:R-:W-:-:S04]  /*1150*/  LEA.HI.X.SX32 R93, R63, R90, 0x1, P1 ;  /* 0x0000005a3f5d7211 */ /* 0x000fc800008f0eff */
[C---:B------:R-:W-:Y:S01]  /*1160*/  LEA R87, R89.reuse, R39, 0x1 ;  /* 0x0000002759577211 */ /* 0x040fe200078e08ff */
[----:B------:R-:W3:Y:S04]  /*1170*/  LDG.E.U16 R92, desc[UR60][R92.64] ;  /* 0x0000003c5c5c7981 */ /* 0x000ee8000c1e1500 */
[----:B------:R-:W-:-:S04]  /*1180*/  IMAD R63, R89, 0x2, R87 ;  /* 0x00000002593f7824 */ /* 0x000fc800078e0257 */
[----:B------:R-:W-:-:S04]  /*1190*/  IMAD R107, R89, 0x2, R63 ;  /* 0x00000002596b7824 */ /* 0x000fc800078e023f */
[----:B------:R-:W-:Y:S01]  /*11a0*/  IMAD R40, R89, 0x2, R107 ;  /* 0x0000000259287824 */ /* 0x000fe200078e026b */
[----:B0-----:R-:W-:-:S04]  /*11b0*/  LEA R18, P1, R97, R6, 0x1 ;  /* 0x0000000661127211 */ /* 0x001fc800078208ff */
[----:B------:R-:W-:Y:S02]  /*11c0*/  LEA R65, R89, R40, 0x1 ;  /* 0x0000002859417211 */ /* 0x000fe400078e08ff */
[----:B------:R-:W-:-:S03]  /*11d0*/  LEA.HI.X.SX32 R15, R95, R90, 0x1, P0 ;  /* 0x0000005a5f0f7211 */ /* 0x000fc600000f0eff */
[----:B------:R-:W-:Y:S01]  /*11e0*/  IMAD R95, R89, 0x2, R65 ;  /* 0x00000002595f7824 */ /* 0x000fe200078e0241 */
[----:B------:R-:W-:Y:S01]  /*11f0*/  LEA.HI.X.SX32 R19, R97, R90, 0x1, P1 ;  /* 0x0000005a61137211 */ /* 0x000fe200008f0eff */
[----:B------:R-:W3:Y:S02]  /*1200*/  LDG.E.U16 R232, desc[UR60][R14.64] ;  /* 0x0000003c0ee87981 */ /* 0x000ee4000c1e1500 */
[----:B------:R-:W-:Y:S01]  /*1210*/  IMAD R97, R89, 0x2, R95 ;  /* 0x0000000259617824 */ /* 0x000fe200078e025f */
[----:B------:R-:W-:Y:S01]  /*1220*/  LEA R10, P0, R61, R6, 0x1 ;  /* 0x000000063d0a7211 */ /* 0x000fe200078008ff */
[----:B------:R0:W3:Y:S02]  /*1230*/  LDG.E.U16 R75, desc[UR60][R18.64] ;  /* 0x0000003c124b7981 */ /* 0x0000e4000c1e1500 */
[----:B------:R-:W-:Y:S01]  /*1240*/  IMAD R41, R89, 0x2, R97 ;  /* 0x0000000259297824 */ /* 0x000fe200078e0261 */
[----:B------:R-:W-:Y:S02]  /*1250*/  LEA.HI.X.SX32 R11, R61, R90, 0x1, P0 ;  /* 0x0000005a3d0b7211 */ /* 0x000fe400000f0eff */
[----:B------:R-:W-:-:S02]  /*1260*/  LEA R16, P0, R67, R6, 0x1 ;  /* 0x0000000643107211 */ /* 0x000fc400078008ff */
[----:B------:R-:W-:Y:S01]  /*1270*/  LEA R61, R89, R41, 0x1 ;  /* 0x00000029593d7211 */ /* 0x000fe200078e08ff */
[----:B------:R1:W3:Y:S01]  /*1280*/  LDG.E.U16 R231, desc[UR60][R10.64] ;  /* 0x0000003c0ae77981 */ /* 0x0002e2000c1e1500 */
[----:B------:R-:W-:Y:S02]  /*1290*/  LEA R20, P1, R69, R6, 0x1 ;  /* 0x0000000645147211 */ /* 0x000fe400078208ff */
[-C--:B------:R-:W-:Y:S01]  /*12a0*/  LEA.HI.X.SX32 R17, R67, R90.reuse, 0x1, P0 ;  /* 0x0000005a43117211 */ /* 0x080fe200000f0eff */
[----:B------:R-:W-:Y:S01]  /*12b0*/  IMAD R67, R89, 0x2, R61 ;  /* 0x0000000259437824 */ /* 0x000fe200078e023d */
[----:B------:R-:W-:-:S03]  /*12c0*/  LEA.HI.X.SX32 R21, R69, R90, 0x1, P1 ;  /* 0x0000005a45157211 */ /* 0x000fc600008f0eff */
[----:B------:R-:W-:Y:S01]  /*12d0*/  IMAD R69, R89, 0x2, R67 ;  /* 0x0000000259457824 */ /* 0x000fe200078e0243 */
[----:B------:R-:W-:Y:S01]  /*12e0*/  LEA R12, P0, R71, R6, 0x1 ;  /* 0x00000006470c7211 */ /* 0x000fe200078008ff */
[----:B------:R-:W3:Y:S02]  /*12f0*/  LDG.E.U16 R230, desc[UR60][R16.64] ;  /* 0x0000003c10e67981 */ /* 0x000ee4000c1e1500 */
[----:B------:R-:W-:Y:S01]  /*1300*/  IMAD R42, R89, 0x2, R69 ;  /* 0x00000002592a7824 */ /* 0x000fe200078e0245 */
[----:B------:R-:W-:Y:S01]  /*1310*/  LEA.HI.X.SX32 R13, R71, R90, 0x1, P0 ;  /* 0x0000005a470d7211 */ /* 0x000fe200000f0eff */
[----:B------:R2:W3:Y:S01]  /*1320*/  LDG.E.U16 R93, desc[UR60][R20.64] ;  /* 0x0000003c145d7981 */ /* 0x0004e2000c1e1500 */
[----:B0-----:R-:W-:Y:S02]  /*1330*/  LEA R18, P1, R79, R6, 0x1 ;  /* 0x000000064f127211 */ /* 0x001fe400078208ff */
[----:B------:R-:W-:Y:S01]  /*1340*/  LEA R71, R89, R42, 0x1 ;  /* 0x0000002a59477211 */ /* 0x000fe200078e08ff */
[----:B------:R0:W3:Y:S01]  /*1350*/  LDG.E.U16 R229, desc[UR60][R12.64] ;  /* 0x0000003c0ce57981 */ /* 0x0000e2000c1e1500 */
[----:B------:R-:W-:-:S03]  /*1360*/  LEA.HI.X.SX32 R19, R79, R90, 0x1, P1 ;  /* 0x0000005a4f137211 */ /* 0x000fc600008f0eff */
[----:B------:R-:W-:Y:S01]  /*1370*/  IMAD R79, R89, 0x2, R71 ;  /* 0x00000002594f7824 */ /* 0x000fe200078e0247 */
[----:B------:R-:W-:Y:S01]  /*1380*/  LEA R14, P0, R77, R6, 0x1 ;  /* 0x000000064d0e7211 */ /* 0x000fe200078008ff */
[----:B------:R5:W3:Y:S02]  /*1390*/  LDG.E.U16 R123, desc[UR60][R18.64] ;  /* 0x0000003c127b7981 */ /* 0x000ae4000c1e1500 */
[----:B------:R-:W-:Y:S01]  /*13a0*/  IMAD R109, R89, 0x2, R79 ;  /* 0x00000002596d7824 */ /* 0x000fe200078e024f */
[----:B------:R-:W-:Y:S02]  /*13b0*/  LEA.HI.X.SX32 R15, R77, R90, 0x1, P0 ;  /* 0x0000005a4d0f7211 */ /* 0x000fe400000f0eff */
[-C--:B-1----:R-:W-:Y:S01]  /*13c0*/  LEA R10, P0, R81, R6.reuse, 0x1 ;  /* 0x00000006510a7211 */ /* 0x082fe200078008ff */
[----:B------:R-:W-:Y:S01]  /*13d0*/  IMAD R35, R89, 0x2, R109 ;  /* 0x0000000259237824 */ /* 0x000fe200078e026d */
[----:B--2---:R-:W-:Y:S01]  /*13e0*/  LEA R20, P1, R23, R6, 0x1 ;  /* 0x0000000617147211 */ /* 0x004fe200078208ff */
[----:B------:R1:W2:Y:S01]  /*13f0*/  LDG.E.U16 R228, desc[UR60][R14.64] ;  /* 0x0000003c0ee47981 */ /* 0x0002a2000c1e1500 */
[----:B------:R-:W-:-:S02]  /*1400*/  LEA.HI.X.SX32 R11, R81, R90, 0x1, P0 ;  /* 0x0000005a510b7211 */ /* 0x000fc400000f0eff */
[----:B------:R-:W-:Y:S02]  /*1410*/  LEA R16, P0, R9, R6, 0x1 ;  /* 0x0000000609107211 */ /* 0x000fe400078008ff */
[----:B------:R-:W-:Y:S01]  /*1420*/  LEA R81, R89, R35, 0x1 ;  /* 0x0000002359517211 */ /* 0x000fe200078e08ff */
[----:B------:R1:W2:Y:S01]  /*1430*/  LDG.E.U16 R227, desc[UR60][R10.64] ;  /* 0x0000003c0ae37981 */ /* 0x0002a2000c1e1500 */
[----:B------:R-:W-:-:S03]  /*1440*/  LEA.HI.X.SX32 R17, R9, R90, 0x1, P0 ;  /* 0x0000005a09117211 */ /* 0x000fc600000f0eff */
[----:B------:R-:W-:Y:S01]  /*1450*/  IMAD R9, R89, 0x2, R81 ;  /* 0x0000000259097824 */ /* 0x000fe200078e0251 */
[----:B0-----:R-:W-:Y:S01]  /*1460*/  LEA R12, P0, R25, R6, 0x1 ;  /* 0x00000006190c7211 */ /* 0x001fe200078008ff */
[----:B------:R-:W2:Y:S02]  /*1470*/  LDG.E.U16 R226, desc[UR60][R16.64] ;  /* 0x0000003c10e27981 */ /* 0x000ea4000c1e1500 */
[----:B------:R-:W-:-:S04]  /*1480*/  IMAD R111, R89, 0x2, R9 ;  /* 0x00000002596f7824 */ /* 0x000fc800078e0209 */
[----:B------:R-:W-:Y:S01]  /*1490*/  IMAD R36, R89, 0x2, R111 ;  /* 0x0000000259247824 */ /* 0x000fe200078e026f */
[-C--:B------:R-:W-:Y:S02]  /*14a0*/  LEA.HI.X.SX32 R21, R23, R90.reuse, 0x1, P1 ;  /* 0x0000005a17157211 */ /* 0x080fe400008f0eff */
[----:B------:R-:W-:Y:S02]  /*14b0*/  LEA.HI.X.SX32 R13, R25, R90, 0x1, P0 ;  /* 0x0000005a190d7211 */ /* 0x000fe400000f0eff */
[----:B------:R-:W-:Y:S01]  /*14c0*/  LEA R22, P1, R29, R6, 0x1 ;  /* 0x000000061d167211 */ /* 0x000fe200078208ff */
[----:B------:R0:W2:Y:S01]  /*14d0*/  LDG.E.U16 R122, desc[UR60][R20.64] ;  /* 0x0000003c147a7981 */ /* 0x0000a2000c1e1500 */
[----:B------:R-:W-:Y:S02]  /*14e0*/  LEA R25, R89, R36, 0x1 ;  /* 0x0000002459197211 */ /* 0x000fe400078e08ff */
[----:B------:R-:W-:Y:S01]  /*14f0*/  LEA.HI.X.SX32 R23, R29, R90, 0x1, P1 ;  /* 0x0000005a1d177211 */ /* 0x000fe200008f0eff */
[----:B------:R0:W2:Y:S02]  /*1500*/  LDG.E.U16 R225, desc[UR60][R12.64] ;  /* 0x0000003c0ce17981 */ /* 0x0000a4000c1e1500 */
[----:B------:R-:W-:Y:S01]  /*1510*/  IMAD R29, R89, 0x2, R25 ;  /* 0x00000002591d7824 */ /* 0x000fe200078e0219 */
[----:B-----5:R-:W-:Y:S01]  /*1520*/  LEA R18, P0, R27, R6, 0x1 ;  /* 0x000000061b127211 */ /* 0x020fe200078008ff */
[----:B------:R-:W5:Y:S02]  /*1530*/  LDG.E.U16 R121, desc[UR60][R22.64] ;  /* 0x0000003c16797981 */ /* 0x000f64000c1e1500 */
[----:B------:R-:W-:-:S04]  /*1540*/  IMAD R125, R89, 0x2, R29 ;  /* 0x00000002597d7824 */ /* 0x000fc800078e021d */
[----:B------:R-:W-:Y:S01]  /*1550*/  IMAD R37, R89, 0x2, R125 ;  /* 0x0000000259257824 */ /* 0x000fe200078e027d */
[----:B-1----:R-:W-:Y:S02]  /*1560*/  LEA R14, P1, R99, R6, 0x1 ;  /* 0x00000006630e7211 */ /* 0x002fe400078208ff */
[----:B------:R-:W-:Y:S02]  /*1570*/  LEA.HI.X.SX32 R19, R27, R90, 0x1, P0 ;  /* 0x0000005a1b137211 */ /* 0x000fe400000f0eff */
[----:B------:R-:W-:Y:S02]  /*1580*/  LEA R127, R89, R37, 0x1 ;  /* 0x00000025597f7211 */ /* 0x000fe400078e08ff */
[----:B------:R-:W-:Y:S01]  /*1590*/  LEA R10, P0, R31, R6, 0x1 ;  /* 0x000000061f0a7211 */ /* 0x000fe200078008ff */
[----:B------:R1:W5:Y:S01]  /*15a0*/  LDG.E.U16 R224, desc[UR60][R18.64] ;  /* 0x0000003c12e07981 */ /* 0x000362000c1e1500 */
[-C--:B------:R-:W-:Y:S01]  /*15b0*/  LEA.HI.X.SX32 R15, R99, R90.reuse, 0x1, P1 ;  /* 0x0000005a630f7211 */ /* 0x080fe200008f0eff */
[----:B------:R-:W-:Y:S01]  /*15c0*/  IMAD R99, R89, 0x2, R127 ;  /* 0x0000000259637824 */ /* 0x000fe200078e027f */
[----:B------:R-:W-:-:S02]  /*15d0*/  LEA.HI.X.SX32 R11, R31, R90, 0x1, P0 ;  /* 0x0000005a1f0b7211 */ /* 0x000fc400000f0eff */
[-C--:B0-----:R-:W-:Y:S01]  /*15e0*/  LEA R20, P0, R33, R6.reuse, 0x1 ;  /* 0x0000000621147211 */ /* 0x081fe200078008ff */
[----:B------:R-:W-:Y:S01]  /*15f0*/  IMAD R129, R89, 0x2, R99 ;  /* 0x0000000259817824 */ /* 0x000fe200078e0263 */
[----:B------:R-:W-:Y:S01]  /*1600*/  LEA R16, P1, R105, R6, 0x1 ;  /* 0x0000000669107211 */ /* 0x000fe200078208ff */
[----:B------:R0:W5:Y:S01]  /*1610*/  LDG.E.U16 R223, desc[UR60][R10.64] ;  /* 0x0000003c0adf7981 */ /* 0x000162000c1e1500 */
[----:B------:R-:W-:Y:S01]  /*1620*/  LEA.HI.X.SX32 R21, R33, R90, 0x1, P0 ;  /* 0x0000005a21157211 */ /* 0x000fe200000f0eff */
[----:B------:R-:W-:Y:S01]  /*1630*/  IMAD R38, R89, 0x2, R129 ;  /* 0x0000000259267824 */ /* 0x000fe200078e0281 */
[C---:B------:R-:W-:Y:S01]  /*1640*/  LEA R12, P0, R101.reuse, R6, 0x1 ;  /* 0x00000006650c7211 */ /* 0x040fe200078008ff */
[----:B------:R-:W5:Y:S03]  /*1650*/  LDG.E.U16 R120, desc[UR60][R14.64] ;  /* 0x0000003c0e787981 */ /* 0x000f66000c1e1500 */
[----:B------:R-:W-:Y:S01]  /*1660*/  LEA.HI.X.SX32 R13, R101, R90, 0x1, P0 ;  /* 0x0000005a650d7211 */ /* 0x000fe200000f0eff */
[----:B------:R4:W5:Y:S01]  /*1670*/  LDG.E.U16 R222, desc[UR60][R20.64] ;  /* 0x0000003c14de7981 */ /* 0x000962000c1e1500 */
[----:B------:R-:W-:-:S02]  /*1680*/  LEA R101, R89, R38, 0x1 ;  /* 0x0000002659657211 */ /* 0x000fc400078e08ff */
[----:B-1----:R-:W-:Y:S01]  /*1690*/  LEA R18, P0, R103, R6, 0x1 ;  /* 0x0000000667127211 */ /* 0x002fe200078008ff */
[----:B------:R1:W5:Y:S02]  /*16a0*/  LDG.E.U16 R221, desc[UR60][R12.64] ;  /* 0x0000003c0cdd7981 */ /* 0x000364000c1e1500 */
[----:B------:R-:W-:Y:S01]  /*16b0*/  IMAD R131, R89, 0x2, R101 ;  /* 0x0000000259837824 */ /* 0x000fe200078e0265 */
[----:B------:R-:W-:-:S03]  /*16c0*/  LEA.HI.X.SX32 R19, R103, R90, 0x1, P0 ;  /* 0x0000005a67137211 */ /* 0x000fc600000f0eff */
[----:B------:R-:W-:Y:S01]  /*16d0*/  IMAD R133, R89, 0x2, R131 ;  /* 0x0000000259857824 */ /* 0x000fe200078e0283 */
[----:B0-----:R-:W-:Y:S01]  /*16e0*/  LEA R10, P0, R83, R6, 0x1 ;  /* 0x00000006530a7211 */ /* 0x001fe200078008ff */
[----:B------:R-:W5:Y:S02]  /*16f0*/  LDG.E.U16 R220, desc[UR60][R18.64] ;  /* 0x0000003c12dc7981 */ /* 0x000f64000c1e1500 */
[----:B------:R-:W-:Y:S01]  /*1700*/  IMAD R31, R89, 0x2, R133 ;  /* 0x00000002591f7824 */ /* 0x000fe200078e0285 */
[----:B------:R-:W-:-:S04]  /*1710*/  LEA.HI.X.SX32 R11, R83, R90, 0x1, P0 ;  /* 0x0000005a530b7211 */ /* 0x000fc800000f0eff */
[C---:B------:R-:W-:Y:S01]  /*1720*/  LEA R83, R89.reuse, R31, 0x1 ;  /* 0x0000001f59537211 */ /* 0x040fe200078e08ff */
[----:B------:R-:W5:Y:S04]  /*1730*/  LDG.E.U16 R219, desc[UR60][R10.64] ;  /* 0x0000003c0adb7981 */ /* 0x000f68000c1e1500 */
[----:B------:R-:W-:Y:S01]  /*1740*/  IMAD R135, R89, 0x2, R83 ;  /* 0x0000000259877824 */ /* 0x000fe200078e0253 */
[----:B------:R-:W-:-:S03]  /*1750*/  LEA.HI.X.SX32 R17, R105, R90, 0x1, P1 ;  /* 0x0000005a69117211 */ /* 0x000fc600008f0eff */
[----:B------:R-:W-:Y:S01]  /*1760*/  IMAD R137, R89, 0x2, R135 ;  /* 0x0000000259897824 */ /* 0x000fe200078e0287 */
[-C--:B----4-:R-:W-:Y:S01]  /*1770*/  LEA R20, P0, R85, R6.reuse, 0x1 ;  /* 0x0000000655147211 */ /* 0x090fe200078008ff */
[----:B------:R0:W4:Y:S01]  /*1780*/  LDG.E.U16 R119, desc[UR60][R16.64] ;  /* 0x0000003c10777981 */ /* 0x000122000c1e1500 */
[----:B------:R-:W-:Y:S01]  /*1790*/  LEA R14, P1, R87, R6, 0x1 ;  /* 0x00000006570e7211 */ /* 0x000fe200078208ff */
[----:B------:R-:W-:Y:S01]  /*17a0*/  IMAD R32, R89, 0x2, R137 ;  /* 0x0000000259207824 */ /* 0x000fe200078e0289 */
[-C--:B------:R-:W-:Y:S02]  /*17b0*/  LEA.HI.X.SX32 R21, R85, R90.reuse, 0x1, P0 ;  /* 0x0000005a55157211 */ /* 0x080fe400000f0eff */
[----:B------:R-:W-:Y:S02]  /*17c0*/  LEA.HI.X.SX32 R15, R87, R90, 0x1, P1 ;  /* 0x0000005a570f7211 */ /* 0x000fe400008f0eff */
[----:B-1----:R-:W-:Y:S01]  /*17d0*/  LEA R12, P0, R63, R6, 0x1 ;  /* 0x000000063f0c7211 */ /* 0x002fe200078008ff */
[----:B------:R-:W4:Y:S01]  /*17e0*/  LDG.E.U16 R218, desc[UR60][R20.64] ;  /* 0x0000003c14da7981 */ /* 0x000f22000c1e1500 */
[----:B------:R-:W-:-:S02]  /*17f0*/  LEA R139, R89, R32, 0x1 ;  /* 0x00000020598b7211 */ /* 0x000fc400078e08ff */
[----:B0-----:R-:W-:Y:S01]  /*1800*/  LEA R16, P1, R65, R6, 0x1 ;  /* 0x0000000641107211 */ /* 0x001fe200078208ff */
[----:B------:R0:W4:Y:S01]  /*1810*/  LDG.E.U16 R118, desc[UR60][R14.64] ;  /* 0x0000003c0e767981 */ /* 0x000122000c1e1500 */
[----:B------:R-:W-:Y:S02]  /*1820*/  LEA.HI.X.SX32 R13, R63, R90, 0x1, P0 ;  /* 0x0000005a3f0d7211 */ /* 0x000fe400000f0eff */
[----:B------:R-:W-:Y:S02]  /*1830*/  LEA R18, P0, R107, R6, 0x1 ;  /* 0x000000066b127211 */ /* 0x000fe400078008ff */
[-C--:B------:R-:W-:Y:S01]  /*1840*/  LEA.HI.X.SX32 R17, R65, R90.reuse, 0x1, P1 ;  /* 0x0000005a41117211 */ /* 0x080fe200008f0eff */
[----:B------:R-:W-:Y:S01]  /*1850*/  IMAD R65, R89, 0x2, R139 ;  /* 0x0000000259417824 */ /* 0x000fe200078e028b */
[----:B------:R-:W-:Y:S01]  /*1860*/  LEA.HI.X.SX32 R19, R107, R90, 0x1, P0 ;  /* 0x0000005a6b137211 */ /* 0x000fe200000f0eff */
[----:B------:R-:W4:Y:S02]  /*1870*/  LDG.E.U16 R217, desc[UR60][R12.64] ;  /* 0x0000003c0cd97981 */ /* 0x000f24000c1e1500 */
[----:B------:R-:W-:Y:S01]  /*1880*/  IMAD R107, R89, 0x2, R65 ;  /* 0x00000002596b7824 */ /* 0x000fe200078e0241 */
[-C--:B------:R-:W-:Y:S01]  /*1890*/  LEA R10, P0, R95, R6.reuse, 0x1 ;  /* 0x000000065f0a7211 */ /* 0x080fe200078008ff */
[----:B------:R1:W4:Y:S02]  /*18a0*/  LDG.E.U16 R216, desc[UR60][R18.64] ;  /* 0x0000003c12d87981 */ /* 0x000324000c1e1500 */
[----:B------:R-:W-:Y:S01]  /*18b0*/  IMAD R33, R89, 0x2, R107 ;  /* 0x0000000259217824 */ /* 0x000fe200078e026b */
[----:B0-----:R-:W-:Y:S01]  /*18c0*/  LEA R14, P1, R61, R6, 0x1 ;  /* 0x000000063d0e7211 */ /* 0x001fe200078208ff */
[----:B------:R-:W4:Y:S03]  /*18d0*/  LDG.E.U16 R117, desc[UR60][R16.64] ;  /* 0x0000003c10757981 */ /* 0x000f26000c1e1500 */
[----:B------:R-:W-:-:S05]  /*18e0*/  LEA R141, R89, R33, 0x1 ;  /* 0x00000021598d7211 */ /* 0x000fca00078e08ff */
[----:B------:R-:W-:-:S04]  /*18f0*/  IMAD R143, R89, 0x2, R141 ;  /* 0x00000002598f7824 */ /* 0x000fc800078e028d */
[----:B------:R-:W-:Y:S01]  /*1900*/  IMAD R145, R89, 0x2, R143 ;  /* 0x0000000259917824 */ /* 0x000fe200078e028f */
[----:B------:R-:W-:-:S03]  /*1910*/  LEA.HI.X.SX32 R11, R95, R90, 0x1, P0 ;  /* 0x0000005a5f0b7211 */ /* 0x000fc600000f0eff */
[----:B------:R-:W-:Y:S01]  /*1920*/  IMAD R34, R89, 0x2, R145 ;  /* 0x0000000259227824 */ /* 0x000fe200078e0291 */
[----:B------:R-:W-:Y:S01]  /*1930*/  LEA R22, P0, R97, R6, 0x1 ;  /* 0x0000000661167211 */ /* 0x000fe200078008ff */
[----:B------:R-:W4:Y:S03]  /*1940*/  LDG.E.U16 R215, desc[UR60][R10.64] ;  /* 0x0000003c0ad77981 */ /* 0x000f26000c1e1500 */
[----:B------:R-:W-:Y:S02]  /*1950*/  LEA R147, R89, R34, 0x1 ;  /* 0x0000002259937211 */ /* 0x000fe400078e08ff */
[----:B------:R-:W-:Y:S02]  /*1960*/  LEA.HI.X.SX32 R23, R97, R90, 0x1, P0 ;  /* 0x0000005a61177211 */ /* 0x000fe400000f0eff */
[----:B-1----:R-:W-:Y:S01]  /*1970*/  LEA R18, P0, R67, R6, 0x1 ;  /* 0x0000000643127211 */ /* 0x002fe200078008ff */
[----:B------:R-:W-:Y:S01]  /*1980*/  IMAD R149, R89, 0x2, R147 ;  /* 0x0000000259957824 */ /* 0x000fe200078e0293 */
[-C--:B------:R-:W-:Y:S01]  /*1990*/  LEA.HI.X.SX32 R15, R61, R90.reuse, 0x1, P1 ;  /* 0x0000005a3d0f7211 */ /* 0x080fe200008f0eff */
[----:B------:R-:W4:Y:S01]  /*19a0*/  LDG.E.U16 R214, desc[UR60][R22.64] ;  /* 0x0000003c16d67981 */ /* 0x000f22000c1e1500 */
[----:B------:R-:W-:Y:S01]  /*19b0*/  LEA.HI.X.SX32 R19, R67, R90, 0x1, P0 ;  /* 0x0000005a43137211 */ /* 0x000fe200000f0eff */
[----:B------:R-:W-:Y:S01]  /*19c0*/  IMAD R77, R89, 0x2, R149 ;  /* 0x00000002594d7824 */ /* 0x000fe200078e0295 */
[----:B------:R-:W-:Y:S01]  /*19d0*/  LEA R20, P0, R69, R6, 0x1 ;  /* 0x0000000645147211 */ /* 0x000fe200078008ff */
[----:B------:R0:W4:Y:S02]  /*19e0*/  LDG.E.U16 R116, desc[UR60][R14.64] ;  /* 0x0000003c0e747981 */ /* 0x000124000c1e1500 */
[----:B------:R-:W-:Y:S01]  /*19f0*/  IMAD R27, R89, 0x2, R77 ;  /* 0x00000002591b7824 */ /* 0x000fe200078e024d */
[----:B------:R-:W-:Y:S01]  /*1a00*/  LEA.HI.X.SX32 R21, R69, R90, 0x1, P0 ;  /* 0x0000005a45157211 */ /* 0x000fe200000f0eff */
[----:B------:R1:W4:Y:S01]  /*1a10*/  LDG.E.U16 R213, desc[UR60][R18.64] ;  /* 0x0000003c12d57981 */ /* 0x000322000c1e1500 */
[----:B------:R-:W-:-:S03]  /*1a20*/  LEA R12, P0, R79, R6, 0x1 ;  /* 0x000000064f0c7211 */ /* 0x000fc600078008ff */
[----:B------:R1:W4:Y:S01]  /*1a30*/  LDG.E.U16 R212, desc[UR60][R20.64] ;  /* 0x0000003c14d47981 */ /* 0x000322000c1e1500 */
[----:B------:R-:W-:Y:S02]  /*1a40*/  LEA.HI.X.SX32 R13, R79, R90, 0x1, P0 ;  /* 0x0000005a4f0d7211 */ /* 0x000fe400000f0eff */
[----:B------:R-:W-:Y:S02]  /*1a50*/  LEA R79, R89, R27, 0x1 ;  /* 0x0000001b594f7211 */ /* 0x000fe400078e08ff */
[----:B0-----:R-:W-:Y:S01]  /*1a60*/  LEA R14, P0, R109, R6, 0x1 ;  /* 0x000000066d0e7211 */ /* 0x001fe200078008ff */
[----:B------:R-:W4:Y:S02]  /*1a70*/  LDG.E.U16 R211, desc[UR60][R12.64] ;  /* 0x0000003c0cd37981 */ /* 0x000f24000c1e1500 */
[----:B------:R-:W-:-:S04]  /*1a80*/  IMAD R97, R89, 0x2, R79 ;  /* 0x0000000259617824 */ /* 0x000fc800078e024f */
[----:B------:R-:W-:Y:S01]  /*1a90*/  IMAD R87, R89, 0x2, R97 ;  /* 0x0000000259577824 */ /* 0x000fe200078e0261 */
[----:B------:R-:W-:-:S03]  /*1aa0*/  LEA.HI.X.SX32 R15, R109, R90, 0x1, P0 ;  /* 0x0000005a6d0f7211 */ /* 0x000fc600000f0eff */
[----:B------:R-:W-:Y:S01]  /*1ab0*/  IMAD R28, R89, 0x2, R87 ;  /* 0x00000002591c7824 */ /* 0x000fe200078e0257 */
[----:B-1----:R-:W-:Y:S01]  /*1ac0*/  LEA R18, P0, R9, R6, 0x1 ;  /* 0x0000000609127211 */ /* 0x002fe200078008ff */
[----:B------:R0:W4:Y:S03]  /*1ad0*/  LDG.E.U16 R210, desc[UR60][R14.64] ;  /* 0x0000003c0ed27981 */ /* 0x000126000c1e1500 */
[----:B------:R-:W-:Y:S02]  /*1ae0*/  LEA R95, R89, R28, 0x1 ;  /* 0x0000001c595f7211 */ /* 0x000fe400078e08ff */
[----:B------:R-:W-:Y:S02]  /*1af0*/  LEA.HI.X.SX32 R19, R9, R90, 0x1, P0 ;  /* 0x0000005a09137211 */ /* 0x000fe400000f0eff */
[-C--:B------:R-:W-:Y:S01]  /*1b00*/  LEA R20, P0, R111, R6.reuse, 0x1 ;  /* 0x000000066f147211 */ /* 0x080fe200078008ff */
[----:B------:R-:W-:Y:S01]  /*1b10*/  IMAD R105, R89, 0x2, R95 ;  /* 0x0000000259697824 */ /* 0x000fe200078e025f */
[----:B------:R-:W-:Y:S01]  /*1b20*/  LEA R16, P1, R71, R6, 0x1 ;  /* 0x0000000647107211 */ /* 0x000fe200078208ff */
[----:B------:R-:W4:Y:S01]  /*1b30*/  LDG.E.U16 R209, desc[UR60][R18.64] ;  /* 0x0000003c12d17981 */ /* 0x000f22000c1e1500 */
[----:B------:R-:W-:-:S02]  /*1b40*/  LEA.HI.X.SX32 R21, R111, R90, 0x1, P0 ;  /* 0x0000005a6f157211 */ /* 0x000fc400000f0eff */
[----:B------:R-:W-:Y:S01]  /*1b50*/  LEA.HI.X.SX32 R17, R71, R90, 0x1, P1 ;  /* 0x0000005a47117211 */ /* 0x000fe200008f0eff */
[----:B------:R-:W-:Y:S01]  /*1b60*/  IMAD R71, R89, 0x2, R105 ;  /* 0x0000000259477824 */ /* 0x000fe200078e0269 */
[C---:B0-----:R-:W-:Y:S01]  /*1b70*/  LEA R14, P0, R29.reuse, R6, 0x1 ;  /* 0x000000061d0e7211 */ /* 0x041fe200078008ff */
[----:B------:R-:W4:Y:S03]  /*1b80*/  LDG.E.U16 R208, desc[UR60][R20.64] ;  /* 0x0000003c14d07981 */ /* 0x000f26000c1e1500 */
[----:B------:R-:W-:Y:S01]  /*1b90*/  LEA.HI.X.SX32 R15, R29, R90, 0x1, P0 ;  /* 0x0000005a1d0f7211 */ /* 0x000fe200000f0eff */
[----:B------:R-:W-:Y:S01]  /*1ba0*/  IMAD R29, R89, 0x2, R71 ;  /* 0x00000002591d7824 */ /* 0x000fe200078e0247 */
[----:B------:R-:W-:Y:S01]  /*1bb0*/  LEA R10, P1, R81, R6, 0x1 ;  /* 0x00000006510a7211 */ /* 0x000fe200078208ff */
[----:B------:R0:W4:Y:S03]  /*1bc0*/  LDG.E.U16 R115, desc[UR60][R16.64] ;  /* 0x0000003c10737981 */ /* 0x000126000c1e1500 */
[C---:B------:R-:W-:Y:S01]  /*1bd0*/  LEA R103, R89.reuse, R29, 0x1 ;  /* 0x0000001d59677211 */ /* 0x040fe200078e08ff */
[----:B------:R-:W4:Y:S04]  /*1be0*/  LDG.E.U16 R207, desc[UR60][R14.64] ;  /* 0x0000003c0ecf7981 */ /* 0x000f28000c1e1500 */
[----:B------:R-:W-:Y:S01]  /*1bf0*/  IMAD R85, R89, 0x2, R103 ;  /* 0x0000000259557824 */ /* 0x000fe200078e0267 */
[----:B------:R-:W-:-:S03]  /*1c00*/  LEA.HI.X.SX32 R11, R81, R90, 0x1, P1 ;  /* 0x0000005a510b7211 */ /* 0x000fc600008f0eff */
[----:B------:R-:W-:Y:S01]  /*1c10*/  IMAD R9, R89, 0x2, R85 ;  /* 0x0000000259097824 */ /* 0x000fe200078e0255 */
[----:B0-----:R-:W-:Y:S01]  /*1c20*/  LEA R16, P1, R25, R6, 0x1 ;  /* 0x0000000619107211 */ /* 0x001fe200078208ff */
[----:B------:R0:W4:Y:S02]  /*1c30*/  LDG.E.U16 R114, desc[UR60][R10.64] ;  /* 0x0000003c0a727981 */ /* 0x000124000c1e1500 */
[----:B------:R-:W-:Y:S01]  /*1c40*/  IMAD R30, R89, 0x2, R9 ;  /* 0x00000002591e7824 */ /* 0x000fe200078e0209 */
[----:B------:R-:W-:-:S04]  /*1c50*/  LEA.HI.X.SX32 R17, R25, R90, 0x1, P1 ;  /* 0x0000005a19117211 */ /* 0x000fc800008f0eff */
[----:B------:R-:W-:Y:S01]  /*1c60*/  LEA R61, R89, R30, 0x1 ;  /* 0x0000001e593d7211 */ /* 0x000fe200078e08ff */
[----:B------:R1:W4:Y:S01]  /*1c70*/  LDG.E.U16 R113, desc[UR60][R16.64] ;  /* 0x0000003c10717981 */ /* 0x000322000c1e1500 */
[----:B0-----:R-:W-:-:S04]  /*1c80*/  LEA R10, P1, R127, R6, 0x1 ;  /* 0x000000067f0a7211 */ /* 0x001fc800078208ff */
[----:B------:R-:W-:Y:S01]  /*1c90*/  LEA.HI.X.SX32 R11, R127, R90, 0x1, P1 ;  /* 0x0000005a7f0b7211 */ /* 0x000fe200008f0eff */
[----:B-1----:R-:W-:-:S04]  /*1ca0*/  IMAD R17, R89, 0x2, R61 ;  /* 0x0000000259117824 */ /* 0x002fc800078e023d */
[----:B------:R0:W4:Y:S01]  /*1cb0*/  LDG.E.U16 R112, desc[UR60][R10.64] ;  /* 0x0000003c0a707981 */ /* 0x000122000c1e1500 */
[----:B------:R-:W-:-:S04]  /*1cc0*/  IMAD R69, R89, 0x2, R17 ;  /* 0x0000000259457824 */ /* 0x000fc800078e0211 */
[----:B------:R-:W-:Y:S01]  /*1cd0*/  IMAD R23, R89, 0x2, R69 ;  /* 0x0000000259177824 */ /* 0x000fe200078e0245 */
[----:B0-----:R-:W-:-:S04]  /*1ce0*/  LEA R10, P1, R101, R6, 0x1 ;  /* 0x00000006650a7211 */ /* 0x001fc800078208ff */
[----:B------:R-:W-:Y:S02]  /*1cf0*/  LEA.HI.X.SX32 R11, R101, R90, 0x1, P1 ;  /* 0x0000005a650b7211 */ /* 0x000fe400008f0eff */
[----:B------:R-:W-:-:S03]  /*1d00*/  LEA R101, R89, R23, 0x1 ;  /* 0x0000001759657211 */ /* 0x000fc600078e08ff */
[----:B------:R0:W4:Y:S02]  /*1d10*/  LDG.E.U16 R111, desc[UR60][R10.64] ;  /* 0x0000003c0a6f7981 */ /* 0x000124000c1e1500 */
[----:B------:R-:W-:Y:S01]  /*1d20*/  IMAD R63, R89, 0x2, R101 ;  /* 0x00000002593f7824 */ /* 0x000fe200078e0265 */
[-C--:B------:R-:W-:Y:S02]  /*1d30*/  LEA R12, P0, R125, R6.reuse, 0x1 ;  /* 0x000000067d0c7211 */ /* 0x080fe400078008ff */
[----:B0-----:R-:W-:-:S04]  /*1d40*/  LEA R10, P1, R83, R6, 0x1 ;  /* 0x00000006530a7211 */ /* 0x001fc800078208ff */
[-C--:B------:R-:W-:Y:S01]  /*1d50*/  LEA.HI.X.SX32 R11, R83, R90.reuse, 0x1, P1 ;  /* 0x0000005a530b7211 */ /* 0x080fe200008f0eff */
[----:B------:R-:W-:Y:S01]  /*1d60*/  IMAD R83, R89, 0x2, R63 ;  /* 0x0000000259537824 */ /* 0x000fe200078e023f */
[----:B------:R-:W-:Y:S02]  /*1d70*/  LEA.HI.X.SX32 R13, R125, R90, 0x1, P0 ;  /* 0x0000005a7d0d7211 */ /* 0x000fe400000f0eff */
[----:B------:R-:W-:Y:S01]  /*1d80*/  LEA R14, P0, R99, R6, 0x1 ;  /* 0x00000006630e7211 */ /* 0x000fe200078008ff */
[----:B------:R-:W-:Y:S01]  /*1d90*/  IMAD R24, R89, 0x2, R83 ;  /* 0x0000000259187824 */ /* 0x000fe200078e0253 */
[----:B------:R-:W4:Y:S02]  /*1da0*/  LDG.E.U16 R110, desc[UR60][R10.64] ;  /* 0x0000003c0a6e7981 */ /* 0x000f24000c1e1500 */
[----:B------:R-:W-:Y:S02]  /*1db0*/  LEA.HI.X.SX32 R15, R99, R90, 0x1, P0 ;  /* 0x0000005a630f7211 */ /* 0x000fe400000f0eff */
[C---:B------:R-:W-:Y:S01]  /*1dc0*/  LEA R99, R89.reuse, R24, 0x1 ;  /* 0x0000001859637211 */ /* 0x040fe200078e08ff */
[----:B------:R0:W4:Y:S04]  /*1dd0*/  LDG.E.U16 R206, desc[UR60][R12.64] ;  /* 0x0000003c0cce7981 */ /* 0x000128000c1e1500 */
[----:B------:R-:W-:Y:S01]  /*1de0*/  IMAD R81, R89, 0x2, R99 ;  /* 0x0000000259517824 */ /* 0x000fe200078e0263 */
[----:B------:R1:W4:Y:S01]  /*1df0*/  LDG.E.U16 R205, desc[UR60][R14.64] ;  /* 0x0000003c0ecd7981 */ /* 0x000322000c1e1500 */
[----:B0-----:R-:W-:-:S02]  /*1e00*/  LEA R12, P0, R129, R6, 0x1 ;  /* 0x00000006810c7211 */ /* 0x001fc400078008ff */
[----:B------:R-:W-:Y:S02]  /*1e10*/  IMAD R67, R89, 0x2, R81 ;  /* 0x0000000259437824 */ /* 0x000fe400078e0251 */
[----:B------:R-:W-:Y:S02]  /*1e20*/  LEA.HI.X.SX32 R13, R129, R90, 0x1, P0 ;  /* 0x0000005a810d7211 */ /* 0x000fe400000f0eff */
[----:B-1----:R-:W-:Y:S01]  /*1e30*/  LEA R14, P0, R131, R6, 0x1 ;  /* 0x00000006830e7211 */ /* 0x002fe200078008ff */
[----:B------:R-:W-:Y:S02]  /*1e40*/  IMAD R25, R89, 0x2, R67 ;  /* 0x0000000259197824 */ /* 0x000fe400078e0243 */
[----:B------:R0:W4:Y:S01]  /*1e50*/  LDG.E.U16 R204, desc[UR60][R12.64] ;  /* 0x0000003c0ccc7981 */ /* 0x000122000c1e1500 */
[----:B------:R-:W-:Y:S02]  /*1e60*/  LEA.HI.X.SX32 R15, R131, R90, 0x1, P0 ;  /* 0x0000005a830f7211 */ /* 0x000fe400000f0eff */
[----:B------:R-:W-:-:S03]  /*1e70*/  LEA R80, R89, R25, 0x1 ;  /* 0x0000001959507211 */ /* 0x000fc600078e08ff */
[----:B------:R1:W4:Y:S01]  /*1e80*/  LDG.E.U16 R203, desc[UR60][R14.64] ;  /* 0x0000003c0ecb7981 */ /* 0x000322000c1e1500 */
[----:B0-----:R-:W-:-:S04]  /*1e90*/  LEA R12, P0, R133, R6, 0x1 ;  /* 0x00000006850c7211 */ /* 0x001fc800078008ff */
[----:B------:R-:W-:Y:S02]  /*1ea0*/  LEA.HI.X.SX32 R13, R133, R90, 0x1, P0 ;  /* 0x0000005a850d7211 */ /* 0x000fe400000f0eff */
[----:B-1----:R-:W-:Y:S01]  /*1eb0*/  LEA R14, P0, R135, R6, 0x1 ;  /* 0x00000006870e7211 */ /* 0x002fe200078008ff */
[----:B------:R-:W-:Y:S02]  /*1ec0*/  IMAD R18, R89, 0x2, R80 ;  /* 0x0000000259127824 */ /* 0x000fe400078e0250 */
[----:B------:R0:W4:Y:S01]  /*1ed0*/  LDG.E.U16 R202, desc[UR60][R12.64] ;  /* 0x0000003c0cca7981 */ /* 0x000122000c1e1500 */
[----:B------:R-:W-:Y:S01]  /*1ee0*/  LEA.HI.X.SX32 R15, R135, R90, 0x1, P0 ;  /* 0x0000005a870f7211 */ /* 0x000fe200000f0eff */
[----:B------:R-:W-:Y:S01]  /*1ef0*/  IMAD R64, R89, 0x2, R18 ;  /* 0x0000000259407824 */ /* 0x000fe200078e0212 */
[----:B------:R-:W-:-:S03]  /*1f00*/  LEA R10, P1, R139, R6, 0x1 ;  /* 0x000000068b0a7211 */ /* 0x000fc600078208ff */
[----:B------:R1:W4:Y:S01]  /*1f10*/  LDG.E.U16 R201, desc[UR60][R14.64] ;  /* 0x0000003c0ec97981 */ /* 0x000322000c1e1500 */
[----:B0-----:R-:W-:Y:S01]  /*1f20*/  LEA R12, P0, R137, R6, 0x1 ;  /* 0x00000006890c7211 */ /* 0x001fe200078008ff */
[----:B------:R-:W-:-:S03]  /*1f30*/  IMAD R26, R89, 0x2, R64 ;  /* 0x00000002591a7824 */ /* 0x000fc600078e0240 */
[----:B------:R-:W-:Y:S02]  /*1f40*/  LEA.HI.X.SX32 R13, R137, R90, 0x1, P0 ;  /* 0x0000005a890d7211 */ /* 0x000fe400000f0eff */
[----:B-1----:R-:W-:Y:S02]  /*1f50*/  LEA R14, P0, R65, R6, 0x1 ;  /* 0x00000006410e7211 */ /* 0x002fe400078008ff */
[-C--:B------:R-:W-:Y:S01]  /*1f60*/  LEA.HI.X.SX32 R11, R139, R90.reuse, 0x1, P1 ;  /* 0x0000005a8b0b7211 */ /* 0x080fe200008f0eff */
[----:B------:R0:W4:Y:S01]  /*1f70*/  LDG.E.U16 R200, desc[UR60][R12.64] ;  /* 0x0000003c0cc87981 */ /* 0x000122000c1e1500 */
[----:B------:R-:W-:Y:S02]  /*1f80*/  LEA.HI.X.SX32 R15, R65, R90, 0x1, P0 ;  /* 0x0000005a410f7211 */ /* 0x000fe400000f0eff */
[----:B------:R-:W-:Y:S01]  /*1f90*/  LEA R66, R89, R26, 0x1 ;  /* 0x0000001a59427211 */ /* 0x000fe200078e08ff */
[----:B------:R1:W4:Y:S04]  /*1fa0*/  LDG.E.U16 R109, desc[UR60][R10.64] ;  /* 0x0000003c0a6d7981 */ /* 0x000328000c1e1500 */
[----:B------:R3:W4:Y:S01]  /*1fb0*/  LDG.E.U16 R199, desc[UR60][R14.64] ;  /* 0x0000003c0ec77981 */ /* 0x000722000c1e1500 */
[-C--:B0-----:R-:W-:Y:S01]  /*1fc0*/  LEA R12, P0, R107, R6.reuse, 0x1 ;  /* 0x000000066b0c7211 */ /* 0x081fe200078008ff */
[----:B------:R-:W-:Y:S01]  /*1fd0*/  IMAD R65, R89, 0x2, R66 ;  /* 0x0000000259417824 */ /* 0x000fe200078e0242 */
[----:B-1----:R-:W-:-:S02]  /*1fe0*/  LEA R10, P1, R141, R6, 0x1 ;  /* 0x000000068d0a7211 */ /* 0x002fc400078208ff */
[----:B------:R-:W-:Y:S02]  /*1ff0*/  LEA.HI.X.SX32 R13, R107, R90, 0x1, P0 ;  /* 0x0000005a6b0d7211 */ /* 0x000fe400000f0eff */
[----:B---3--:R-:W-:Y:S02]  /*2000*/  LEA R14, P0, R143, R6, 0x1 ;  /* 0x000000068f0e7211 */ /* 0x008fe400078008ff */
[-C--:B------:R-:W-:Y:S01]  /*2010*/  LEA.HI.X.SX32 R11, R141, R90.reuse, 0x1, P1 ;  /* 0x0000005a8d0b7211 */ /* 0x080fe200008f0eff */
[----:B------:R0:W3:Y:S01]  /*2020*/  LDG.E.U16 R198, desc[UR60][R12.64] ;  /* 0x0000003c0cc67981 */ /* 0x0000e2000c1e1500 */
[----:B------:R-:W-:Y:S01]  /*2030*/  LEA.HI.X.SX32 R15, R143, R90, 0x1, P0 ;  /* 0x0000005a8f0f7211 */ /* 0x000fe200000f0eff */
[----:B------:R-:W-:Y:S02]  /*2040*/  IMAD R76, R89, 0x2, R65 ;  /* 0x00000002594c7824 */ /* 0x000fe400078e0241 */
[----:B------:R1:W3:Y:S01]  /*2050*/  LDG.E.U16 R108, desc[UR60][R10.64] ;  /* 0x0000003c0a6c7981 */ /* 0x0002e2000c1e1500 */
[----:B0-----:R-:W-:-:S03]  /*2060*/  LEA R12, P0, R145, R6, 0x1 ;  /* 0x00000006910c7211 */ /* 0x001fc600078008ff */
[----:B------:R0:W3:Y:S01]  /*2070*/  LDG.E.U16 R197, desc[UR60][R14.64] ;  /* 0x0000003c0ec57981 */ /* 0x0000e2000c1e1500 */
[----:B------:R-:W-:Y:S01]  /*2080*/  IMAD R19, R89, 0x2, R76 ;  /* 0x0000000259137824 */ /* 0x000fe200078e024c */
[----:B-1----:R-:W-:Y:S02]  /*2090*/  LEA R10, P1, R147, R6, 0x1 ;  /* 0x00000006930a7211 */ /* 0x002fe400078208ff */
[-C--:B------:R-:W-:Y:S02]  /*20a0*/  LEA.HI.X.SX32 R13, R145, R90.reuse, 0x1, P0 ;  /* 0x0000005a910d7211 */ /* 0x080fe400000f0eff */
[----:B------:R-:W-:Y:S02]  /*20b0*/  LEA.HI.X.SX32 R11, R147, R90, 0x1, P1 ;  /* 0x0000005a930b7211 */ /* 0x000fe400008f0eff */
[----:B0-----:R-:W-:Y:S01]  /*20c0*/  LEA R14, P0, R149, R6, 0x1 ;  /* 0x00000006950e7211 */ /* 0x001fe200078008ff */
[----:B------:R0:W3:Y:S01]  /*20d0*/  LDG.E.U16 R196, desc[UR60][R12.64] ;  /* 0x0000003c0cc47981 */ /* 0x0000e2000c1e1500 */
[----:B------:R-:W-:-:S02]  /*20e0*/  LEA R78, R89, R19, 0x1 ;  /* 0x00000013594e7211 */ /* 0x000fc400078e08ff */
[----:B------:R-:W-:Y:S01]  /*20f0*/  LEA.HI.X.SX32 R15, R149, R90, 0x1, P0 ;  /* 0x0000005a950f7211 */ /* 0x000fe200000f0eff */
[----:B------:R1:W3:Y:S04]  /*2100*/  LDG.E.U16 R107, desc[UR60][R10.64] ;  /* 0x0000003c0a6b7981 */ /* 0x0002e8000c1e1500 */
[----:B------:R2:W3:Y:S01]  /*2110*/  LDG.E.U16 R193, desc[UR60][R14.64] ;  /* 0x0000003c0ec17981 */ /* 0x0004e2000c1e1500 */
[-C--:B0-----:R-:W-:Y:S02]  /*2120*/  LEA R12, P0, R77, R6.reuse, 0x1 ;  /* 0x000000064d0c7211 */ /* 0x081fe400078008ff */
[----:B-1----:R-:W-:Y:S02]  /*2130*/  LEA R10, P1, R79, R6, 0x1 ;  /* 0x000000064f0a7211 */ /* 0x002fe400078208ff */
[-C--:B------:R-:W-:Y:S01]  /*2140*/  LEA.HI.X.SX32 R13, R77, R90.reuse, 0x1, P0 ;  /* 0x0000005a4d0d7211 */ /* 0x080fe200000f0eff */
[----:B------:R-:W-:Y:S01]  /*2150*/  IMAD R77, R89, 0x2, R78 ;  /* 0x00000002594d7824 */ /* 0x000fe200078e024e */
[----:B------:R-:W-:-:S03]  /*2160*/  LEA.HI.X.SX32 R11, R79, R90, 0x1, P1 ;  /* 0x0000005a4f0b7211 */ /* 0x000fc600008f0eff */
[----:B------:R-:W-:Y:S01]  /*2170*/  IMAD R79, R89, 0x2, R77 ;  /* 0x00000002594f7824 */ /* 0x000fe200078e024d */
[----:B--2---:R-:W-:Y:S01]  /*2180*/  LEA R14, P0, R97, R6, 0x1 ;  /* 0x00000006610e7211 */ /* 0x004fe200078008ff */
[----:B------:R0:W2:Y:S02]  /*2190*/  LDG.E.U16 R106, desc[UR60][R10.64] ;  /* 0x0000003c0a6a7981 */ /* 0x0000a4000c1e1500 */
[----:B------:R-:W-:Y:S01]  /*21a0*/  IMAD R20, R89, 0x2, R79 ;  /* 0x0000000259147824 */ /* 0x000fe200078e024f */
[----:B------:R-:W-:Y:S01]  /*21b0*/  LEA.HI.X.SX32 R15, R97, R90, 0x1, P0 ;  /* 0x0000005a610f7211 */ /* 0x000fe200000f0eff */
[----:B------:R1:W2:Y:S03]  /*21c0*/  LDG.E.U16 R192, desc[UR60][R12.64] ;  /* 0x0000003c0cc07981 */ /* 0x0002a6000c1e1500 */
[----:B------:R-:W-:Y:S01]  /*21d0*/  LEA R97, R89, R20, 0x1 ;  /* 0x0000001459617211 */ /* 0x000fe200078e08ff */
[----:B------:R5:W2:Y:S01]  /*21e0*/  LDG.E.U16 R88, desc[UR60][R14.64] ;  /* 0x0000003c0e587981 */ /* 0x000aa2000c1e1500 */
[----:B0-----:R-:W-:-:S03]  /*21f0*/  LEA R10, P1, R95, R6, 0x1 ;  /* 0x000000065f0a7211 */ /* 0x001fc600078208ff */
[----:B------:R-:W-:Y:S01]  /*2200*/  IMAD R94, R89, 0x2, R97 ;  /* 0x00000002595e7824 */ /* 0x000fe200078e0261 */
[----:B------:R-:W-:-:S03]  /*2210*/  LEA.HI.X.SX32 R11, R95, R90, 0x1, P1 ;  /* 0x0000005a5f0b7211 */ /* 0x000fc600008f0eff */
[----:B------:R-:W-:Y:S01]  /*2220*/  IMAD R95, R89, 0x2, R94 ;  /* 0x00000002595f7824 */ /* 0x000fe200078e025e */
[----:B-1----:R-:W-:-:S03]  /*2230*/  LEA R12, P0, R87, R6, 0x1 ;  /* 0x00000006570c7211 */ /* 0x002fc600078008ff */
[----:B------:R-:W-:Y:S01]  /*2240*/  IMAD R21, R89, 0x2, R95 ;  /* 0x0000000259157824 */ /* 0x000fe200078e025f */
[----:B------:R-:W-:-:S04]  /*2250*/  LEA.HI.X.SX32 R13, R87, R90, 0x1, P0 ;  /* 0x0000005a570d7211 */ /* 0x000fc800000f0eff */
[----:B------:R-:W-:Y:S01]  /*2260*/  LEA R124, R89, R21, 0x1 ;  /* 0x00000015597c7211 */ /* 0x000fe200078e08ff */
[----:B------:R0:W2:Y:S01]  /*2270*/  LDG.E.U16 R72, desc[UR60][R12.64] ;  /* 0x0000003c0c487981 */ /* 0x0000a2000c1e1500 */
[----:B-----5:R-:W-:-:S03]  /*2280*/  LEA R14, P0, R105, R6, 0x1 ;  /* 0x00000006690e7211 */ /* 0x020fc600078008ff */
[----:B------:R-:W-:Y:S01]  /*2290*/  IMAD R96, R89, 0x2, R124 ;  /* 0x0000000259607824 */ /* 0x000fe200078e027c */
[----:B------:R-:W-:Y:S02]  /*22a0*/  LEA.HI.X.SX32 R15, R105, R90, 0x1, P0 ;  /* 0x0000005a690f7211 */ /* 0x000fe400000f0eff */
[----:B------:R1:W5:Y:S01]  /*22b0*/  LDG.E.U16 R105, desc[UR60][R10.64] ;  /* 0x0000003c0a697981 */ /* 0x000362000c1e1500 */
[----:B------:R-:W-:Y:S01]  /*22c0*/  IMAD R125, R89, 0x2, R96 ;  /* 0x00000002597d7824 */ /* 0x000fe200078e0260 */
[----:B0-----:R-:W-:Y:S02]  /*22d0*/  LEA R12, P0, R71, R6, 0x1 ;  /* 0x00000006470c7211 */ /* 0x001fe400078008ff */
[----:B------:R0:W5:Y:S01]  /*22e0*/  LDG.E.U16 R87, desc[UR60][R14.64] ;  /* 0x0000003c0e577981 */ /* 0x000162000c1e1500 */
[----:B------:R-:W-:Y:S01]  /*22f0*/  IMAD R22, R89, 0x2, R125 ;  /* 0x0000000259167824 */ /* 0x000fe200078e027d */
[----:B------:R-:W-:Y:S02]  /*2300*/  LEA.HI.X.SX32 R13, R71, R90, 0x1, P0 ;  /* 0x0000005a470d7211 */ /* 0x000fe400000f0eff */
[----:B-1----:R-:W-:-:S03]  /*2310*/  LEA R10, P1, R103, R6, 0x1 ;  /* 0x00000006670a7211 */ /* 0x002fc600078208ff */
[----:B------:R1:W5:Y:S01]  /*2320*/  LDG.E.U16 R71, desc[UR60][R12.64] ;  /* 0x0000003c0c477981 */ /* 0x000362000c1e1500 */
[----:B0-----:R-:W-:Y:S02]  /*2330*/  LEA R14, P0, R85, R6, 0x1 ;  /* 0x00000006550e7211 */ /* 0x001fe400078008ff */
[-C--:B------:R-:W-:Y:S02]  /*2340*/  LEA.HI.X.SX32 R11, R103, R90.reuse, 0x1, P1 ;  /* 0x0000005a670b7211 */ /* 0x080fe400008f0eff */
[----:B------:R-:W-:Y:S02]  /*2350*/  LEA.HI.X.SX32 R15, R85, R90, 0x1, P0 ;  /* 0x0000005a550f7211 */ /* 0x000fe400000f0eff */
[----:B------:R-:W-:Y:S01]  /*2360*/  LEA R126, R89, R22, 0x1 ;  /* 0x00000016597e7211 */ /* 0x000fe200078e08ff */
[----:B------:R0:W5:Y:S01]  /*2370*/  LDG.E.U16 R104, desc[UR60][R10.64] ;  /* 0x0000003c0a687981 */ /* 0x000162000c1e1500 */
[----:B-1----:R-:W-:-:S03]  /*2380*/  LEA R12, P0, R9, R6, 0x1 ;  /* 0x00000006090c7211 */ /* 0x002fc600078008ff */
[----:B------:R1:W5:Y:S01]  /*2390*/  LDG.E.U16 R86, desc[UR60][R14.64] ;  /* 0x0000003c0e567981 */ /* 0x000362000c1e1500 */
[----:B------:R-:W-:Y:S01]  /*23a0*/  LEA.HI.X.SX32 R13, R9, R90, 0x1, P0 ;  /* 0x0000005a090d7211 */ /* 0x000fe200000f0eff */
[----:B------:R-:W-:Y:S01]  /*23b0*/  IMAD R9, R89, 0x2, R126 ;  /* 0x0000000259097824 */ /* 0x000fe200078e027e */
[----:B0-----:R-:W-:-:S03]  /*23c0*/  LEA R10, P1, R61, R6, 0x1 ;  /* 0x000000063d0a7211 */ /* 0x001fc600078208ff */
[----:B------:R0:W5:Y:S01]  /*23d0*/  LDG.E.U16 R70, desc[UR60][R12.64] ;  /* 0x0000003c0c467981 */ /* 0x000162000c1e1500 */
[----:B------:R-:W-:Y:S01]  /*23e0*/  LEA.HI.X.SX32 R11, R61, R90, 0x1, P1 ;  /* 0x0000005a3d0b7211 */ /* 0x000fe200008f0eff */
[----:B------:R-:W-:-:S04]  /*23f0*/  IMAD R61, R89, 0x2, R9 ;  /* 0x00000002593d7824 */ /* 0x000fc800078e0209 */
[----:B-1----:R-:W-:Y:S01]  /*2400*/  IMAD R15, R89, 0x2, R61 ;  /* 0x00000002590f7824 */ /* 0x002fe200078e023d */
[----:B------:R-:W-:Y:S01]  /*2410*/  LEA R16, P0, R17, R6, 0x1 ;  /* 0x0000000611107211 */ /* 0x000fe200078008ff */
[----:B------:R-:W5:Y:S03]  /*2420*/  LDG.E.U16 R103, desc[UR60][R10.64] ;  /* 0x0000003c0a677981 */ /* 0x000f66000c1e1500 */
[----:B------:R-:W-:Y:S02]  /*2430*/  LEA R127, R89, R15, 0x1 ;  /* 0x0000000f597f7211 */ /* 0x000fe400078e08ff */
[----:B------:R-:W-:-:S03]  /*2440*/  LEA.HI.X.SX32 R17, R17, R90, 0x1, P0 ;  /* 0x0000005a11117211 */ /* 0x000fc600000f0eff */
[C---:B------:R-:W-:Y:S02]  /*2450*/  IMAD R136, R89.reuse, 0x2, R127 ;  /* 0x0000000259887824 */ /* 0x040fe400078e027f */
[----:B------:R1:W5:Y:S02]  /*2460*/  LDG.E.U16 R85, desc[UR60][R16.64] ;  /* 0x0000003c10557981 */ /* 0x000364000c1e1500 */
[----:B------:R-:W-:Y:S01]  /*2470*/  IMAD R130, R89, 0x2, R136 ;  /* 0x0000000259827824 */ /* 0x000fe200078e0288 */
[----:B0-----:R-:W-:-:S03]  /*2480*/  LEA R12, P0, R69, R6, 0x1 ;  /* 0x00000006450c7211 */ /* 0x001fc600078008ff */
[----:B-1----:R-:W-:-:S05]  /*2490*/  IMAD R16, R89, 0x2, R130 ;  /* 0x0000000259107824 */ /* 0x002fca00078e0282 */
[----:B------:R-:W-:Y:S02]  /*24a0*/  LEA R132, R89, R16, 0x1 ;  /* 0x0000001059847211 */ /* 0x000fe400078e08ff */
[----:B------:R-:W-:Y:S02]  /*24b0*/  LEA.HI.X.SX32 R13, R69, R90, 0x1, P0 ;  /* 0x0000005a450d7211 */ /* 0x000fe400000f0eff */
[-C--:B------:R-:W-:Y:S01]  /*24c0*/  LEA R62, P0, R63, R6.reuse, 0x1 ;  /* 0x000000063f3e7211 */ /* 0x080fe200078008ff */
[----:B------:R-:W-:Y:S01]  /*24d0*/  IMAD R131, R89, 0x2, R132 ;  /* 0x0000000259837824 */ /* 0x000fe200078e0284 */
[----:B------:R-:W-:Y:S01]  /*24e0*/  LEA R10, P1, R101, R6, 0x1 ;  /* 0x00000006650a7211 */ /* 0x000fe200078208ff */
[----:B------:R0:W5:Y:S01]  /*24f0*/  LDG.E.U16 R69, desc[UR60][R12.64] ;  /* 0x0000003c0c457981 */ /* 0x000162000c1e1500 */
[-C--:B------:R-:W-:Y:S01]  /*2500*/  LEA.HI.X.SX32 R63, R63, R90.reuse, 0x1, P0 ;  /* 0x0000005a3f3f7211 */ /* 0x080fe200000f0eff */
[----:B------:R-:W-:Y:S01]  /*2510*/  IMAD R133, R89, 0x2, R131 ;  /* 0x0000000259857824 */ /* 0x000fe200078e0283 */
[----:B------:R-:W-:-:S03]  /*2520*/  LEA.HI.X.SX32 R11, R101, R90, 0x1, P1 ;  /* 0x0000005a650b7211 */ /* 0x000fc600008f0eff */
[----:B------:R-:W-:Y:S01]  /*2530*/  IMAD R17, R89, 0x2, R133 ;  /* 0x0000000259117824 */ /* 0x000fe200078e0285 */
[----:B------:R1:W5:Y:S01]  /*2540*/  LDG.E.U16 R84, desc[UR60][R62.64] ;  /* 0x0000003c3e547981 */ /* 0x000362000c1e1500 */
[----:B0-----:R-:W-:-:S03]  /*2550*/  LEA R12, P0, R83, R6, 0x1 ;  /* 0x00000006530c7211 */ /* 0x001fc600078008ff */
[----:B------:R0:W5:Y:S01]  /*2560*/  LDG.E.U16 R102, desc[UR60][R10.64] ;  /* 0x0000003c0a667981 */ /* 0x000162000c1e1500 */
[----:B------:R-:W-:Y:S02]  /*2570*/  LEA.HI.X.SX32 R13, R83, R90, 0x1, P0 ;  /* 0x0000005a530d7211 */ /* 0x000fe400000f0eff */
[-C--:B-1----:R-:W-:Y:S02]  /*2580*/  LEA R62, P0, R81, R6.reuse, 0x1 ;  /* 0x00000006513e7211 */ /* 0x082fe400078008ff */
[----:B------:R-:W-:Y:S01]  /*2590*/  LEA R134, R89, R17, 0x1 ;  /* 0x0000001159867211 */ /* 0x000fe200078e08ff */
[----:B------:R1:W5:Y:S01]  /*25a0*/  LDG.E.U16 R68, desc[UR60][R12.64] ;  /* 0x0000003c0c447981 */ /* 0x000362000c1e1500 */
[----:B0-----:R-:W-:Y:S02]  /*25b0*/  LEA R10, P1, R99, R6, 0x1 ;  /* 0x00000006630a7211 */ /* 0x001fe400078208ff */
[-C--:B------:R-:W-:Y:S01]  /*25c0*/  LEA.HI.X.SX32 R63, R81, R90.reuse, 0x1, P0 ;  /* 0x0000005a513f7211 */ /* 0x080fe200000f0eff */
[----:B------:R-:W-:Y:S01]  /*25d0*/  IMAD R135, R89, 0x2, R134 ;  /* 0x0000000259877824 */ /* 0x000fe200078e0286 */
[----:B------:R-:W-:-:S03]  /*25e0*/  LEA.HI.X.SX32 R11, R99, R90, 0x1, P1 ;  /* 0x0000005a630b7211 */ /* 0x000fc600008f0eff */
[----:B------:R0:W5:Y:S01]  /*25f0*/  LDG.E.U16 R83, desc[UR60][R62.64] ;  /* 0x0000003c3e537981 */ /* 0x000162000c1e1500 */
[----:B-1----:R-:W-:Y:S01]  /*2600*/  LEA R12, P0, R67, R6, 0x1 ;  /* 0x00000006430c7211 */ /* 0x002fe200078008ff */
[----:B------:R-:W-:Y:S02]  /*2610*/  IMAD R171, R89, 0x2, R135 ;  /* 0x0000000259ab7824 */ /* 0x000fe400078e0287 */
[----:B------:R1:W5:Y:S01]  /*2620*/  LDG.E.U16 R101, desc[UR60][R10.64] ;  /* 0x0000003c0a657981 */ /* 0x000362000c1e1500 */
[----:B------:R-:W-:Y:S02]  /*2630*/  LEA.HI.X.SX32 R13, R67, R90, 0x1, P0 ;  /* 0x0000005a430d7211 */ /* 0x000fe400000f0eff */
[----:B0-----:R-:W-:-:S03]  /*2640*/  LEA R62, P0, R18, R6, 0x1 ;  /* 0x00000006123e7211 */ /* 0x001fc600078008ff */
[----:B------:R0:W5:Y:S01]  /*2650*/  LDG.E.U16 R67, desc[UR60][R12.64] ;  /* 0x0000003c0c437981 */ /* 0x000162000c1e1500 */
[----:B-1----:R-:W-:Y:S02]  /*2660*/  LEA R10, P1, R80, R6, 0x1 ;  /* 0x00000006500a7211 */ /* 0x002fe400078208ff */
[-C--:B------:R-:W-:Y:S01]  /*2670*/  LEA.HI.X.SX32 R63, R18, R90.reuse, 0x1, P0 ;  /* 0x0000005a123f7211 */ /* 0x080fe200000f0eff */
[C---:B------:R-:W-:Y:S01]  /*2680*/  IMAD R18, R89.reuse, 0x2, R171 ;  /* 0x0000000259127824 */ /* 0x040fe200078e02ab */
[----:B------:R-:W-:Y:S02]  /*2690*/  LEA.HI.X.SX32 R11, R80, R90, 0x1, P1 ;  /* 0x0000005a500b7211 */ /* 0x000fe400008f0eff */
[----:B0-----:R-:W-:Y:S01]  /*26a0*/  LEA R12, P0, R64, R6, 0x1 ;  /* 0x00000006400c7211 */ /* 0x001fe200078008ff */
[----:B------:R-:W5:Y:S01]  /*26b0*/  LDG.E.U16 R82, desc[UR60][R62.64] ;  /* 0x0000003c3e527981 */ /* 0x000f62000c1e1500 */
[----:B------:R-:W-:-:S03]  /*26c0*/  LEA R137, R89, R18, 0x1 ;  /* 0x0000001259897211 */ /* 0x000fc600078e08ff */
[----:B------:R0:W5:Y:S02]  /*26d0*/  LDG.E.U16 R100, desc[UR60][R10.64] ;  /* 0x0000003c0a647981 */ /* 0x000164000c1e1500 */
[----:B------:R-:W-:Y:S01]  /*26e0*/  IMAD R174, R89, 0x2, R137 ;  /* 0x0000000259ae7824 */ /* 0x000fe200078e0289 */
[----:B0-----:R-:W-:-:S03]  /*26f0*/  LEA R10, P1, R66, R6, 0x1 ;  /* 0x00000006420a7211 */ /* 0x001fc600078208ff */
[----:B------:R-:W-:Y:S01]  /*2700*/  IMAD R176, R89, 0x2, R174 ;  /* 0x0000000259b07824 */ /* 0x000fe200078e02ae */
[-C--:B------:R-:W-:Y:S02]  /*2710*/  LEA.HI.X.SX32 R11, R66, R90.reuse, 0x1, P1 ;  /* 0x0000005a420b7211 */ /* 0x080fe400008f0eff */
[----:B------:R-:W-:-:S03]  /*2720*/  LEA.HI.X.SX32 R13, R64, R90, 0x1, P0 ;  /* 0x0000005a400d7211 */ /* 0x000fc600000f0eff */
[----:B------:R0:W5:Y:S04]  /*2730*/  LDG.E.U16 R99, desc[UR60][R10.64] ;  /* 0x0000003c0a637981 */ /* 0x000168000c1e1500 */
[----:B------:R1:W5:Y:S01]  /*2740*/  LDG.E.U16 R66, desc[UR60][R12.64] ;  /* 0x0000003c0c427981 */ /* 0x000362000c1e1500 */
[----:B0-----:R-:W-:-:S05]  /*2750*/  IMAD R11, R89, 0x2, R176 ;  /* 0x00000002590b7824 */ /* 0x001fca00078e02b0 */
[----:B------:R-:W-:Y:S02]  /*2760*/  LEA R138, R89, R11, 0x1 ;  /* 0x0000000b598a7211 */ /* 0x000fe400078e08ff */
[----:B-1----:R-:W-:-:S03]  /*2770*/  LEA R12, P1, R78, R6, 0x1 ;  /* 0x000000064e0c7211 */ /* 0x002fc600078208ff */
[----:B------:R-:W-:Y:S01]  /*2780*/  IMAD R178, R89, 0x2, R138 ;  /* 0x0000000259b27824 */ /* 0x000fe200078e028a */
[----:B------:R-:W-:-:S03]  /*2790*/  LEA.HI.X.SX32 R13, R78, R90, 0x1, P1 ;  /* 0x0000005a4e0d7211 */ /* 0x000fc600008f0eff */
[----:B------:R-:W-:Y:S02]  /*27a0*/  IMAD R180, R89, 0x2, R178 ;  /* 0x0000000259b47824 */ /* 0x000fe400078e02b2 */
[----:B------:R0:W5:Y:S01]  /*27b0*/  LDG.E.U16 R98, desc[UR60][R12.64] ;  /* 0x0000003c0c627981 */ /* 0x000162000c1e1500 */
[----:B------:R-:W-:Y:S01]  /*27c0*/  LEA R64, P0, R65, R6, 0x1 ;  /* 0x0000000641407211 */ /* 0x000fe200078008ff */
[----:B0-----:R-:W-:-:S05]  /*27d0*/  IMAD R12, R89, 0x2, R180 ;  /* 0x00000002590c7824 */ /* 0x001fca00078e02b4 */
[----:B------:R-:W-:Y:S02]  /*27e0*/  LEA R139, R89, R12, 0x1 ;  /* 0x0000000c598b7211 */ /* 0x000fe400078e08ff */
[----:B------:R-:W-:-:S03]  /*27f0*/  LEA.HI.X.SX32 R65, R65, R90, 0x1, P0 ;  /* 0x0000005a41417211 */ /* 0x000fc600000f0eff */
[C---:B------:R-:W-:Y:S01]  /*2800*/  IMAD R182, R89.reuse, 0x2, R139 ;  /* 0x0000000259b67824 */ /* 0x040fe200078e028b */
[C---:B------:R-:W-:Y:S01]  /*2810*/  LEA R62, P0, R76.reuse, R6, 0x1 ;  /* 0x000000064c3e7211 */ /* 0x040fe200078008ff */
[----:B------:R-:W5:Y:S02]  /*2820*/  LDG.E.U16 R81, desc[UR60][R64.64] ;  /* 0x0000003c40517981 */ /* 0x000f64000c1e1500 */
[----:B------:R-:W-:Y:S01]  /*2830*/  IMAD R183, R89, 0x2, R182 ;  /* 0x0000000259b77824 */ /* 0x000fe200078e02b6 */
[----:B------:R-:W-:Y:S02]  /*2840*/  LEA.HI.X.SX32 R63, R76, R90, 0x1, P0 ;  /* 0x0000005a4c3f7211 */ /* 0x000fe400000f0eff */
[----:B------:R-:W-:Y:S01]  /*2850*/  LEA R76, P0, R77, R6, 0x1 ;  /* 0x000000064d4c7211 */ /* 0x000fe200078008ff */
[----:B------:R-:W-:-:S03]  /*2860*/  IMAD R13, R89, 0x2, R183 ;  /* 0x00000002590d7824 */ /* 0x000fc600078e02b7 */
[----:B------:R-:W-:Y:S01]  /*2870*/  LEA.HI.X.SX32 R77, R77, R90, 0x1, P0 ;  /* 0x0000005a4d4d7211 */ /* 0x000fe200000f0eff */
[----:B------:R0:W5:Y:S01]  /*2880*/  LDG.E.U16 R65, desc[UR60][R62.64] ;  /* 0x0000003c3e417981 */ /* 0x000162000c1e1500 */
[----:B------:R-:W-:Y:S02]  /*2890*/  LEA R141, R89, R13, 0x1 ;  /* 0x0000000d598d7211 */ /* 0x000fe400078e08ff */
[-C--:B------:R-:W-:Y:S01]  /*28a0*/  LEA R78, P0, R79, R6.reuse, 0x1 ;  /* 0x000000064f4e7211 */ /* 0x080fe200078008ff */
[----:B------:R1:W5:Y:S02]  /*28b0*/  LDG.E.U16 R80, desc[UR60][R76.64] ;  /* 0x0000003c4c507981 */ /* 0x000364000c1e1500 */
[----:B------:R-:W-:Y:S01]  /*28c0*/  IMAD R184, R89, 0x2, R141 ;  /* 0x0000000259b87824 */ /* 0x000fe200078e028d */
[----:B0-----:R-:W-:Y:S02]  /*28d0*/  LEA R62, P1, R97, R6, 0x1 ;  /* 0x00000006613e7211 */ /* 0x001fe400078208ff */
[----:B------:R-:W-:-:S02]  /*28e0*/  LEA.HI.X.SX32 R79, R79, R90, 0x1, P0 ;  /* 0x0000005a4f4f7211 */ /* 0x000fc400000f0eff */
[----:B------:R-:W-:Y:S02]  /*28f0*/  LEA.HI.X.SX32 R63, R97, R90, 0x1, P1 ;  /* 0x0000005a613f7211 */ /* 0x000fe400008f0eff */
[C---:B-1----:R-:W-:Y:S01]  /*2900*/  LEA R76, P0, R94.reuse, R6, 0x1 ;  /* 0x000000065e4c7211 */ /* 0x042fe200078008ff */
[C---:B------:R-:W-:Y:S01]  /*2910*/  IMAD R185, R89.reuse, 0x2, R184 ;  /* 0x0000000259b97824 */ /* 0x040fe200078e02b8 */
[----:B------:R-:W5:Y:S02]  /*2920*/  LDG.E.U16 R64, desc[UR60][R78.64] ;  /* 0x0000003c4e407981 */ /* 0x000f64000c1e1500 */
[----:B------:R-:W-:Y:S02]  /*2930*/  LEA.HI.X.SX32 R77, R94, R90, 0x1, P0 ;  /* 0x0000005a5e4d7211 */ /* 0x000fe400000f0eff */
[----:B------:R0:W5:Y:S01]  /*2940*/  LDG.E.U16 R97, desc[UR60][R62.64] ;  /* 0x0000003c3e617981 */ /* 0x000162000c1e1500 */
[----:B------:R-:W-:Y:S01]  /*2950*/  IMAD R14, R89, 0x2, R185 ;  /* 0x00000002590e7824 */ /* 0x000fe200078e02b9 */
[----:B------:R-:W-:-:S02]  /*2960*/  LEA R94, P1, R124, R6, 0x1 ;  /* 0x000000067c5e7211 */ /* 0x000fc400078208ff */
[----:B------:R1:W5:Y:S01]  /*2970*/  LDG.E.U16 R79, desc[UR60][R76.64] ;  /* 0x0000003c4c4f7981 */ /* 0x000362000c1e1500 */
[----:B0-----:R-:W-:-:S04]  /*2980*/  LEA R62, P0, R95, R6, 0x1 ;  /* 0x000000065f3e7211 */ /* 0x001fc800078008ff */
[----:B------:R-:W-:Y:S02]  /*2990*/  LEA.HI.X.SX32 R63, R95, R90, 0x1, P0 ;  /* 0x0000005a5f3f7211 */ /* 0x000fe400000f0eff */
[----:B-1----:R-:W-:Y:S02]  /*29a0*/  LEA R76, P0, R96, R6, 0x1 ;  /* 0x00000006604c7211 */ /* 0x002fe400078008ff */
[----:B------:R-:W-:Y:S02]  /*29b0*/  LEA R142, R89, R14, 0x1 ;  /* 0x0000000e598e7211 */ /* 0x000fe400078e08ff */
[-C--:B------:R-:W-:Y:S01]  /*29c0*/  LEA.HI.X.SX32 R95, R124, R90.reuse, 0x1, P1 ;  /* 0x0000005a7c5f7211 */ /* 0x080fe200008f0eff */
[----:B------:R-:W5:Y:S01]  /*29d0*/  LDG.E.U16 R63, desc[UR60][R62.64] ;  /* 0x0000003c3e3f7981 */ /* 0x000f62000c1e1500 */
[----:B------:R-:W-:Y:S02]  /*29e0*/  LEA.HI.X.SX32 R77, R96, R90, 0x1, P0 ;  /* 0x0000005a604d7211 */ /* 0x000fe400000f0eff */
[----:B------:R-:W-:Y:S01]  /*29f0*/  LEA R124, P0, R125, R6, 0x1 ;  /* 0x000000067d7c7211 */ /* 0x000fe200078008ff */
[----:B------:R-:W-:Y:S01]  /*2a00*/  IMAD R186, R89, 0x2, R142 ;  /* 0x0000000259ba7824 */ /* 0x000fe200078e028e */
[----:B------:R-:W5:Y:S02]  /*2a10*/  LDG.E.U16 R96, desc[UR60][R94.64] ;  /* 0x0000003c5e607981 */ /* 0x000f64000c1e1500 */
[----:B------:R-:W-:-:S02]  /*2a20*/  LEA.HI.X.SX32 R125, R125, R90, 0x1, P0 ;  /* 0x0000005a7d7d7211 */ /* 0x000fc400000f0eff */
[----:B------:R0:W5:Y:S01]  /*2a30*/  LDG.E.U16 R78, desc[UR60][R76.64] ;  /* 0x0000003c4c4e7981 */ /* 0x000162000c1e1500 */
[----:B------:R-:W-:-:S03]  /*2a40*/  IMAD R160, R89, 0x2, R186 ;  /* 0x0000000259a07824 */ /* 0x000fc600078e02ba */
[----:B------:R1:W5:Y:S01]  /*2a50*/  LDG.E.U16 R62, desc[UR60][R124.64] ;  /* 0x0000003c7c3e7981 */ /* 0x000362000c1e1500 */
[----:B0-----:R-:W-:-:S04]  /*2a60*/  LEA R76, P0, R9, R6, 0x1 ;  /* 0x00000006094c7211 */ /* 0x001fc800078008ff */
[----:B------:R-:W-:Y:S01]  /*2a70*/  LEA.HI.X.SX32 R77, R9, R90, 0x1, P0 ;  /* 0x0000005a094d7211 */ /* 0x000fe200000f0eff */
[----:B------:R-:W-:-:S05]  /*2a80*/  IMAD R9, R89, 0x2, R160 ;  /* 0x0000000259097824 */ /* 0x000fca00078e02a0 */
[----:B------:R-:W-:Y:S01]  /*2a90*/  LEA R143, R89, R9, 0x1 ;  /* 0x00000009598f7211 */ /* 0x000fe200078e08ff */
[----:B------:R-:W5:Y:S01]  /*2aa0*/  LDG.E.U16 R77, desc[UR60][R76.64] ;  /* 0x0000003c4c4d7981 */ /* 0x000f62000c1e1500 */
[----:B------:R-:W-:-:S03]  /*2ab0*/  LEA R94, P1, R126, R6, 0x1 ;  /* 0x000000067e5e7211 */ /* 0x000fc600078208ff */
[----:B------:R-:W-:Y:S01]  /*2ac0*/  IMAD R161, R89, 0x2, R143 ;  /* 0x0000000259a17824 */ /* 0x000fe200078e028f */
[----:B------:R-:W-:-:S03]  /*2ad0*/  LEA.HI.X.SX32 R95, R126, R90, 0x1, P1 ;  /* 0x0000005a7e5f7211 */ /* 0x000fc600008f0eff */
[----:B------:R-:W-:Y:S01]  /*2ae0*/  IMAD R152, R89, 0x2, R161 ;  /* 0x0000000259987824 */ /* 0x000fe200078e02a1 */
[-C--:B------:R-:W-:Y:S02]  /*2af0*/  LEA R128, P0, R61, R6.reuse, 0x1 ;  /* 0x000000063d807211 */ /* 0x080fe400078008ff */
[----:B------:R-:W-:Y:S01]  /*2b00*/  LEA R126, P1, R127, R6, 0x1 ;  /* 0x000000067f7e7211 */ /* 0x000fe200078208ff */
[----:B------:R-:W-:Y:S01]  /*2b10*/  IMAD R10, R89, 0x2, R152 ;  /* 0x00000002590a7824 */ /* 0x000fe200078e0298 */
[-C--:B------:R-:W-:Y:S01]  /*2b20*/  LEA.HI.X.SX32 R129, R61, R90.reuse, 0x1, P0 ;  /* 0x0000005a3d817211 */ /* 0x080fe200000f0eff */
[----:B------:R-:W5:Y:S01]  /*2b30*/  LDG.E.U16 R95, desc[UR60][R94.64] ;  /* 0x0000003c5e5f7981 */ /* 0x000f62000c1e1500 */
[----:B------:R-:W-:Y:S02]  /*2b40*/  LEA.HI.X.SX32 R127, R127, R90, 0x1, P1 ;  /* 0x0000005a7f7f7211 */ /* 0x000fe400008f0eff */
[----:B-1----:R-:W-:Y:S01]  /*2b50*/  LEA R124, P0, R136, R6, 0x1 ;  /* 0x00000006887c7211 */ /* 0x002fe200078008ff */
[----:B------:R-:W5:Y:S01]  /*2b60*/  LDG.E.U16 R61, desc[UR60][R128.64] ;  /* 0x0000003c803d7981 */ /* 0x000f62000c1e1500 */
[----:B------:R-:W-:-:S02]  /*2b70*/  LEA R145, R89, R10, 0x1 ;  /* 0x0000000a59917211 */ /* 0x000fc400078e08ff */
[----:B------:R-:W-:Y:S01]  /*2b80*/  LEA.HI.X.SX32 R125, R136, R90, 0x1, P0 ;  /* 0x0000005a887d7211 */ /* 0x000fe200000f0eff */
[----:B------:R0:W5:Y:S02]  /*2b90*/  LDG.E.U16 R94, desc[UR60][R126.64] ;  /* 0x0000003c7e5e7981 */ /* 0x000164000c1e1500 */
[C---:B------:R-:W-:Y:S02]  /*2ba0*/  IMAD R155, R89.reuse, 0x2, R145 ;  /* 0x00000002599b7824 */ /* 0x040fe400078e0291 */
[----:B------:R1:W5:Y:S01]  /*2bb0*/  LDG.E.U16 R76, desc[UR60][R124.64] ;  /* 0x0000003c7c4c7981 */ /* 0x000362000c1e1500 */
[----:B0-----:R-:W-:Y:S01]  /*2bc0*/  LEA R126, P0, R130, R6, 0x1 ;  /* 0x00000006827e7211 */ /* 0x001fe200078008ff */
[----:B------:R-:W-:-:S03]  /*2bd0*/  IMAD R151, R89, 0x2, R155 ;  /* 0x0000000259977824 */ /* 0x000fc600078e029b */
[----:B------:R-:W-:Y:S02]  /*2be0*/  LEA.HI.X.SX32 R127, R130, R90, 0x1, P0 ;  /* 0x0000005a827f7211 */ /* 0x000fe400000f0eff */
[CC--:B-1----:R-:W-:Y:S02]  /*2bf0*/  LEA R124, P0, R131.reuse, R6.reuse, 0x1 ;  /* 0x00000006837c7211 */ /* 0x0c2fe400078008ff */
[----:B------:R-:W-:Y:S01]  /*2c00*/  LEA R128, P1, R132, R6, 0x1 ;  /* 0x0000000684807211 */ /* 0x000fe200078208ff */
[----:B------:R0:W5:Y:S01]  /*2c10*/  LDG.E.U16 R130, desc[UR60][R126.64] ;  /* 0x0000003c7e827981 */ /* 0x000162000c1e1500 */
[----:B------:R-:W-:Y:S01]  /*2c20*/  LEA.HI.X.SX32 R125, R131, R90, 0x1, P0 ;  /* 0x0000005a837d7211 */ /* 0x000fe200000f0eff */
[----:B------:R-:W-:-:S05]  /*2c30*/  IMAD R131, R89, 0x2, R151 ;  /* 0x0000000259837824 */ /* 0x000fca00078e0297 */
[----:B------:R-:W-:-:S05]  /*2c40*/  LEA R146, R89, R131, 0x1 ;  /* 0x0000008359927211 */ /* 0x000fca00078e08ff */
[----:B------:R-:W-:Y:S01]  /*2c50*/  IMAD R159, R89, 0x2, R146 ;  /* 0x00000002599f7824 */ /* 0x000fe200078e0292 */
[----:B------:R-:W-:-:S03]  /*2c60*/  LEA.HI.X.SX32 R129, R132, R90, 0x1, P1 ;  /* 0x0000005a84817211 */ /* 0x000fc600008f0eff */
[----:B------:R-:W-:Y:S01]  /*2c70*/  IMAD R154, R89, 0x2, R159 ;  /* 0x00000002599a7824 */ /* 0x000fe200078e029f */
[----:B0-----:R-:W-:Y:S01]  /*2c80*/  LEA R126, P0, R133, R6, 0x1 ;  /* 0x00000006857e7211 */ /* 0x001fe200078008ff */
[----:B------:R0:W4:Y:S02]  /*2c90*/  LDG.E.U16 R132, desc[UR60][R128.64] ;  /* 0x0000003c80847981 */ /* 0x000124000c1e1500 */
[----:B------:R-:W-:Y:S01]  /*2ca0*/  IMAD R136, R89, 0x2, R154 ;  /* 0x0000000259887824 */ /* 0x000fe200078e029a */
[----:B------:R-:W-:Y:S02]  /*2cb0*/  LEA.HI.X.SX32 R127, R133, R90, 0x1, P0 ;  /* 0x0000005a857f7211 */ /* 0x000fe400000f0eff */
[----:B------:R1:W5:Y:S02]  /*2cc0*/  LDG.E.U16 R133, desc[UR60][R124.64] ;  /* 0x0000003c7c857981 */ /* 0x000364000c1e1500 */
[----:B------:R-:W-:Y:S02]  /*2cd0*/  LEA R147, R89, R136, 0x1 ;  /* 0x0000008859937211 */ /* 0x000fe400078e08ff */
[----:B0-----:R-:W-:-:S03]  /*2ce0*/  LEA R128, P1, R134, R6, 0x1 ;  /* 0x0000000686807211 */ /* 0x001fc600078208ff */
[----:B------:R-:W-:Y:S01]  /*2cf0*/  IMAD R166, R89, 0x2, R147 ;  /* 0x0000000259a67824 */ /* 0x000fe200078e0293 */
[----:B------:R-:W-:Y:S02]  /*2d00*/  LEA.HI.X.SX32 R129, R134, R90, 0x1, P1 ;  /* 0x0000005a86817211 */ /* 0x000fe400008f0eff */
[----:B-1----:R-:W-:Y:S01]  /*2d10*/  LEA R124, P0, R135, R6, 0x1 ;  /* 0x00000006877c7211 */ /* 0x002fe200078008ff */
[----:B------:R0:W5:Y:S01]  /*2d20*/  LDG.E.U16 R134, desc[UR60][R126.64] ;  /* 0x0000003c7e867981 */ /* 0x000162000c1e1500 */
[----:B------:R-:W-:Y:S02]  /*2d30*/  IMAD R158, R89, 0x2, R166 ;  /* 0x00000002599e7824 */ /* 0x000fe400078e02a6 */
[----:B------:R-:W-:Y:S02]  /*2d40*/  LEA.HI.X.SX32 R125, R135, R90, 0x1, P0 ;  /* 0x0000005a877d7211 */ /* 0x000fe400000f0eff */
[----:B------:R1:W3:Y:S01]  /*2d50*/  LDG.E.U16 R135, desc[UR60][R128.64] ;  /* 0x0000003c80877981 */ /* 0x0002e2000c1e1500 */
[-C--:B0-----:R-:W-:Y:S01]  /*2d60*/  LEA R126, P0, R137, R6.reuse, 0x1 ;  /* 0x00000006897e7211 */ /* 0x081fe200078008ff */
[----:B------:R-:W-:Y:S01]  /*2d70*/  IMAD R140, R89, 0x2, R158 ;  /* 0x00000002598c7824 */ /* 0x000fe200078e029e */
[----:B-1----:R-:W-:-:S02]  /*2d80*/  LEA R128, P1, R138, R6, 0x1 ;  /* 0x000000068a807211 */ /* 0x002fc400078208ff */
[-C--:B------:R-:W-:Y:S02]  /*2d90*/  LEA.HI.X.SX32 R127, R137, R90.reuse, 0x1, P0 ;  /* 0x0000005a897f7211 */ /* 0x080fe400000f0eff */
[----:B------:R0:W5:Y:S01]  /*2da0*/  LDG.E.U16 R137, desc[UR60][R124.64] ;  /* 0x0000003c7c897981 */ /* 0x000162000c1e1500 */
[----:B------:R-:W-:Y:S02]  /*2db0*/  LEA.HI.X.SX32 R129, R138, R90, 0x1, P1 ;  /* 0x0000005a8a817211 */ /* 0x000fe400008f0eff */
[----:B------:R-:W-:Y:S01]  /*2dc0*/  LEA R149, R89, R140, 0x1 ;  /* 0x0000008c59957211 */ /* 0x000fe200078e08ff */
[----:B------:R-:W5:Y:S01]  /*2dd0*/  LDG.E.U16 R138, desc[UR60][R126.64] ;  /* 0x0000003c7e8a7981 */ /* 0x000f62000c1e1500 */
[----:B0-----:R-:W-:-:S04]  /*2de0*/  LEA R124, P0, R139, R6, 0x1 ;  /* 0x000000068b7c7211 */ /* 0x001fc800078008ff */
[----:B------:R-:W-:Y:S02]  /*2df0*/  LEA.HI.X.SX32 R125, R139, R90, 0x1, P0 ;  /* 0x0000005a8b7d7211 */ /* 0x000fe400000f0eff */
[----:B------:R0:W5:Y:S01]  /*2e00*/  LDG.E.U16 R139, desc[UR60][R128.64] ;  /* 0x0000003c808b7981 */ /* 0x000162000c1e1500 */
[----:B------:R-:W-:Y:S01]  /*2e10*/  IMAD R170, R89, 0x2, R149 ;  /* 0x0000000259aa7824 */ /* 0x000fe200078e0295 */
[----:B0-----:R-:W-:-:S03]  /*2e20*/  LEA R128, P0, R141, R6, 0x1 ;  /* 0x000000068d807211 */ /* 0x001fc600078008ff */
[----:B------:R-:W-:Y:S01]  /*2e30*/  IMAD R164, R89, 0x2, R170 ;  /* 0x0000000259a47824 */ /* 0x000fe200078e02aa */
[----:B------:R-:W-:Y:S02]  /*2e40*/  LEA.HI.X.SX32 R129, R141, R90, 0x1, P0 ;  /* 0x0000005a8d817211 */ /* 0x000fe400000f0eff */
[----:B------:R0:W5:Y:S01]  /*2e50*/  LDG.E.U16 R141, desc[UR60][R124.64] ;  /* 0x0000003c7c8d7981 */ /* 0x000162000c1e1500 */
[-C--:B------:R-:W-:Y:S02]  /*2e60*/  LEA R126, P1, R142, R6.reuse, 0x1 ;  /* 0x000000068e7e7211 */ /* 0x080fe400078208ff */
[----:B0-----:R-:W-:-:S04]  /*2e70*/  LEA R124, P0, R143, R6, 0x1 ;  /* 0x000000068f7c7211 */ /* 0x001fc800078008ff */
[-C--:B------:R-:W-:Y:S01]  /*2e80*/  LEA.HI.X.SX32 R125, R143, R90.reuse, 0x1, P0 ;  /* 0x0000005a8f7d7211 */ /* 0x080fe200000f0eff */
[C---:B------:R-:W-:Y:S01]  /*2e90*/  IMAD R143, R89.reuse, 0x2, R164 ;  /* 0x00000002598f7824 */ /* 0x040fe200078e02a4 */
[----:B------:R-:W-:Y:S02]  /*2ea0*/  LEA.HI.X.SX32 R127, R142, R90, 0x1, P1 ;  /* 0x0000005a8e7f7211 */ /* 0x000fe400008f0eff */
[----:B------:R0:W5:Y:S02]  /*2eb0*/  LDG.E.U16 R142, desc[UR60][R128.64] ;  /* 0x0000003c808e7981 */ /* 0x000164000c1e1500 */
[C---:B------:R-:W-:Y:S02]  /*2ec0*/  LEA R150, R89.reuse, R143, 0x1 ;  /* 0x0000008f59967211 */ /* 0x040fe400078e08ff */
[----:B------:R1:W5:Y:S03]  /*2ed0*/  LDG.E.U16 R144, desc[UR60][R126.64] ;  /* 0x0000003c7e907981 */ /* 0x000366000c1e1500 */
[----:B------:R-:W-:Y:S01]  /*2ee0*/  IMAD R173, R89, 0x2, R150 ;  /* 0x0000000259ad7824 */ /* 0x000fe200078e0296 */
[----:B0-----:R-:W-:-:S03]  /*2ef0*/  LEA R128, P0, R145, R6, 0x1 ;  /* 0x0000000691807211 */ /* 0x001fc600078008ff */
[----:B------:R-:W-:Y:S01]  /*2f00*/  IMAD R169, R89, 0x2, R173 ;  /* 0x0000000259a97824 */ /* 0x000fe200078e02ad */
[----:B------:R-:W-:Y:S02]  /*2f10*/  LEA.HI.X.SX32 R129, R145, R90, 0x1, P0 ;  /* 0x0000005a91817211 */ /* 0x000fe400000f0eff */
[----:B------:R0:W5:Y:S01]  /*2f20*/  LDG.E.U16 R145, desc[UR60][R124.64] ;  /* 0x0000003c7c917981 */ /* 0x000162000c1e1500 */
[-C--:B-1----:R-:W-:Y:S02]  /*2f30*/  LEA R126, P1, R146, R6.reuse, 0x1 ;  /* 0x00000006927e7211 */ /* 0x082fe400078208ff */
[----:B0-----:R-:W-:-:S04]  /*2f40*/  LEA R124, P0, R147, R6, 0x1 ;  /* 0x00000006937c7211 */ /* 0x001fc800078008ff */
[-C--:B------:R-:W-:Y:S01]  /*2f50*/  LEA.HI.X.SX32 R125, R147, R90.reuse, 0x1, P0 ;  /* 0x0000005a937d7211 */ /* 0x080fe200000f0eff */
[C---:B------:R-:W-:Y:S01]  /*2f60*/  IMAD R147, R89.reuse, 0x2, R169 ;  /* 0x0000000259937824 */ /* 0x040fe200078e02a9 */
[----:B------:R-:W-:Y:S02]  /*2f70*/  LEA.HI.X.SX32 R127, R146, R90, 0x1, P1 ;  /* 0x0000005a927f7211 */ /* 0x000fe400008f0eff */
[----:B------:R0:W5:Y:S02]  /*2f80*/  LDG.E.U16 R146, desc[UR60][R128.64] ;  /* 0x0000003c80927981 */ /* 0x000164000c1e1500 */
[C---:B------:R-:W-:Y:S02]  /*2f90*/  LEA R153, R89.reuse, R147, 0x1 ;  /* 0x0000009359997211 */ /* 0x040fe400078e08ff */
[----:B------:R-:W5:Y:S03]  /*2fa0*/  LDG.E.U16 R148, desc[UR60][R126.64] ;  /* 0x0000003c7e947981 */ /* 0x000f66000c1e1500 */
[----:B------:R-:W-:Y:S01]  /*2fb0*/  IMAD R175, R89, 0x2, R153 ;  /* 0x0000000259af7824 */ /* 0x000fe200078e0299 */
[----:B0-----:R-:W-:-:S03]  /*2fc0*/  LEA R128, P0, R149, R6, 0x1 ;  /* 0x0000000695807211 */ /* 0x001fc600078008ff */
[----:B------:R-:W-:Y:S01]  /*2fd0*/  IMAD R165, R89, 0x2, R175 ;  /* 0x0000000259a57824 */ /* 0x000fe200078e02af */
[----:B------:R-:W-:Y:S02]  /*2fe0*/  LEA.HI.X.SX32 R129, R149, R90, 0x1, P0 ;  /* 0x0000005a95817211 */ /* 0x000fe400000f0eff */
[----:B------:R0:W5:Y:S04]  /*2ff0*/  LDG.E.U16 R149, desc[UR60][R124.64] ;  /* 0x0000003c7c957981 */ /* 0x000168000c1e1500 */
[----:B------:R1:W5:Y:S01]  /*3000*/  LDG.E.U16 R128, desc[UR60][R128.64] ;  /* 0x0000003c80807981 */ /* 0x000362000c1e1500 */
[----:B0-----:R-:W-:Y:S01]  /*3010*/  LEA R124, P0, R153, R6, 0x1 ;  /* 0x00000006997c7211 */ /* 0x001fe200078008ff */
[----:B-1----:R-:W-:-:S03]  /*3020*/  IMAD R129, R89, 0x2, R165 ;  /* 0x0000000259817824 */ /* 0x002fc600078e02a5 */
[----:B------:R-:W-:Y:S02]  /*3030*/  LEA.HI.X.SX32 R125, R153, R90, 0x1, P0 ;  /* 0x0000005a997d7211 */ /* 0x000fe400000f0eff */
[----:B------:R-:W-:-:S03]  /*3040*/  LEA R177, R89, R129, 0x1 ;  /* 0x0000008159b17211 */ /* 0x000fc600078e08ff */
[----:B------:R0:W5:Y:S02]  /*3050*/  LDG.E.U16 R153, desc[UR60][R124.64] ;  /* 0x0000003c7c997981 */ /* 0x000164000c1e1500 */
[----:B0-----:R-:W-:-:S04]  /*3060*/  LEA R124, P0, R177, R6, 0x1 ;  /* 0x00000006b17c7211 */ /* 0x001fc800078008ff */
[----:B------:R-:W-:Y:S01]  /*3070*/  LEA.HI.X.SX32 R125, R177, R90, 0x1, P0 ;  /* 0x0000005ab17d7211 */ /* 0x000fe200000f0eff */
[----:B------:R-:W-:-:S04]  /*3080*/  IMAD R177, R89, 0x2, R177 ;  /* 0x0000000259b17824 */ /* 0x000fc800078e02b1 */
[C---:B------:R-:W-:Y:S01]  /*3090*/  IMAD R168, R89.reuse, 0x2, R177 ;  /* 0x0000000259a87824 */ /* 0x040fe200078e02b1 */
[----:B------:R0:W5:Y:S03]  /*30a0*/  LDG.E.U16 R157, desc[UR60][R124.64] ;  /* 0x0000003c7c9d7981 */ /* 0x000166000c1e1500 */
[----:B------:R-:W-:-:S05]  /*30b0*/  IMAD R156, R89, 0x2, R168 ;  /* 0x00000002599c7824 */ /* 0x000fca00078e02a8 */
[----:B------:R-:W-:-:S04]  /*30c0*/  LEA R179, R89, R156, 0x1 ;  /* 0x0000009c59b37211 */ /* 0x000fc800078e08ff */
[----:B0-----:R-:W-:-:S04]  /*30d0*/  LEA R124, P0, R179, R6, 0x1 ;  /* 0x00000006b37c7211 */ /* 0x001fc800078008ff */
[----:B------:R-:W-:Y:S01]  /*30e0*/  LEA.HI.X.SX32 R125, R179, R90, 0x1, P0 ;  /* 0x0000005ab37d7211 */ /* 0x000fe200000f0eff */
[----:B------:R-:W-:-:S04]  /*30f0*/  IMAD R179, R89, 0x2, R179 ;  /* 0x0000000259b37824 */ /* 0x000fc800078e02b3 */
[C---:B------:R-:W-:Y:S01]  /*3100*/  IMAD R172, R89.reuse, 0x2, R179 ;  /* 0x0000000259ac7824 */ /* 0x040fe200078e02b3 */
[----:B------:R0:W5:Y:S03]  /*3110*/  LDG.E.U16 R163, desc[UR60][R124.64] ;  /* 0x0000003c7ca37981 */ /* 0x000166000c1e1500 */
[----:B------:R-:W-:-:S05]  /*3120*/  IMAD R162, R89, 0x2, R172 ;  /* 0x0000000259a27824 */ /* 0x000fca00078e02ac */
[----:B------:R-:W-:-:S04]  /*3130*/  LEA R181, R89, R162, 0x1 ;  /* 0x000000a259b57211 */ /* 0x000fc800078e08ff */
[CC--:B0-----:R-:W-:Y:S02]  /*3140*/  LEA R124, P0, R181.reuse, R6.reuse, 0x1 ;  /* 0x00000006b57c7211 */ /* 0x0c1fe400078008ff */
[C---:B------:R-:W-:Y:S02]  /*3150*/  LEA R126, P1, R150.reuse, R6, 0x1 ;  /* 0x00000006967e7211 */ /* 0x040fe400078208ff */
[-C--:B------:R-:W-:Y:S02]  /*3160*/  LEA.HI.X.SX32 R125, R181, R90.reuse, 0x1, P0 ;  /* 0x0000005ab57d7211 */ /* 0x080fe400000f0eff */
[----:B------:R-:W-:-:S03]  /*3170*/  LEA.HI.X.SX32 R127, R150, R90, 0x1, P1 ;  /* 0x0000005a967f7211 */ /* 0x000fc600008f0eff */
[----:B------:R0:W5:Y:S04]  /*3180*/  LDG.E.U16 R167, desc[UR60][R124.64] ;  /* 0x0000003c7ca77981 */ /* 0x000168000c1e1500 */
[----:B------:R1:W5:Y:S01]  /*3190*/  LDG.E.U16 R150, desc[UR60][R126.64] ;  /* 0x0000003c7e967981 */ /* 0x000362000c1e1500 */
[CC--:B0-----:R-:W-:Y:S02]  /*31a0*/  LEA R124, P0, R171.reuse, R6.reuse, 0x1 ;  /* 0x00000006ab7c7211 */ /* 0x0c1fe400078008ff */
[C---:B-1----:R-:W-:Y:S02]  /*31b0*/  LEA R126, P1, R174.reuse, R6, 0x1 ;  /* 0x00000006ae7e7211 */ /* 0x042fe400078208ff */
[-C--:B------:R-:W-:Y:S02]  /*31c0*/  LEA.HI.X.SX32 R125, R171, R90.reuse, 0x1, P0 ;  /* 0x0000005aab7d7211 */ /* 0x080fe400000f0eff */
[----:B------:R-:W-:-:S03]  /*31d0*/  LEA.HI.X.SX32 R127, R174, R90, 0x1, P1 ;  /* 0x0000005aae7f7211 */ /* 0x000fc600008f0eff */
[----:B------:R0:W5:Y:S04]  /*31e0*/  LDG.E.U16 R171, desc[UR60][R124.64] ;  /* 0x0000003c7cab7981 */ /* 0x000168000c1e1500 */
[----:B------:R1:W5:Y:S01]  /*31f0*/  LDG.E.U16 R174, desc[UR60][R126.64] ;  /* 0x0000003c7eae7981 */ /* 0x000362000c1e1500 */
[-C--:B0-----:R-:W-:Y:S02]  /*3200*/  LEA R124, P0, R176, R6.reuse, 0x1 ;  /* 0x00000006b07c7211 */ /* 0x081fe400078008ff */
[----:B-1----:R-:W-:Y:S02]  /*3210*/  LEA R126, P1, R178, R6, 0x1 ;  /* 0x00000006b27e7211 */ /* 0x002fe400078208ff */
        /* <DEDUP_REMOVED lines=62> */
[----:B------:R0:W5:Y:S01]  /*3600*/  LDG.E.U16 R169, desc[UR60][R124.64] ;  /* 0x0000003c7ca97981 */ /* 0x000162000c1e1500 */
[----:B------:R-:W-:Y:S01]  /*3610*/  IMAD R188, R89, 0x2, R181 ;  /* 0x0000000259bc7824 */ /* 0x000fe200078e02b5 */
[----:B------:R-:W1:Y:S02]  /*3620*/  S2R R187, SR_CgaCtaId ;  /* 0x0000000000bb7919 */ /* 0x000e640000008800 */
[----:B------:R2:W5:Y:S01]  /*3630*/  LDG.E.U16 R175, desc[UR60][R126.64] ;  /* 0x0000003c7eaf7981 */ /* 0x000562000c1e1500 */
[----:B0-----:R-:W-:-:S04]  /*3640*/  LEA R124, P0, R177, R6, 0x1 ;  /* 0x00000006b17c7211 */ /* 0x001fc800078008ff */
[----:B------:R-:W-:Y:S02]  /*3650*/  LEA.HI.X.SX32 R125, R177, R90, 0x1, P0 ;  /* 0x0000005ab17d7211 */ /* 0x000fe400000f0eff */
[----:B--2---:R-:W-:-:S03]  /*3660*/  LEA R126, P1, R179, R6, 0x1 ;  /* 0x00000006b37e7211 */ /* 0x004fc600078208ff */
[----:B------:R0:W2:Y:S01]  /*3670*/  LDG.E.U16 R177, desc[UR60][R124.64] ;  /* 0x0000003c7cb17981 */ /* 0x0000a2000c1e1500 */
[----:B------:R-:W-:-:S05]  /*3680*/  LEA.HI.X.SX32 R127, R179, R90, 0x1, P1 ;  /* 0x0000005ab37f7211 */ /* 0x000fca00008f0eff */
[----:B------:R4:W2:Y:S01]  /*3690*/  LDG.E.U16 R179, desc[UR60][R126.64] ;  /* 0x0000003c7eb37981 */ /* 0x0008a2000c1e1500 */
[----:B0-----:R-:W-:-:S04]  /*36a0*/  LEA R124, P1, R188, R6, 0x1 ;  /* 0x00000006bc7c7211 */ /* 0x001fc800078208ff */
[----:B------:R-:W-:Y:S02]  /*36b0*/  LEA.HI.X.SX32 R125, R188, R90, 0x1, P1 ;  /* 0x0000005abc7d7211 */ /* 0x000fe400008f0eff */
[----:B----4-:R-:W-:-:S04]  /*36c0*/  LEA R126, P0, R165, R6, 0x1 ;  /* 0x00000006a57e7211 */ /* 0x010fc800078008ff */
[----:B------:R-:W-:Y:S02]  /*36d0*/  LEA.HI.X.SX32 R127, R165, R90, 0x1, P0 ;  /* 0x0000005aa57f7211 */ /* 0x000fe400000f0eff */
[----:B------:R0:W4:Y:S01]  /*36e0*/  LDG.E.U16 R165, desc[UR60][R124.64] ;  /* 0x0000003c7ca57981 */ /* 0x000122000c1e1500 */
[----:B------:R-:W-:-:S03]  /*36f0*/  LOP3.LUT R191, R190, 0x3f, RZ, 0xc0, !PT ;  /* 0x0000003fbebf7812 */ /* 0x000fc600078ec0ff */
[----:B------:R-:W4:Y:S01]  /*3700*/  LDG.E.U16 R181, desc[UR60][R126.64] ;  /* 0x0000003c7eb57981 */ /* 0x000f22000c1e1500 */
[----:B0-----:R-:W-:-:S04]  /*3710*/  LEA R124, P0, R168, R6, 0x1 ;  /* 0x00000006a87c7211 */ /* 0x001fc800078008ff */
[----:B------:R-:W-:-:S05]  /*3720*/  LEA.HI.X.SX32 R125, R168, R90, 0x1, P0 ;  /* 0x0000005aa87d7211 */ /* 0x000fca00000f0eff */
[----:B------:R0:W4:Y:S02]  /*3730*/  LDG.E.U16 R168, desc[UR60][R124.64] ;  /* 0x0000003c7ca87981 */ /* 0x000124000c1e1500 */
[----:B0-----:R-:W-:-:S04]  /*3740*/  MOV R124, 0x400 ;  /* 0x00000400007c7802 */ /* 0x001fc80000000f00 */
[----:B-1----:R-:W-:Y:S02]  /*3750*/  LEA R189, R187, R124, 0x18 ;  /* 0x0000007cbbbd7211 */ /* 0x002fe400078ec0ff */
[----:B------:R-:W-:Y:S01]  /*3760*/  SHF.R.S32.HI R187, RZ, 0x7, R190 ;  /* 0x00000007ffbb7819 */ /* 0x000fe200000114be */
[----:B------:R-:W-:-:S03]  /*3770*/  IMAD.SHL.U32 R124, R191, 0x2, RZ ;  /* 0x00000002bf7c7824 */ /* 0x000fc600078e00ff */
[----:B------:R-:W-:-:S04]  /*3780*/  SGXT R187, R187, 0x1 ;  /* 0x00000001bbbb781a */ /* 0x000fc80000000200 */
[----:B------:R-:W-:Y:S01]  /*3790*/  LOP3.LUT R187, R124, 0x90, R187, 0x78, !PT ;  /* 0x000000907cbb7812 */ /* 0x000fe200078e78bb */
[----:B------:R-:W-:Y:S01]  /*37a0*/  IMAD.SHL.U32 R124, R190, 0x200, RZ ;  /* 0x00000200be7c7824 */ /* 0x000fe200078e00ff */
[----:B------:R-:W-:-:S04]  /*37b0*/  LEA R126, P1, R172, R6, 0x1 ;  /* 0x00000006ac7e7211 */ /* 0x000fc800078208ff */
[----:B------:R-:W-:Y:S02]  /*37c0*/  LOP3.LUT R187, R187, 0x8000, R124, 0xf8, !PT ;  /* 0x00008000bbbb7812 */ /* 0x000fe400078ef87c */
[C---:B------:R-:W-:Y:S02]  /*37d0*/  LEA R124, P0, R55.reuse, R6, 0x1 ;  /* 0x00000006377c7211 */ /* 0x040fe400078008ff */
[-C--:B------:R-:W-:Y:S02]  /*37e0*/  LEA.HI.X.SX32 R127, R172, R90.reuse, 0x1, P1 ;  /* 0x0000005aac7f7211 */ /* 0x080fe400008f0eff */
[----:B------:R-:W-:Y:S02]  /*37f0*/  LEA.HI.X.SX32 R125, R55, R90, 0x1, P0 ;  /* 0x0000005a377d7211 */ /* 0x000fe400000f0eff */
[C---:B------:R-:W-:Y:S01]  /*3800*/  LEA R188, R89.reuse, R188, 0x1 ;  /* 0x000000bc59bc7211 */ /* 0x040fe200078e08ff */
[----:B------:R0:W4:Y:S04]  /*3810*/  LDG.E.U16 R172, desc[UR60][R126.64] ;  /* 0x0000003c7eac7981 */ /* 0x000128000c1e1500 */
[----:B------:R1:W4:Y:S01]  /*3820*/  LDG.E.U16 R124, desc[UR60][R124.64] ;  /* 0x0000003c7c7c7981 */ /* 0x000322000c1e1500 */
[----:B------:R-:W-:Y:S01]  /*3830*/  IMAD R89, R89, 0x2, R188 ;  /* 0x0000000259597824 */ /* 0x000fe200078e02bc */
[----:B0-----:R-:W-:Y:S01]  /*3840*/  LEA R126, P1, R188, R6, 0x1 ;  /* 0x00000006bc7e7211 */ /* 0x001fe200078208ff */
[----:B-1----:R-:W-:-:S03]  /*3850*/  IMAD.MOV.U32 R125, RZ, RZ, R189 ;  /* 0x000000ffff7d7224 */ /* 0x002fc600078e00bd */
[----:B------:R-:W-:Y:S01]  /*3860*/  LEA.HI.X.SX32 R127, R188, R90, 0x1, P1 ;  /* 0x0000005abc7f7211 */ /* 0x000fe200008f0eff */
[----:B------:R-:W-:-:S04]  /*3870*/  IMAD.IADD R188, R187, 0x1, R125 ;  /* 0x00000001bbbc7824 */ /* 0x000fc800078e027d */
[----:B------:R-:W4:Y:S04]  /*3880*/  LDG.E.U16 R126, desc[UR60][R126.64] ;  /* 0x0000003c7e7e7981 */ /* 0x000f28000c1e1500 */
[----:B------:R0:W-:Y:S04]  /*3890*/  STS.U16 [R188], R91 ;  /* 0x0000005bbc007388 */ /* 0x0001e80000000400 */
[----:B------:R1:W-:Y:S04]  /*38a0*/  STS.U16 [R188+0x1800], R60 ;  /* 0x0018003cbc007388 */ /* 0x0003e80000000400 */
[----:B------:R-:W2:Y:S04]  /*38b0*/  LDL.LU R127, [R1] ;  /* 0x00000000017f7983 */ /* 0x000ea80000300800 */
[----:B0-----:R-:W4:Y:S04]  /*38c0*/  LDL.LU R91, [R1+0xc] ;  /* 0x00000c00015b7983 */ /* 0x001f280000300800 */
[----:B-1----:R-:W4:Y:S04]  /*38d0*/  LDL.LU R60, [R1+0x18] ;  /* 0x00001800013c7983 */ /* 0x002f280000300800 */
[----:B------:R0:W-:Y:S04]  /*38e0*/  STS.U16 [R188+0x13c00], R132 ;  /* 0x013c0084bc007388 */ /* 0x0001e80000000400 */
[----:B---3--:R1:W-:Y:S04]  /*38f0*/  STS.U16 [R188+0x14000], R135 ;  /* 0x01400087bc007388 */ /* 0x0083e80000000400 */
[----:B0-----:R-:W3:Y:S04]  /*3900*/  LDL.LU R132, [R1+0x24] ;  /* 0x0000240001847983 */ /* 0x001ee80000300800 */
[----:B-1----:R-:W3:Y:S04]  /*3910*/  LDL.LU R135, [R1+0x30] ;  /* 0x0000300001877983 */ /* 0x002ee80000300800 */
[----:B------:R0:W-:Y:S02]  /*3920*/  STS.U16 [R188+0x1000], R0 ;  /* 0x00100000bc007388 */ /* 0x0001e40000000400 */
[----:B0-----:R-:W-:-:S04]  /*3930*/  LOP3.LUT R0, R187, 0x20, RZ, 0x3c, !PT ;  /* 0x00000020bb007812 */ /* 0x001fc800078e3cff */
[----:B------:R-:W-:Y:S01]  /*3940*/  IADD3 R0, R125, R0, RZ ;  /* 0x000000007d007210 */ /* 0x000fe20007ffe0ff */
[----:B------:R-:W-:Y:S04]  /*3950*/  STS.U16 [R188+0x400], R56 ;  /* 0x00040038bc007388 */ /* 0x000fe80000000400 */
        /* <DEDUP_REMOVED lines=31> */
[----:B-----5:R-:W-:Y:S04]  /*3b50*/  STS.U16 [R188+0x10c00], R105 ;  /* 0x010c0069bc007388 */ /* 0x020fe80000000400 */
        /* <DEDUP_REMOVED lines=21> */
[----:B------:R0:W-:Y:S04]  /*3cb0*/  STS.U16 [R188+0x16c00], R150 ;  /* 0x016c0096bc007388 */ /* 0x0001e80000000400 */
[----:B------:R-:W-:Y:S04]  /*3cc0*/  STS.U16 [R188+0x17000], R153 ;  /* 0x01700099bc007388 */ /* 0x000fe80000000400 */
[----:B------:R-:W-:Y:S04]  /*3cd0*/  STS.U16 [R188+0x17400], R157 ;  /* 0x0174009dbc007388 */ /* 0x000fe80000000400 */
[----:B------:R-:W-:Y:S04]  /*3ce0*/  STS.U16 [R188+0x17800], R163 ;  /* 0x017800a3bc007388 */ /* 0x000fe80000000400 */
[----:B------:R-:W-:Y:S04]  /*3cf0*/  STS.U16 [R188+0x17c00], R167 ;  /* 0x017c00a7bc007388 */ /* 0x000fe80000000400 */
[----:B0-----:R-:W5:Y:S04]  /*3d00*/  LDL.LU R150, [R1+0x3c] ;  /* 0x00003c0001967983 */ /* 0x001f680000300800 */
[----:B------:R0:W-:Y:S02]  /*3d10*/  STS.U16 [R0+0x1900], R250 ;  /* 0x001900fa00007388 */ /* 0x0001e40000000400 */
[----:B0-----:R-:W-:-:S02]  /*3d20*/  IMAD.MOV.U32 R250, RZ, RZ, R125 ;  /* 0x000000fffffa7224 */ /* 0x001fc400078e007d */
[----:B--2---:R-:W-:Y:S04]  /*3d30*/  STS.U16 [R0+0x1500], R127 ;  /* 0x0015007f00007388 */ /* 0x004fe80000000400 */
[----:B----4-:R-:W-:Y:S04]  /*3d40*/  STS.U16 [R0+0x1100], R91 ;  /* 0x0011005b00007388 */ /* 0x010fe80000000400 */
[----:B---3--:R-:W-:Y:S04]  /*3d50*/  STS.U16 [R0+0x900], R132 ;  /* 0x0009008400007388 */ /* 0x008fe80000000400 */
[----:B------:R0:W-:Y:S04]  /*3d60*/  STS.U16 [R0+0x500], R135 ;  /* 0x0005008700007388 */ /* 0x0001e80000000400 */
[----:B0-----:R-:W2:Y:S04]  /*3d70*/  LDL.LU R135, [R1+0x38] ;  /* 0x0000380001877983 */ /* 0x001ea80000300800 */
[----:B------:R-:W3:Y:S04]  /*3d80*/  LDL.LU R132, [R1+0x2c] ;  /* 0x00002c0001847983 */ /* 0x000ee80000300800 */
[----:B------:R-:W4:Y:S04]  /*3d90*/  LDL.LU R91, [R1+0x20] ;  /* 0x00002000015b7983 */ /* 0x000f280000300800 */
[----:B------:R-:W4:Y:S04]  /*3da0*/  LDL.LU R127, [R1+0x14] ;  /* 0x00001400017f7983 */ /* 0x000f280000300800 */
[----:B------:R-:W4:Y:S01]  /*3db0*/  LDL.LU R125, [R1+0x8] ;  /* 0x00000800017d7983 */ /* 0x000f220000300800 */
[----:B------:R-:W-:-:S03]  /*3dc0*/  LEA R2, P0, R73, R6, 0x1 ;  /* 0x0000000649027211 */ /* 0x000fc600078008ff */
[----:B------:R0:W-:Y:S01]  /*3dd0*/  STS.U16 [R0+0xd00], R60 ;  /* 0x000d003c00007388 */ /* 0x0001e20000000400 */
[----:B------:R-:W-:Y:S02]  /*3de0*/  LEA.HI.X.SX32 R3, R73, R90, 0x1, P0 ;  /* 0x0000005a49037211 */ /* 0x000fe400000f0eff */
[C---:B0-----:R-:W-:Y:S01]  /*3df0*/  LOP3.LUT R60, R187.reuse, 0x40, RZ, 0x3c, !PT ;  /* 0x00000040bb3c7812 */ /* 0x041fe200078e3cff */
[----:B------:R-:W-:Y:S04]  /*3e00*/  STS.U16 [R0+0x1d00], R247 ;  /* 0x001d00f700007388 */ /* 0x000fe80000000400 */
[----:B------:R-:W-:Y:S01]  /*3e10*/  IMAD.IADD R73, R250, 0x1, R60 ;  /* 0x00000001fa497824 */ /* 0x000fe200078e023c */
        /* <DEDUP_REMOVED lines=56> */
[----:B------:R0:W-:Y:S01]  /*41a0*/  STS.U16 [R0+0x17d00], R165 ;  /* 0x017d00a500007388 */ /* 0x0001e20000000400 */
[----:B------:R-:W-:-:S02]  /*41b0*/  LOP3.LUT R187, R187, 0x60, RZ, 0x3c, !PT ;  /* 0x00000060bbbb7812 */ /* 0x000fc400078e3cff */
[-C--:B------:R-:W-:Y:S02]  /*41c0*/  LEA R54, P0, R51, R6.reuse, 0x1 ;  /* 0x0000000633367211 */ /* 0x080fe400078008ff */
[-C--:B------:R-:W-:Y:S02]  /*41d0*/  LEA R74, P1, R52, R6.reuse, 0x1 ;  /* 0x00000006344a7211 */ /* 0x080fe400078208ff */
[-C--:B------:R-:W-:Y:S02]  /*41e0*/  LEA R58, P2, R53, R6.reuse, 0x1 ;  /* 0x00000006353a7211 */ /* 0x080fe400078408ff */
[----:B------:R-:W-:Y:S01]  /*41f0*/  LEA R56, P3, R4, R6, 0x1 ;  /* 0x0000000604387211 */ /* 0x000fe200078608ff */
[----:B0-----:R-:W0:Y:S01]  /*4200*/  LDC R0, c[0x0][0x280] ;  /* 0x0000a000ff007b82 */ /* 0x001e220000000800 */
[----:B--2---:R1:W-:Y:S04]  /*4210*/  STS.U16 [R73+0x200], R135 ;  /* 0x0002008749007388 */ /* 0x0043e80000000400 */
[----:B---3--:R2:W-:Y:S04]  /*4220*/  STS.U16 [R73+0x600], R132 ;  /* 0x0006008449007388 */ /* 0x0085e80000000400 */
[----:B----4-:R3:W-:Y:S04]  /*4230*/  STS.U16 [R73+0xa00], R91 ;  /* 0x000a005b49007388 */ /* 0x0107e80000000400 */
[----:B-1----:R-:W4:Y:S04]  /*4240*/  LDL.LU R135, [R1+0x34] ;  /* 0x0000340001877983 */ /* 0x002f280000300800 */
[----:B--2---:R-:W2:Y:S04]  /*4250*/  LDL.LU R132, [R1+0x28] ;  /* 0x0000280001847983 */ /* 0x004ea80000300800 */
[----:B------:R1:W-:Y:S04]  /*4260*/  STS.U16 [R73+0xe00], R127 ;  /* 0x000e007f49007388 */ /* 0x0003e80000000400 */
[----:B---3--:R-:W3:Y:S04]  /*4270*/  LDL.LU R91, [R1+0x1c] ;  /* 0x00001c00015b7983 */ /* 0x008ee80000300800 */
[----:B------:R5:W-:Y:S04]  /*4280*/  STS.U16 [R73+0x1200], R125 ;  /* 0x0012007d49007388 */ /* 0x000be80000000400 */
[----:B-1----:R-:W3:Y:S04]  /*4290*/  LDL.LU R127, [R1+0x10] ;  /* 0x00001000017f7983 */ /* 0x002ee80000300800 */
[----:B-----5:R-:W5:Y:S01]  /*42a0*/  LDL.LU R125, [R1+0x4] ;  /* 0x00000400017d7983 */ /* 0x020f620000300800 */
[----:B------:R-:W-:-:S03]  /*42b0*/  IMAD.IADD R187, R250, 0x1, R187 ;  /* 0x00000001fabb7824 */ /* 0x000fc600078e02bb */
        /* <DEDUP_REMOVED lines=62> */
[----:B----4-:R-:W-:Y:S04]  /*46a0*/  STS.U16 [R187+0x300], R135 ;  /* 0x00030087bb007388 */ /* 0x010fe80000000400 */
[----:B--2---:R-:W-:Y:S04]  /*46b0*/  STS.U16 [R187+0x700], R132 ;  /* 0x00070084bb007388 */ /* 0x004fe80000000400 */
[----:B---3--:R-:W-:Y:S04]  /*46c0*/  STS.U16 [R187+0xb00], R91 ;  /* 0x000b005bbb007388 */ /* 0x008fe80000000400 */
[----:B------:R-:W-:Y:S04]  /*46d0*/  STS.U16 [R187+0xf00], R127 ;  /* 0x000f007fbb007388 */ /* 0x000fe80000000400 */
[----:B-----5:R-:W-:Y:S04]  /*46e0*/  STS.U16 [R187+0x1300], R125 ;  /* 0x0013007dbb007388 */ /* 0x020fe80000000400 */
[----:B------:R1:W2:Y:S01]  /*46f0*/  LDG.E.U16 R2, desc[UR60][R2.64] ;  /* 0x0000003c02027981 */ /* 0x0002a2000c1e1500 */
[----:B------:R-:W-:-:S02]  /*4700*/  LEA.HI.X.SX32 R55, R51, R90, 0x1, P0 ;  /* 0x0000005a33377211 */ /* 0x000fc400000f0eff */
[-C--:B------:R-:W-:Y:S02]  /*4710*/  LEA.HI.X.SX32 R75, R52, R90.reuse, 0x1, P1 ;  /* 0x0000005a344b7211 */ /* 0x080fe400008f0eff */
[-C--:B------:R-:W-:Y:S01]  /*4720*/  LEA.HI.X.SX32 R59, R53, R90.reuse, 0x1, P2 ;  /* 0x0000005a353b7211 */ /* 0x080fe200010f0eff */
[----:B------:R-:W3:Y:S01]  /*4730*/  LDG.E.U16 R54, desc[UR60][R54.64] ;  /* 0x0000003c36367981 */ /* 0x000ee2000c1e1500 */
[----:B------:R-:W-:Y:S02]  /*4740*/  LEA.HI.X.SX32 R57, R4, R90, 0x1, P3 ;  /* 0x0000005a04397211 */ /* 0x000fe400018f0eff */
[-C--:B------:R-:W-:Y:S01]  /*4750*/  LEA R94, P0, R47, R6.reuse, 0x1 ;  /* 0x000000062f5e7211 */ /* 0x080fe200078008ff */
[----:B------:R-:W4:Y:S01]  /*4760*/  LDG.E.U16 R74, desc[UR60][R74.64] ;  /* 0x0000003c4a4a7981 */ /* 0x000f22000c1e1500 */
[-C--:B------:R-:W-:Y:S02]  /*4770*/  LEA R92, P1, R48, R6.reuse, 0x1 ;  /* 0x00000006305c7211 */ /* 0x080fe400078208ff */
[-C--:B------:R-:W-:Y:S01]  /*4780*/  LEA R52, P2, R49, R6.reuse, 0x1 ;  /* 0x0000000631347211 */ /* 0x080fe200078408ff */
[----:B------:R-:W5:Y:S01]  /*4790*/  LDG.E.U16 R58, desc[UR60][R58.64] ;  /* 0x0000003c3a3a7981 */ /* 0x000f62000c1e1500 */
[----:B------:R-:W-:-:S02]  /*47a0*/  LEA R4, P3, R50, R6, 0x1 ;  /* 0x0000000632047211 */ /* 0x000fc400078608ff */
[-C--:B------:R-:W-:Y:S01]  /*47b0*/  LEA.HI.X.SX32 R95, R47, R90.reuse, 0x1, P0 ;  /* 0x0000005a2f5f7211 */ /* 0x080fe200000f0eff */
[----:B------:R-:W5:Y:S01]  /*47c0*/  LDG.E.U16 R56, desc[UR60][R56.64] ;  /* 0x0000003c38387981 */ /* 0x000f62000c1e1500 */
[-C--:B------:R-:W-:Y:S02]  /*47d0*/  LEA.HI.X.SX32 R93, R48, R90.reuse, 0x1, P1 ;  /* 0x0000005a305d7211 */ /* 0x080fe400008f0eff */
[-C--:B------:R-:W-:Y:S01]  /*47e0*/  LEA.HI.X.SX32 R53, R49, R90.reuse, 0x1, P2 ;  /* 0x0000005a31357211 */ /* 0x080fe200010f0eff */
[----:B------:R-:W5:Y:S01]  /*47f0*/  LDG.E.U16 R94, desc[UR60][R94.64] ;  /* 0x0000003c5e5e7981 */ /* 0x000f62000c1e1500 */
[----:B------:R-:W-:Y:S02]  /*4800*/  LEA.HI.X.SX32 R5, R50, R90, 0x1, P3 ;  /* 0x0000005a32057211 */ /* 0x000fe400018f0eff */
[-C--:B------:R-:W-:Y:S01]  /*4810*/  LEA R98, P0, R43, R6.reuse, 0x1 ;  /* 0x000000062b627211 */ /* 0x080fe200078008ff */
[----:B------:R-:W5:Y:S01]  /*4820*/  LDG.E.U16 R92, desc[UR60][R92.64] ;  /* 0x0000003c5c5c7981 */ /* 0x000f62000c1e1500 */
[----:B------:R-:W-:-:S02]  /*4830*/  LEA R96, P1, R44, R6, 0x1 ;  /* 0x000000062c607211 */ /* 0x000fc400078208ff */
[-C--:B------:R-:W-:Y:S01]  /*4840*/  LEA R50, P2, R45, R6.reuse, 0x1 ;  /* 0x000000062d327211 */ /* 0x080fe200078408ff */
[----:B------:R-:W3:Y:S01]  /*4850*/  LDG.E.U16 R4, desc[UR60][R4.64] ;  /* 0x0000003c04047981 */ /* 0x000ee2000c1e1500 */
[----:B------:R-:W-:Y:S02]  /*4860*/  LEA R48, P3, R46, R6, 0x1 ;  /* 0x000000062e307211 */ /* 0x000fe400078608ff */
[-C--:B------:R-:W-:Y:S01]  /*4870*/  LEA.HI.X.SX32 R99, R43, R90.reuse, 0x1, P0 ;  /* 0x0000005a2b637211 */ /* 0x080fe200000f0eff */
[----:B------:R-:W5:Y:S01]  /*4880*/  LDG.E.U16 R52, desc[UR60][R52.64] ;  /* 0x0000003c34347981 */ /* 0x000f62000c1e1500 */
[-C--:B------:R-:W-:Y:S02]  /*4890*/  LEA.HI.X.SX32 R97, R44, R90.reuse, 0x1, P1 ;  /* 0x0000005a2c617211 */ /* 0x080fe400008f0eff */
[-C--:B------:R-:W-:Y:S01]  /*48a0*/  LEA.HI.X.SX32 R51, R45, R90.reuse, 0x1, P2 ;  /* 0x0000005a2d337211 */ /* 0x080fe200010f0eff */
[----:B------:R-:W5:Y:S01]  /*48b0*/  LDG.E.U16 R98, desc[UR60][R98.64] ;  /* 0x0000003c62627981 */ /* 0x000f62000c1e1500 */
[----:B------:R-:W-:-:S02]  /*48c0*/  LEA.HI.X.SX32 R49, R46, R90, 0x1, P3 ;  /* 0x0000005a2e317211 */ /* 0x000fc400018f0eff */
[-C--:B------:R-:W-:Y:S01]  /*48d0*/  LEA R102, P0, R39, R6.reuse, 0x1 ;  /* 0x0000000627667211 */ /* 0x080fe200078008ff */
[----:B------:R-:W5:Y:S01]  /*48e0*/  LDG.E.U16 R96, desc[UR60][R96.64] ;  /* 0x0000003c60607981 */ /* 0x000f62000c1e1500 */
[-C--:B------:R-:W-:Y:S02]  /*48f0*/  LEA R100, P1, R40, R6.reuse, 0x1 ;  /* 0x0000000628647211 */ /* 0x080fe400078208ff */
[-C--:B------:R-:W-:Y:S01]  /*4900*/  LEA R46, P2, R41, R6.reuse, 0x1 ;  /* 0x00000006292e7211 */ /* 0x080fe200078408ff */
[----:B------:R-:W5:Y:S01]  /*4910*/  LDG.E.U16 R50, desc[UR60][R50.64] ;  /* 0x0000003c32327981 */ /* 0x000f62000c1e1500 */
[----:B------:R-:W-:Y:S02]  /*4920*/  LEA R44, P3, R42, R6, 0x1 ;  /* 0x000000062a2c7211 */ /* 0x000fe400078608ff */
[-C--:B------:R-:W-:Y:S01]  /*4930*/  LEA.HI.X.SX32 R103, R39, R90.reuse, 0x1, P0 ;  /* 0x0000005a27677211 */ /* 0x080fe200000f0eff */
[----:B------:R-:W5:Y:S01]  /*4940*/  LDG.E.U16 R48, desc[UR60][R48.64] ;  /* 0x0000003c30307981 */ /* 0x000f62000c1e1500 */
[----:B------:R-:W-:-:S02]  /*4950*/  LEA.HI.X.SX32 R101, R40, R90, 0x1, P1 ;  /* 0x0000005a28657211 */ /* 0x000fc400008f0eff */
[-C--:B------:R-:W-:Y:S01]  /*4960*/  LEA.HI.X.SX32 R47, R41, R90.reuse, 0x1, P2 ;  /* 0x0000005a292f7211 */ /* 0x080fe200010f0eff */
[----:B------:R-:W5:Y:S01]  /*4970*/  LDG.E.U16 R102, desc[UR60][R102.64] ;  /* 0x0000003c66667981 */ /* 0x000f62000c1e1500 */
[----:B------:R-:W-:Y:S02]  /*4980*/  LEA.HI.X.SX32 R45, R42, R90, 0x1, P3 ;  /* 0x0000005a2a2d7211 */ /* 0x000fe400018f0eff */
[-C--:B------:R-:W-:Y:S01]  /*4990*/  LEA R106, P0, R35, R6.reuse, 0x1 ;  /* 0x00000006236a7211 */ /* 0x080fe200078008ff */
[----:B------:R-:W5:Y:S01]  /*49a0*/  LDG.E.U16 R100, desc[UR60][R100.64] ;  /* 0x0000003c64647981 */ /* 0x000f62000c1e1500 */
        /* <DEDUP_REMOVED lines=14> */
[----:B------:R-:W5:Y:S01]  /*4a90*/  LDG.E.U16 R42, desc[UR60][R42.64] ;  /* 0x0000003c2a2a7981 */ /* 0x000f62000c1e1500 */
        /* <DEDUP_REMOVED lines=62> */
[----:B------:R0:W5:Y:S01]  /*4e80*/  LDG.E.U16 R20, desc[UR60][R20.64] ;  /* 0x0000003c14147981 */ /* 0x000162000c1e1500 */
[-C--:B------:R-:W-:Y:S02]  /*4e90*/  LEA.HI.X.SX32 R149, R12, R90.reuse, 0x1, P1 ;  /* 0x0000005a0c957211 */ /* 0x080fe400008f0eff */
[-C--:B------:R-:W-:Y:S01]  /*4ea0*/  LEA.HI.X.SX32 R19, R13, R90.reuse, 0x1, P2 ;  /* 0x0000005a0d137211 */ /* 0x080fe200010f0eff */
[----:B------:R-:W5:Y:S01]  /*4eb0*/  LDG.E.U16 R188, desc[UR60][R188.64] ;  /* 0x0000003cbcbc7981 */ /* 0x000f62000c1e1500 */
[----:B------:R-:W-:Y:S02]  /*4ec0*/  LEA.HI.X.SX32 R17, R14, R90, 0x1, P3 ;  /* 0x0000005a0e117211 */ /* 0x000fe400018f0eff */
[-C--:B------:R-:W-:Y:S01]  /*4ed0*/  LEA R8, P0, R9, R6.reuse, 0x1 ;  /* 0x0000000609087211 */ /* 0x080fe200078008ff */
[----:B------:R-:W5:Y:S01]  /*4ee0*/  LDG.E.U16 R18, desc[UR60][R18.64] ;  /* 0x0000003c12127981 */ /* 0x000f62000c1e1500 */
[----:B------:R-:W-:-:S02]  /*4ef0*/  LEA R12, P1, R10, R6, 0x1 ;  /* 0x000000060a0c7211 */ /* 0x000fc400078208ff */
[----:B------:R-:W-:Y:S01]  /*4f00*/  LEA R14, P2, R131, R6, 0x1 ;  /* 0x00000006830e7211 */ /* 0x000fe200078408ff */
        /* <DEDUP_REMOVED lines=22> */
[----:B------:R-:W-:-:S03]  /*5070*/  LEA R6, P3, R89, R6, 0x1 ;  /* 0x0000000659067211 */ /* 0x000fc600078608ff */
[----:B------:R-:W5:Y:S01]  /*5080*/  LDG.E.U16 R142, desc[UR60][R142.64] ;  /* 0x0000003c8e8e7981 */ /* 0x000f62000c1e1500 */
[----:B------:R-:W-:-:S05]  /*5090*/  LEA.HI.X.SX32 R7, R89, R90, 0x1, P3 ;  /* 0x0000005a59077211 */ /* 0x000fca00018f0eff */
[----:B------:R-:W5:Y:S01]  /*50a0*/  LDG.E.U16 R6, desc[UR60][R6.64] ;  /* 0x0000003c06067981 */ /* 0x000f62000c1e1500 */
[-C--:B------:R-:W-:Y:S02]  /*50b0*/  LEA.HI.X.SX32 R147, R129, R90.reuse, 0x1, P0 ;  /* 0x0000005a81937211 */ /* 0x080fe400000f0eff */
[-C--:B------:R-:W-:Y:S02]  /*50c0*/  LEA.HI.X.SX32 R141, R156, R90.reuse, 0x1, P1 ;  /* 0x0000005a9c8d7211 */ /* 0x080fe400008f0eff */
[----:B------:R-:W-:Y:S01]  /*50d0*/  LEA.HI.X.SX32 R129, R162, R90, 0x1, P2 ;  /* 0x0000005aa2817211 */ /* 0x000fe200010f0eff */
[----:B------:R-:W5:Y:S04]  /*50e0*/  LDG.E.U16 R146, desc[UR60][R146.64] ;  /* 0x0000003c92927981 */ /* 0x000f68000c1e1500 */
[----:B------:R-:W5:Y:S04]  /*50f0*/  LDG.E.U16 R140, desc[UR60][R140.64] ;  /* 0x0000003c8c8c7981 */ /* 0x000f68000c1e1500 */
[----:B------:R-:W5:Y:S01]  /*5100*/  LDG.E.U16 R128, desc[UR60][R128.64] ;  /* 0x0000003c80807981 */ /* 0x000f62000c1e1500 */
[----:B-1----:R-:W-:-:S05]  /*5110*/  IMAD.MOV.U32 R3, RZ, RZ, 0x3f800000 ;  /* 0x3f800000ff037424 */ /* 0x002fca00078e00ff */
[----:B------:R-:W-:Y:S04]  /*5120*/  STL [R1+0x21c], R3 ;  /* 0x00021c0301007387 */ /* 0x000fe80000100800 */
[----:B--2---:R1:W-:Y:S02]  /*5130*/  STS.U16 [R187+0x2300], R2 ;  /* 0x00230002bb007388 */ /* 0x0043e40000000400 */
[----:B-1----:R-:W-:-:S05]  /*5140*/  IMAD.MOV.U32 R2, RZ, RZ, 0x3f800000 ;  /* 0x3f800000ff027424 */ /* 0x002fca00078e00ff */
[----:B------:R-:W-:Y:S04]  /*5150*/  STL [R1+0x220], R2 ;  /* 0x0002200201007387 */ /* 0x000fe80000100800 */
[----:B------:R-:W-:Y:S04]  /*5160*/  STL [R1], RZ ;  /* 0x000000ff01007387 */ /* 0x000fe80000100800 */
[----:B------:R-:W-:Y:S04]  /*5170*/  STL [R1+0x4], RZ ;  /* 0x000004ff01007387 */ /* 0x000fe80000100800 */
        /* <DEDUP_REMOVED lines=113> */
[----:B------:R-:W-:Y:S01]  /*5890*/  STL [R1+0x1cc], RZ ;  /* 0x0001ccff01007387 */ /* 0x000fe20000100800 */
[----:B------:R-:W1:Y:S03]  /*58a0*/  S2R R157, SR_TID.X ;  /* 0x00000000009d7919 */ /* 0x000e660000002100 */
        /* <DEDUP_REMOVED lines=11> */
[----:B---3--:R-:W-:Y:S04]  /*5960*/  STS.U16 [R187+0x4300], R4 ;  /* 0x00430004bb007388 */ /* 0x008fe80000000400 */
[----:B----4-:R-:W-:Y:S04]  /*5970*/  STS.U16 [R187+0x13f00], R22 ;  /* 0x013f0016bb007388 */ /* 0x010fe80000000400 */
        /* <DEDUP_REMOVED lines=10> */
[----:B------:R-:W-:Y:S01]  /*5a20*/  STL [R1+0x1fc], RZ ;  /* 0x0001fcff01007387 */ /* 0x000fe20000100800 */
[----:B0-----:R-:W-:-:S02]  /*5a30*/  ISETP.GE.AND P0, PT, R0, 0x1, PT ;  /* 0x000000010000780c */ /* 0x001fc40003f06270 */
[----:B------:R-:W-:Y:S02]  /*5a40*/  CS2R R60, SRZ ;  /* 0x00000000003c7805 */ /* 0x000fe4000001ff00 */
[----:B------:R-:W-:Y:S01]  /*5a50*/  MOV R21, 0xff800000 ;  /* 0xff80000000157802 */ /* 0x000fe20000000f00 */
[----:B------:R0:W-:Y:S01]  /*5a60*/  STS.U16 [R187+0x2700], R54 ;  /* 0x00270036bb007388 */ /* 0x0001e20000000400 */
[----:B------:R-:W-:Y:S02]  /*5a70*/  CS2R R62, SRZ ;  /* 0x00000000003e7805 */ /* 0x000fe4000001ff00 */
[----:B------:R-:W-:Y:S02]  /*5a80*/  CS2R R64, SRZ ;  /* 0x0000000000407805 */ /* 0x000fe4000001ff00 */
[----:B------:R-:W-:Y:S01]  /*5a90*/  CS2R R66, SRZ ;  /* 0x0000000000427805 */ /* 0x000fe2000001ff00 */
[----:B------:R2:W-:Y:S01]  /*5aa0*/  STS.U16 [R187+0x2b00], R74 ;  /* 0x002b004abb007388 */ /* 0x0005e20000000400 */
[----:B------:R-:W-:-:S02]  /*5ab0*/  CS2R R68, SRZ ;  /* 0x0000000000447805 */ /* 0x000fc4000001ff00 */
[----:B------:R-:W-:Y:S02]  /*5ac0*/  CS2R R70, SRZ ;  /* 0x0000000000467805 */ /* 0x000fe4000001ff00 */
[----:B------:R-:W-:Y:S01]  /*5ad0*/  CS2R R72, SRZ ;  /* 0x0000000000487805 */ /* 0x000fe2000001ff00 */
[----:B------:R3:W-:Y:S01]  /*5ae0*/  STS.U16 [R187+0x2f00], R58 ;  /* 0x002f003abb007388 */ /* 0x0007e20000000400 */
[----:B------:R-:W-:Y:S02]  /*5af0*/  CS2R R76, SRZ ;  /* 0x00000000004c7805 */ /* 0x000fe4000001ff00 */
[----:B0-----:R-:W-:Y:S02]  /*5b00*/  CS2R R54, SRZ ;  /* 0x0000000000367805 */ /* 0x001fe4000001ff00 */
[----:B------:R-:W-:Y:S01]  /*5b10*/  CS2R R78, SRZ ;  /* 0x00000000004e7805 */ /* 0x000fe2000001ff00 */
[----:B------:R0:W-:Y:S01]  /*5b20*/  STS.U16 [R187+0x3300], R56 ;  /* 0x00330038bb007388 */ /* 0x0001e20000000400 */
[----:B------:R-:W-:-:S02]  /*5b30*/  CS2R R80, SRZ ;  /* 0x0000000000507805 */ /* 0x000fc4000001ff00 */
[----:B--2---:R-:W-:Y:S02]  /*5b40*/  CS2R R74, SRZ ;  /* 0x00000000004a7805 */ /* 0x004fe4000001ff00 */
[----:B------:R-:W-:Y:S01]  /*5b50*/  CS2R R82, SRZ ;  /* 0x0000000000527805 */ /* 0x000fe2000001ff00 */
[----:B------:R2:W-:Y:S01]  /*5b60*/  STS.U16 [R187+0x3700], R94 ;  /* 0x0037005ebb007388 */ /* 0x0005e20000000400 */
[----:B------:R-:W-:Y:S02]  /*5b70*/  CS2R R84, SRZ ;  /* 0x0000000000547805 */ /* 0x000fe4000001ff00 */
[----:B---3--:R-:W-:Y:S02]  /*5b80*/  CS2R R58, SRZ ;  /* 0x00000000003a7805 */ /* 0x008fe4000001ff00 */
[----:B------:R-:W-:Y:S01]  /*5b90*/  CS2R R86, SRZ ;  /* 0x0000000000567805 */ /* 0x000fe2000001ff00 */
[----:B------:R3:W-:Y:S01]  /*5ba0*/  STS.U16 [R187+0x3b00], R92 ;  /* 0x003b005cbb007388 */ /* 0x0007e20000000400 */
[----:B------:R-:W-:-:S02]  /*5bb0*/  CS2R R88, SRZ ;  /* 0x0000000000587805 */ /* 0x000fc4000001ff00 */
[----:B0-----:R-:W-:Y:S02]  /*5bc0*/  CS2R R56, SRZ ;  /* 0x0000000000387805 */ /* 0x001fe4000001ff00 */
[----:B------:R-:W-:Y:S01]  /*5bd0*/  CS2R R90, SRZ ;  /* 0x00000000005a7805 */ /* 0x000fe2000001ff00 */
[----:B------:R0:W-:Y:S01]  /*5be0*/  STS.U16 [R187+0x3f00], R52 ;  /* 0x003f0034bb007388 */ /* 0x0001e20000000400 */
[----:B------:R-:W-:Y:S02]  /*5bf0*/  CS2R R124, SRZ ;  /* 0x00000000007c7805 */ /* 0x000fe4000001ff00 */
[----:B--2---:R-:W-:Y:S02]  /*5c00*/  CS2R R94, SRZ ;  /* 0x00000000005e7805 */ /* 0x004fe4000001ff00 */
[----:B------:R-:W-:Y:S01]  /*5c10*/  CS2R R126, SRZ ;  /* 0x00000000007e7805 */ /* 0x000fe2000001ff00 */
[----:B------:R2:W-:Y:S01]  /*5c20*/  STS.U16 [R187+0x4700], R98 ;  /* 0x00470062bb007388 */ /* 0x0005e20000000400 */
[----:B------:R-:W-:-:S02]  /*5c30*/  CS2R R130, SRZ ;  /* 0x0000000000827805 */ /* 0x000fc4000001ff00 */
[----:B---3--:R-:W-:Y:S02]  /*5c40*/  CS2R R92, SRZ ;  /* 0x00000000005c7805 */ /* 0x008fe4000001ff00 */
        /* <DEDUP_REMOVED lines=8> */
[----:B-1----:R-:W-:Y:S01]  /*5cd0*/  LOP3.LUT R0, R157, 0xff, RZ, 0xc0, !PT ;  /* 0x000000ff9d007812 */ /* 0x002fe200078ec0ff */
[----:B------:R1:W-:Y:S01]  /*5ce0*/  STS.U16 [R187+0x5300], R48 ;  /* 0x00530030bb007388 */ /* 0x0003e20000000400 */
[----:B---3--:R-:W-:-:S03]  /*5cf0*/  CS2R R96, SRZ ;  /* 0x0000000000607805 */ /* 0x008fc6000001ff00 */
[----:B------:R2:W-:Y:S01]  /*5d00*/  STS.U16 [R187+0x5700], R102 ;  /* 0x00570066bb007388 */ /* 0x0005e20000000400 */
[----:B0-----:R-:W-:-:S03]  /*5d10*/  CS2R R50, SRZ ;  /* 0x0000000000327805 */ /* 0x001fc6000001ff00 */
[----:B------:R0:W-:Y:S01]  /*5d20*/  STS.U16 [R187+0x5b00], R100 ;  /* 0x005b0064bb007388 */ /* 0x0001e20000000400 */
[----:B-1----:R-:W-:-:S03]  /*5d30*/  CS2R R48, SRZ ;  /* 0x0000000000307805 */ /* 0x002fc6000001ff00 */
[----:B------:R1:W-:Y:S01]  /*5d40*/  STS.U16 [R187+0x5f00], R46 ;  /* 0x005f002ebb007388 */ /* 0x0003e20000000400 */
[----:B--2---:R-:W-:-:S03]  /*5d50*/  CS2R R102, SRZ ;  /* 0x0000000000667805 */ /* 0x004fc6000001ff00 */
        /* <DEDUP_REMOVED lines=51> */
[----:B-1----:R-:W-:-:S03]  /*6090*/  IMAD.MOV.U32 R20, RZ, RZ, -0x800000 ;  /* 0xff800000ff147424 */ /* 0x002fc600078e00ff */
[----:B------:R1:W-:Y:S01]  /*60a0*/  STS.U16 [R187+0x17300], R146 ;  /* 0x01730092bb007388 */ /* 0x0003e20000000400 */
[----:B--2---:R-:W-:-:S03]  /*60b0*/  CS2R R148, SRZ ;  /* 0x0000000000947805 */ /* 0x004fc6000001ff00 */
[----:B------:R2:W-:Y:S01]  /*60c0*/  STS.U16 [R187+0x17700], R140 ;  /* 0x0177008cbb007388 */ /* 0x0005e20000000400 */
[----:B0-----:R-:W-:-:S03]  /*60d0*/  CS2R R142, SRZ ;  /* 0x00000000008e7805 */ /* 0x001fc6000001ff00 */
[----:B------:R0:W-:Y:S01]  /*60e0*/  STS.U16 [R187+0x17b00], R128 ;  /* 0x017b0080bb007388 */ /* 0x0001e20000000400 */
[----:B-1----:R-:W-:Y:S02]  /*60f0*/  CS2R R146, SRZ ;  /* 0x0000000000927805 */ /* 0x002fe4000001ff00 */
[----:B--2---:R-:W-:Y:S02]  /*6100*/  CS2R R140, SRZ ;  /* 0x00000000008c7805 */ /* 0x004fe4000001ff00 */
[----:B0-----:R-:W-:Y:S01]  /*6110*/  CS2R R128, SRZ ;  /* 0x0000000000807805 */ /* 0x001fe2000001ff00 */
[----:B------:R-:W-:Y:S06]  /*6120*/  @!P0 BRA `(.L_x_0) ;  /* 0x000000c000b88947 */ /* 0x000fec0003800000 */
[----:B------:R-:W0:Y:S01]  /*6130*/  LDC R4, c[0x0][0x268] ;  /* 0x00009a00ff047b82 */ /* 0x000e220000000800 */
[----:B------:R-:W-:Y:S01]  /*6140*/  SHF.R.U32.HI R3, RZ, 0x6, R157 ;  /* 0x00000006ff037819 */ /* 0x000fe2000001169d */
[----:B------:R-:W1:Y:S01]  /*6150*/  S2R R153, SR_TID.X ;  /* 0x0000000000997919 */ /* 0x000e620000002100 */
[----:B------:R-:W-:Y:S01]  /*6160*/  LOP3.LUT R208, R157, 0xc0, RZ, 0xc0, !PT ;  /* 0x000000c09dd07812 */ /* 0x000fe200078ec0ff */
[----:B------:R-:W-:Y:S01]  /*6170*/  VIADD R5, R250, 0x20000 ;  /* 0x00020000fa057836 */ /* 0x000fe20000000000 */
[----:B------:R-:W-:Y:S02]  /*6180*/  SGXT.U32 R3, R3, 0x2 ;  /* 0x000000020303781a */ /* 0x000fe40000000000 */
[----:B------:R-:W-:Y:S02]  /*6190*/  CS2R R104, SRZ ;  /* 0x0000000000687805 */ /* 0x000fe4000001ff00 */
[----:B------:R-:W-:Y:S01]  /*61a0*/  SHF.R.U32.HI R6, RZ, 0x2, R208 ;  /* 0x00000002ff067819 */ /* 0x000fe200000116d0 */
[----:B------:R-:W2:Y:S01]  /*61b0*/  LDC.64 R8, c[0x0][0x260] ;  /* 0x00009800ff087b82 */ /* 0x000ea20000000a00 */
[----:B------:R-:W-:-:S02]  /*61c0*/  SHF.R.U32.HI R5, RZ, 0x4, R5 ;  /* 0x00000004ff057819 */ /* 0x000fc40000011605 */
[----:B------:R-:W-:Y:S02]  /*61d0*/  CS2R R106, SRZ ;  /* 0x00000000006a7805 */ /* 0x000fe4000001ff00 */
[----:B------:R-:W-:Y:S02]  /*61e0*/  SHF.L.U32 R17, R0, 0x1, RZ ;  /* 0x0000000100117819 */ /* 0x000fe400000006ff */
[----:B------:R-:W-:Y:S02]  /*61f0*/  CS2R R108, SRZ ;  /* 0x00000000006c7805 */ /* 0x000fe4000001ff00 */
[----:B------:R-:W-:Y:S02]  /*6200*/  SGXT.U32 R5, R5, 0xe ;  /* 0x0000000e0505781a */ /* 0x000fe40000000000 */
[----:B------:R-:W-:Y:S02]  /*6210*/  CS2R R110, SRZ ;  /* 0x00000000006e7805 */ /* 0x000fe4000001ff00 */
[----:B------:R-:W-:Y:S01]  /*6220*/  LOP3.LUT R157, R157, 0x3f, RZ, 0xc0, !PT ;  /* 0x0000003f9d9d7812 */ /* 0x000fe200078ec0ff */
[----:B------:R-:W3:Y:S01]  /*6230*/  LDC.64 R98, c[0x0][0x220] ;  /* 0x00008800ff627b82 */ /* 0x000ee20000000a00 */
[----:B------:R-:W-:-:S02]  /*6240*/  LOP3.LUT R17, R17, R6, RZ, 0x3c, !PT ;  /* 0x0000000611117212 */ /* 0x000fc400078e3cff */
[----:B------:R-:W-:Y:S02]  /*6250*/  CS2R R112, SRZ ;  /* 0x0000000000707805 */ /* 0x000fe4000001ff00 */
[----:B------:R-:W-:Y:S02]  /*6260*/  R2UR UR6, R5 ;  /* 0x00000000050672ca */ /* 0x000fe400000e0000 */
[----:B------:R-:W-:Y:S02]  /*6270*/  CS2R R114, SRZ ;  /* 0x0000000000727805 */ /* 0x000fe4000001ff00 */
[----:B------:R-:W-:Y:S02]  /*6280*/  CS2R R116, SRZ ;  /* 0x0000000000747805 */ /* 0x000fe4000001ff00 */
[----:B------:R-:W-:Y:S02]  /*6290*/  CS2R R118, SRZ ;  /* 0x0000000000767805 */ /* 0x000fe4000001ff00 */
[----:B------:R-:W-:Y:S01]  /*62a0*/  CS2R R120, SRZ ;  /* 0x0000000000787805 */ /* 0x000fe2000001ff00 */
[----:B0-----:R-:W-:Y:S01]  /*62b0*/  IMAD R11, R3, R4, RZ ;  /* 0x00000004030b7224 */ /* 0x001fe200078e02ff */
[----:B------:R-:W0:Y:S01]  /*62c0*/  LDC R10, c[0x0][0x258] ;  /* 0x00009600ff0a7b82 */ /* 0x000e220000000800 */
[----:B------:R-:W-:-:S02]  /*62d0*/  CS2R R122, SRZ ;  /* 0x00000000007a7805 */ /* 0x000fc4000001ff00 */
[----:B------:R-:W-:Y:S02]  /*62e0*/  CS2R R124, SRZ ;  /* 0x00000000007c7805 */ /* 0x000fe4000001ff00 */
[----:B------:R-:W-:Y:S02]  /*62f0*/  CS2R R126, SRZ ;  /* 0x00000000007e7805 */ /* 0x000fe4000001ff00 */
[C---:B------:R-:W-:Y:S02]  /*6300*/  LEA R13, R4.reuse, R11, 0x2 ;  /* 0x0000000b040d7211 */ /* 0x040fe400078e10ff */
[----:B------:R-:W-:Y:S02]  /*6310*/  CS2R R128, SRZ ;  /* 0x0000000000807805 */ /* 0x000fe4000001ff00 */
[----:B------:R-:W-:Y:S01]  /*6320*/  CS2R R130, SRZ ;  /* 0x0000000000827805 */ /* 0x000fe2000001ff00 */
[----:B--2---:R-:W-:Y:S01]  /*6330*/  IMAD.MOV.U32 R7, RZ, RZ, R8 ;  /* 0x000000ffff077224 */ /* 0x004fe200078e0008 */
[----:B------:R-:W2:Y:S01]  /*6340*/  LDC.64 R2, c[0x0][0x250] ;  /* 0x00009400ff027b82 */ /* 0x000ea20000000a00 */
[C---:B------:R-:W-:Y:S01]  /*6350*/  IMAD R15, R4.reuse, 0x4, R13 ;  /* 0x00000004040f7824 */ /* 0x040fe200078e020d */
[----:B-1----:R-:W-:Y:S01]  /*6360*/  LOP3.LUT R153, R153, 0x3f, RZ, 0xc0, !PT ;  /* 0x0000003f99997812 */ /* 0x002fe200078ec0ff */
[----:B------:R-:W-:Y:S01]  /*6370*/  IMAD.MOV.U32 R8, RZ, RZ, R9 ;  /* 0x000000ffff087224 */ /* 0x000fe200078e0009 */
[----:B------:R1:W-:Y:S01]  /*6380*/  STL [R1+0x224], R9 ;  /* 0x0002240901007387 */ /* 0x0003e20000100800 */
[C---:B------:R-:W-:Y:S01]  /*6390*/  IMAD R19, R4.reuse, 0x4, R15 ;  /* 0x0000000404137824 */ /* 0x040fe200078e020f */
[----:B------:R-:W-:Y:S01]  /*63a0*/  CS2R R132, SRZ ;  /* 0x0000000000847805 */ /* 0x000fe2000001ff00 */
[----:B------:R-:W-:Y:S01]  /*63b0*/  IMAD.SHL.U32 R153, R153, 0x2, RZ ;  /* 0x0000000299997824 */ /* 0x000fe200078e00ff */
[----:B------:R-:W4:Y:S01]  /*63c0*/  LDC.64 R188, c[0x0][0x218] ;  /* 0x00008600ffbc7b82 */ /* 0x000f220000000a00 */
[----:B------:R-:W-:Y:S01]  /*63d0*/  IMAD R21, R4, 0x4, R19 ;  /* 0x0000000404157824 */ /* 0x000fe200078e0213 */
[----:B------:R-:W-:Y:S01]  /*63e0*/  CS2R R134, SRZ ;  /* 0x0000000000867805 */ /* 0x000fe2000001ff00 */
[----:B------:R-:W-:Y:S01]  /*63f0*/  IMAD R8, R157, R8, RZ ;  /* 0x000000089d087224 */ /* 0x000fe200078e02ff */
[----:B------:R-:W-:-:S02]  /*6400*/  LEA R208, R208, R153, 0x7 ;  /* 0x00000099d0d07211 */ /* 0x000fc400078e38ff */
[----:B------:R-:W-:Y:S02]  /*6410*/  CS2R R136, SRZ ;  /* 0x0000000000887805 */ /* 0x000fe4000001ff00 */
[----:B------:R-:W-:Y:S01]  /*6420*/  LEA R23, R4, R21, 0x2 ;  /* 0x0000001504177211 */ /* 0x000fe200078e10ff */
[----:B------:R-:W5:Y:S01]  /*6430*/  S2R R153, SR_CTAID.Y ;  /* 0x0000000000997919 */ /* 0x000f620000002600 */
[----:B-1----:R-:W-:Y:S01]  /*6440*/  IMAD.SHL.U32 R9, R8, 0x2, RZ ;  /* 0x0000000208097824 */ /* 0x002fe200078e00ff */
[----:B------:R-:W-:Y:S01]  /*6450*/  IADD3 R16, R250, R208, RZ ;  /* 0x000000d0fa107210 */ /* 0x000fe20007ffe0ff */
[----:B------:R-:W-:Y:S01]  /*6460*/  IMAD.HI R8, R8, 0x2, RZ ;  /* 0x0000000208087827 */ /* 0x000fe200078e02ff */
[----:B------:R-:W-:Y:S02]  /*6470*/  CS2R R138, SRZ ;  /* 0x00000000008a7805 */ /* 0x000fe4000001ff00 */
[----:B------:R-:W-:Y:S02]  /*6480*/  CS2R R140, SRZ ;  /* 0x00000000008c7805 */ /* 0x000fe4000001ff00 */
[----:B------:R-:W-:Y:S01]  /*6490*/  CS2R R142, SRZ ;  /* 0x00000000008e7805 */ /* 0x000fe2000001ff00 */
[C---:B------:R-:W-:Y:S01]  /*64a0*/  IMAD R25, R4.reuse, 0x4, R23 ;  /* 0x0000000404197824 */ /* 0x040fe200078e0217 */
[----:B------:R-:W-:Y:S01]  /*64b0*/  CS2R R144, SRZ ;  /* 0x0000000000907805 */ /* 0x000fe2000001ff00 */
[C---:B--2---:R-:W-:Y:S01]  /*64c0*/  IMAD R152, R3.reuse, 0xc, RZ ;  /* 0x0000000c03987824 */ /* 0x044fe200078e02ff */
[C---:B------:R-:W-:Y:S01]  /*64d0*/  SHF.L.U32 R156, R3.reuse, 0x4, RZ ;  /* 0x00000004039c7819 */ /* 0x040fe200000006ff */
[C---:B------:R-:W-:Y:S01]  /*64e0*/  IMAD R27, R4.reuse, 0x4, R25 ;  /* 0x00000004041b7824 */ /* 0x040fe200078e0219 */
[----:B------:R-:W-:Y:S01]  /*64f0*/  CS2R R146, SRZ ;  /* 0x0000000000927805 */ /* 0x000fe2000001ff00 */
[C---:B------:R-:W-:Y:S01]  /*6500*/  IMAD R154, R3.reuse, 0xe, RZ ;  /* 0x0000000e039a7824 */ /* 0x040fe200078e02ff */
[----:B------:R-:W-:Y:S01]  /*6510*/  CS2R R148, SRZ ;  /* 0x0000000000947805 */ /* 0x000fe2000001ff00 */
[C---:B------:R-:W-:Y:S01]  /*6520*/  IMAD R29, R4.reuse, 0x4, R27 ;  /* 0x00000004041d7824 */ /* 0x040fe200078e021b */
[----:B------:R-:W-:Y:S01]  /*6530*/  CS2R R150, SRZ ;  /* 0x0000000000967805 */ /* 0x000fe2000001ff00 */
[C---:B------:R-:W-:Y:S01]  /*6540*/  IMAD R155, R3.reuse, 0xf, RZ ;  /* 0x0000000f039b7824 */ /* 0x040fe200078e02ff */
[----:B------:R-:W-:Y:S01]  /*6550*/  UMOV UR7, 0x40000040 ;  /* 0x4000004000077882 */ /* 0x000fe20000000000 */
[C---:B------:R-:W-:Y:S01]  /*6560*/  IMAD R157, R3.reuse, 0x11, RZ ;  /* 0x00000011039d7824 */ /* 0x040fe200078e02ff */
[----:B------:R-:W-:Y:S01]  /*6570*/  LEA R31, R4, R29, 0x2 ;  /* 0x0000001d041f7211 */ /* 0x000fe200078e10ff */
[----:B------:R-:W-:-:S02]  /*6580*/  IMAD R158, R3, 0x12, RZ ;  /* 0x00000012039e7824 */ /* 0x000fc400078e02ff */
[C---:B------:R-:W-:Y:S02]  /*6590*/  IMAD R159, R3.reuse, 0x13, RZ ;  /* 0x00000013039f7824 */ /* 0x040fe400078e02ff */
[C---:B------:R-:W-:Y:S02]  /*65a0*/  IMAD R33, R4.reuse, 0x4, R31 ;  /* 0x0000000404217824 */ /* 0x040fe400078e021f */
[C---:B------:R-:W-:Y:S02]  /*65b0*/  IMAD R160, R3.reuse, 0x14, RZ ;  /* 0x0000001403a07824 */ /* 0x040fe400078e02ff */
[C---:B------:R-:W-:Y:S02]  /*65c0*/  IMAD R35, R4.reuse, 0x4, R33 ;  /* 0x0000000404237824 */ /* 0x040fe400078e0221 */
[----:B------:R-:W-:Y:S02]  /*65d0*/  IMAD R161, R3, 0x15, RZ ;  /* 0x0000001503a17824 */ /* 0x000fe400078e02ff */
[----:B------:R-:W-:-:S02]  /*65e0*/  IMAD R37, R4, 0x4, R35 ;  /* 0x0000000404257824 */ /* 0x000fc400078e0223 */
[----:B-----5:R-:W-:Y:S01]  /*65f0*/  IMAD R6, R153, R7, RZ ;  /* 0x0000000799067224 */ /* 0x020fe200078e02ff */
[----:B------:R-:W-:Y:S01]  /*6600*/  IADD3 R7, P0, R5, 0x2, RZ ;  /* 0x0000000205077810 */ /* 0x000fe20007f1e0ff */
[----:B------:R-:W-:Y:S01]  /*6610*/  IMAD.MOV.U32 R5, RZ, RZ, RZ ;  /* 0x000000ffff057224 */ /* 0x000fe200078e00ff */
[----:B------:R-:W-:Y:S01]  /*6620*/  LEA R39, R4, R37, 0x2 ;  /* 0x0000002504277211 */ /* 0x000fe200078e10ff */
[----:B------:R-:W-:Y:S01]  /*6630*/  IMAD R162, R3, 0x16, RZ ;  /* 0x0000001603a27824 */ /* 0x000fe200078e02ff */
[----:B------:R-:W-:Y:S01]  /*6640*/  R2UR UR10, R7 ;  /* 0x00000000070a72ca */ /* 0x000fe200000e0000 */
[----:B------:R-:W-:Y:S01]  /*6650*/  IMAD.SHL.U32 R7, R6, 0x2, RZ ;  /* 0x0000000206077824 */ /* 0x000fe200078e00ff */
[----:B------:R-:W-:Y:S01]  /*6660*/  IADD3.X R12, R5, 0x40000040, RZ, P0, !PT ;  /* 0x40000040050c7810 */ /* 0x000fe200007fe4ff */
[C---:B------:R-:W-:Y:S02]  /*6670*/  IMAD R41, R4.reuse, 0x4, R39 ;  /* 0x0000000404297824 */ /* 0x040fe400078e0227 */
[----:B------:R-:W-:Y:S01]  /*6680*/  IMAD R5, R153, R2, RZ ;  /* 0x0000000299057224 */ /* 0x000fe200078e02ff */
[----:B---3--:R-:W-:Y:S01]  /*6690*/  IADD3 R2, P1, P2, R9, R98, R7 ;  /* 0x0000006209027210 */ /* 0x008fe20007a3e007 */
[----:B------:R-:W-:Y:S01]  /*66a0*/  IMAD R43, R4, 0x4, R41 ;  /* 0x00000004042b7824 */ /* 0x000fe200078e0229 */
[----:B------:R-:W-:Y:S01]  /*66b0*/  R2UR UR11, R12 ;  /* 0x000000000c0b72ca */ /* 0x000fe200000e0000 */
[----:B0-----:R-:W-:Y:S01]  /*66c0*/  IMAD R7, R0, R10, RZ ;  /* 0x0000000a00077224 */ /* 0x001fe200078e02ff */
[----:B----4-:R-:W-:Y:S01]  /*66d0*/  LEA R188, P0, R5, R188, 0x1 ;  /* 0x000000bc05bc7211 */ /* 0x010fe200078008ff */
[----:B------:R-:W-:-:S02]  /*66e0*/  IMAD R45, R4, 0x4, R43 ;  /* 0x00000004042d7824 */ /* 0x000fc400078e022b */
[----:B------:R-:W-:Y:S01]  /*66f0*/  IMAD.HI R0, R6, 0x2, RZ ;  /* 0x0000000206007827 */ /* 0x000fe200078e02ff */
[----:B------:R-:W-:Y:S02]  /*6700*/  LEA.HI.X.SX32 R6, R5, R189, 0x1, P0 ;  /* 0x000000bd05067211 */ /* 0x000fe400000f0eff */
[----:B------:R-:W-:Y:S01]  /*6710*/  LEA R47, R4, R45, 0x2 ;  /* 0x0000002d042f7211 */ /* 0x000fe200078e10ff */
[----:B------:R-:W-:Y:S01]  /*6720*/  IMAD R5, R10, 0x100, R7 ;  /* 0x000001000a057824 */ /* 0x000fe200078e0207 */
[----:B------:R-:W-:Y:S01]  /*6730*/  LEA R190, P0, R7, R188, 0x1 ;  /* 0x000000bc07be7211 */ /* 0x000fe200078008ff */
[----:B------:R-:W-:Y:S01]  /*6740*/  IMAD R153, R3, 0xd, RZ ;  /* 0x0000000d03997824 */ /* 0x000fe200078e02ff */
[----:B------:R-:W-:Y:S01]  /*6750*/  IADD3.X R0, R8, R99, R0, P1, P2 ;  /* 0x0000006308007210 */ /* 0x000fe20000fe4400 */
[C---:B------:R-:W-:Y:S01]  /*6760*/  IMAD R49, R4.reuse, 0x4, R47 ;  /* 0x0000000404317824 */ /* 0x040fe200078e022f */
[----:B------:R-:W-:Y:S01]  /*6770*/  LEA.HI.X.SX32 R191, R7, R6, 0x1, P0 ;  /* 0x0000000607bf7211 */ /* 0x000fe200000f0eff */
[----:B------:R-:W-:Y:S01]  /*6780*/  IMAD R163, R3, 0x17, RZ ;  /* 0x0000001703a37824 */ /* 0x000fe200078e02ff */
[----:B------:R-:W-:Y:S01]  /*6790*/  LEA R100, P0, R11, R2, 0x1 ;  /* 0x000000020b647211 */ /* 0x000fe200078008ff */
[C---:B------:R-:W-:Y:S01]  /*67a0*/  IMAD R51, R4.reuse, 0x4, R49 ;  /* 0x0000000404337824 */ /* 0x040fe200078e0231 */
[----:B------:R-:W-:Y:S01]  /*67b0*/  LEA R188, P1, R5, R188, 0x1 ;  /* 0x000000bc05bc7211 */ /* 0x000fe200078208ff */
[----:B------:R-:W-:Y:S01]  /*67c0*/  IMAD R164, R3, 0x18, RZ ;  /* 0x0000001803a47824 */ /* 0x000fe200078e02ff */
[----:B------:R-:W-:Y:S01]  /*67d0*/  LEA.HI.X.SX32 R101, R11, R0, 0x1, P0 ;  /* 0x000000000b657211 */ /* 0x000fe200000f0eff */
[C---:B------:R-:W-:Y:S01]  /*67e0*/  IMAD R53, R4.reuse, 0x4, R51 ;  /* 0x0000000404357824 */ /* 0x040fe200078e0233 */
[----:B------:R-:W-:Y:S01]  /*67f0*/  LEA.HI.X.SX32 R189, R5, R6, 0x1, P1 ;  /* 0x0000000605bd7211 */ /* 0x000fe200008f0eff */
[----:B------:R-:W-:Y:S01]  /*6800*/  IMAD R165, R3, 0x19, RZ ;  /* 0x0000001903a57824 */ /* 0x000fe200078e02ff */
[-C--:B------:R-:W-:Y:S01]  /*6810*/  LEA R102, P1, R13, R2.reuse, 0x1 ;  /* 0x000000020d667211 */ /* 0x080fe200078208ff */
[----:B------:R0:W-:Y:S01]  /*6820*/  STL.64 [R1+0x620], R100 ;  /* 0x0006206401007387 */ /* 0x0001e20000100a00 */
[C---:B------:R-:W-:Y:S01]  /*6830*/  LEA R55, R4.reuse, R53, 0x2 ;  /* 0x0000003504377211 */ /* 0x040fe200078e10ff */
[----:B------:R-:W-:Y:S01]  /*6840*/  IMAD R166, R3, 0x1a, RZ ;  /* 0x0000001a03a67824 */ /* 0x000fe200078e02ff */
[----:B------:R-:W-:Y:S01]  /*6850*/  LEA R98, P2, R19, R2, 0x1 ;  /* 0x0000000213627211 */ /* 0x000fe200078408ff */
[----:B------:R-:W-:Y:S01]  /*6860*/  IMAD R167, R3, 0x1b, RZ ;  /* 0x0000001b03a77824 */ /* 0x000fe200078e02ff */
[-C--:B------:R-:W-:Y:S01]  /*6870*/  LEA.HI.X.SX32 R103, R13, R0.reuse, 0x1, P1 ;  /* 0x000000000d677211 */ /* 0x080fe200008f0eff */
[C---:B------:R-:W-:Y:S01]  /*6880*/  IMAD R57, R4.reuse, 0x4, R55 ;  /* 0x0000000404397824 */ /* 0x040fe200078e0237 */
[----:B------:R-:W-:Y:S01]  /*6890*/  LEA.HI.X.SX32 R99, R19, R0, 0x1, P2 ;  /* 0x0000000013637211 */ /* 0x000fe200010f0eff */
[----:B------:R-:W-:Y:S01]  /*68a0*/  IMAD R168, R3, 0x1c, RZ ;  /* 0x0000001c03a87824 */ /* 0x000fe200078e02ff */
[----:B------:R-:W-:Y:S01]  /*68b0*/  UIADD3.64 UR8, UR10, 0x1fe, URZ ;  /* 0x000001fe0a087897 */ /* 0x000fe2000fffe03f */
[C---:B------:R-:W-:Y:S01]  /*68c0*/  IMAD R59, R4.reuse, 0x4, R57 ;  /* 0x00000004043b7824 */ /* 0x040fe200078e0239 */
[----:B------:R1:W-:Y:S01]  /*68d0*/  STL.64 [R1+0x618], R102 ;  /* 0x0006186601007387 */ /* 0x0003e20000100a00 */
[----:B0-----:R-:W-:Y:S01]  /*68e0*/  LEA R100, P0, R15, R2, 0x1 ;  /* 0x000000020f647211 */ /* 0x001fe200078008ff */
[----:B------:R-:W-:Y:S01]  /*68f0*/  IMAD R169, R3, 0x1d, RZ ;  /* 0x0000001d03a97824 */ /* 0x000fe200078e02ff */
[----:B------:R-:W-:Y:S01]  /*6900*/  UIADD3.64 UR4, UR10, 0x200, URZ ;  /* 0x000002000a047897 */ /* 0x000fe2000fffe03f */
[C---:B------:R-:W-:Y:S01]  /*6910*/  IMAD R61, R4.reuse, 0x4, R59 ;  /* 0x00000004043d7824 */ /* 0x040fe200078e023b */
[----:B------:R-:W-:Y:S01]  /*6920*/  LEA.HI.X.SX32 R101, R15, R0, 0x1, P0 ;  /* 0x000000000f657211 */ /* 0x000fe200000f0eff */
[C---:B------:R-:W-:Y:S01]  /*6930*/  IMAD R170, R3.reuse, 0x1e, RZ ;  /* 0x0000001e03aa7824 */ /* 0x040fe200078e02ff */
[----:B------:R-:W-:Y:S01]  /*6940*/  UIADD3.64 UR8, UR10, 0x202, URZ ;  /* 0x000002020a087897 */ /* 0x000fe2000fffe03f */
[C---:B------:R-:W-:Y:S01]  /*6950*/  IMAD R171, R3.reuse, 0x1f, RZ ;  /* 0x0000001f03ab7824 */ /* 0x040fe200078e02ff */
[C---:B------:R-:W-:Y:S01]  /*6960*/  LEA R63, R4.reuse, R61, 0x2 ;  /* 0x0000003d043f7211 */ /* 0x040fe200078e10ff */
[----:B------:R0:W-:Y:S01]  /*6970*/  STL.64 [R1+0x610], R100 ;  /* 0x0006106401007387 */ /* 0x0001e20000100a00 */
[----:B------:R-:W-:Y:S01]  /*6980*/  IMAD.SHL.U32 R172, R3, 0x20, RZ ;  /* 0x0000002003ac7824 */ /* 0x000fe200078e00ff */
[----:B-1----:R-:W-:Y:S01]  /*6990*/  LEA R102, P0, R21, R2, 0x1 ;  /* 0x0000000215667211 */ /* 0x002fe200078008ff */
[----:B------:R-:W-:Y:S01]  /*69a0*/  IMAD R173, R3, 0x21, RZ ;  /* 0x0000002103ad7824 */ /* 0x000fe200078e02ff */
[----:B------:R1:W-:Y:S01]  /*69b0*/  STL.64 [R1+0x608], R98 ;  /* 0x0006086201007387 */ /* 0x0003e20000100a00 */
[C---:B------:R-:W-:Y:S01]  /*69c0*/  IMAD R65, R4.reuse, 0x4, R63 ;  /* 0x0000000404417824 */ /* 0x040fe200078e023f */
[----:B------:R-:W-:Y:S01]  /*69d0*/  LEA.HI.X.SX32 R103, R21, R0, 0x1, P0 ;  /* 0x0000000015677211 */ /* 0x000fe200000f0eff */
[----:B------:R-:W-:Y:S01]  /*69e0*/  IMAD R174, R3, 0x22, RZ ;  /* 0x0000002203ae7824 */ /* 0x000fe200078e02ff */
[----:B------:R-:W-:Y:S01]  /*69f0*/  UIADD3.64 UR4, UR10, 0x204, URZ ;  /* 0x000002040a047897 */ /* 0x000fe2000fffe03f */
[C---:B------:R-:W-:Y:S01]  /*6a00*/  IMAD R67, R4.reuse, 0x4, R65 ;  /* 0x0000000404437824 */ /* 0x040fe200078e0241 */
[----:B------:R-:W-:Y:S01]  /*6a10*/  UIADD3.64 UR8, UR10, 0x3fe, URZ ;  /* 0x000003fe0a087897 */ /* 0x000fe2000fffe03f */
[----:B------:R-:W-:Y:S01]  /*6a20*/  STL.64 [R1+0x600], R102 ;  /* 0x0006006601007387 */ /* 0x000fe20000100a00 */
[-C--:B0-----:R-:W-:Y:S01]  /*6a30*/  LEA R100, P1, R23, R2.reuse, 0x1 ;  /* 0x0000000217647211 */ /* 0x081fe200078208ff */
[C---:B------:R-:W-:Y:S01]  /*6a40*/  IMAD R69, R4.reuse, 0x4, R67 ;  /* 0x0000000404457824 */ /* 0x040fe200078e0243 */
[----:B------:R-:W-:Y:S01]  /*6a50*/  UIADD3.64 UR4, UR10, 0x400, URZ ;  /* 0x000004000a047897 */ /* 0x000fe2000fffe03f */
[----:B------:R-:W-:Y:S01]  /*6a60*/  IMAD R175, R3, 0x23, RZ ;  /* 0x0000002303af7824 */ /* 0x000fe200078e02ff */
[----:B-1----:R-:W-:Y:S01]  /*6a70*/  LEA R98, P2, R25, R2, 0x1 ;  /* 0x0000000219627211 */ /* 0x002fe200078408ff */
[C---:B------:R-:W-:Y:S01]  /*6a80*/  IMAD R176, R3.reuse, 0x24, RZ ;  /* 0x0000002403b07824 */ /* 0x040fe200078e02ff */
[C---:B------:R-:W-:Y:S01]  /*6a90*/  LEA R71, R4.reuse, R69, 0x2 ;  /* 0x0000004504477211 */ /* 0x040fe200078e10ff */
[----:B------:R-:W-:Y:S01]  /*6aa0*/  IMAD R177, R3, 0x25, RZ ;  /* 0x0000002503b17824 */ /* 0x000fe200078e02ff */
[-C--:B------:R-:W-:Y:S01]  /*6ab0*/  LEA.HI.X.SX32 R101, R23, R0.reuse, 0x1, P1 ;  /* 0x0000000017657211 */ /* 0x080fe200008f0eff */
[----:B------:R-:W-:Y:S01]  /*6ac0*/  IMAD R178, R3, 0x26, RZ ;  /* 0x0000002603b27824 */ /* 0x000fe200078e02ff */
[----:B------:R-:W-:Y:S01]  /*6ad0*/  LEA.HI.X.SX32 R99, R25, R0, 0x1, P2 ;  /* 0x0000000019637211 */ /* 0x000fe200010f0eff */
[C---:B------:R-:W-:Y:S01]  /*6ae0*/  IMAD R73, R4.reuse, 0x4, R71 ;  /* 0x0000000404497824 */ /* 0x040fe200078e0247 */
[----:B------:R-:W-:Y:S01]  /*6af0*/  LEA R22, P2, R31, R2, 0x1 ;  /* 0x000000021f167211 */ /* 0x000fe200078408ff */
[----:B------:R0:W-:Y:S01]  /*6b00*/  STL.64 [R1+0x5f8], R100 ;  /* 0x0005f86401007387 */ /* 0x0001e20000100a00 */
[----:B------:R-:W-:Y:S01]  /*6b10*/  IMAD R179, R3, 0x27, RZ ;  /* 0x0000002703b37824 */ /* 0x000fe200078e02ff */
[----:B------:R-:W-:Y:S01]  /*6b20*/  UIADD3.64 UR8, UR10, 0x402, URZ ;  /* 0x000004020a087897 */ /* 0x000fe2000fffe03f */
[C---:B------:R-:W-:Y:S01]  /*6b30*/  LEA R75, R4.reuse, R73, 0x2 ;  /* 0x00000049044b7211 */ /* 0x040fe200078e10ff */
[----:B------:R1:W-:Y:S01]  /*6b40*/  STL.64 [R1+0x5f0], R98 ;  /* 0x0005f06201007387 */ /* 0x0003e20000100a00 */
[----:B------:R-:W-:Y:S01]  /*6b50*/  LEA.HI.X.SX32 R23, R31, R0, 0x1, P2 ;  /* 0x000000001f177211 */ /* 0x000fe200010f0eff */
[----:B------:R-:W-:Y:S01]  /*6b60*/  IMAD R180, R3, 0x28, RZ ;  /* 0x0000002803b47824 */ /* 0x000fe200078e02ff */
[-C--:B------:R-:W-:Y:S01]  /*6b70*/  LEA R26, P2, R37, R2.reuse, 0x1 ;  /* 0x00000002251a7211 */ /* 0x080fe200078408ff */
[C---:B------:R-:W-:Y:S01]  /*6b80*/  IMAD R77, R4.reuse, 0x4, R75 ;  /* 0x00000004044d7824 */ /* 0x040fe200078e024b */
[----:B------:R-:W-:Y:S01]  /*6b90*/  UIADD3.64 UR4, UR10, 0x404, URZ ;  /* 0x000004040a047897 */ /* 0x000fe2000fffe03f */
[----:B------:R-:W-:Y:S01]  /*6ba0*/  STL.64 [R1+0x5d8], R22 ;  /* 0x0005d81601007387 */ /* 0x000fe20000100a00 */
[----:B------:R-:W-:Y:S01]  /*6bb0*/  IMAD R181, R3, 0x29, RZ ;  /* 0x0000002903b57824 */ /* 0x000fe200078e02ff */
[-C--:B0-----:R-:W-:Y:S01]  /*6bc0*/  LEA R100, P0, R27, R2.reuse, 0x1 ;  /* 0x000000021b647211 */ /* 0x081fe200078008ff */
[C---:B------:R-:W-:Y:S01]  /*6bd0*/  IMAD R79, R4.reuse, 0x4, R77 ;  /* 0x00000004044f7824 */ /* 0x040fe200078e024d */
[----:B------:R-:W-:Y:S01]  /*6be0*/  UIADD3.64 UR8, UR10, 0x5fe, URZ ;  /* 0x000005fe0a087897 */ /* 0x000fe2000fffe03f */
[----:B------:R-:W-:Y:S01]  /*6bf0*/  IMAD R182, R3, 0x2a, RZ ;  /* 0x0000002a03b67824 */ /* 0x000fe200078e02ff */
[----:B-1----:R-:W-:Y:S01]  /*6c00*/  LEA R98, P1, R29, R2, 0x1 ;  /* 0x000000021d627211 */ /* 0x002fe200078208ff */
[C---:B------:R-:W-:Y:S01]  /*6c10*/  IMAD R81, R4.reuse, 0x4, R79 ;  /* 0x0000000404517824 */ /* 0x040fe200078e024f */
[-C--:B------:R-:W-:Y:S01]  /*6c20*/  LEA.HI.X.SX32 R101, R27, R0.reuse, 0x1, P0 ;  /* 0x000000001b657211 */ /* 0x080fe200000f0eff */
[----:B------:R-:W-:Y:S01]  /*6c30*/  IMAD R183, R3, 0x2b, RZ ;  /* 0x0000002b03b77824 */ /* 0x000fe200078e02ff */
[----:B------:R-:W-:Y:S01]  /*6c40*/  LEA.HI.X.SX32 R99, R29, R0, 0x1, P1 ;  /* 0x000000001d637211 */ /* 0x000fe200008f0eff */
[C---:B------:R-:W-:Y:S01]  /*6c50*/  IMAD R83, R4.reuse, 0x4, R81 ;  /* 0x0000000404537824 */ /* 0x040fe200078e0251 */
[----:B------:R-:W-:Y:S01]  /*6c60*/  LEA R28, P1, R35, R2, 0x1 ;  /* 0x00000002231c7211 */ /* 0x000fe200078208ff */
[----:B------:R0:W-:Y:S01]  /*6c70*/  STL.64 [R1+0x5e8], R100 ;  /* 0x0005e86401007387 */ /* 0x0001e20000100a00 */
[----:B------:R-:W-:Y:S01]  /*6c80*/  LEA.HI.X.SX32 R27, R37, R0, 0x1, P2 ;  /* 0x00000000251b7211 */ /* 0x000fe200010f0eff */
[C---:B------:R-:W-:Y:S01]  /*6c90*/  IMAD R85, R4.reuse, 0x4, R83 ;  /* 0x0000000404557824 */ /* 0x040fe200078e0253 */
[----:B------:R-:W-:Y:S01]  /*6ca0*/  LEA R30, P2, R43, R2, 0x1 ;  /* 0x000000022b1e7211 */ /* 0x000fe200078408ff */
[----:B------:R1:W-:Y:S01]  /*6cb0*/  STL.64 [R1+0x5e0], R98 ;  /* 0x0005e06201007387 */ /* 0x0003e20000100a00 */
[-C--:B------:R-:W-:Y:S01]  /*6cc0*/  LEA.HI.X.SX32 R29, R35, R0.reuse, 0x1, P1 ;  /* 0x00000000231d7211 */ /* 0x080fe200008f0eff */
[C---:B------:R-:W-:Y:S01]  /*6cd0*/  IMAD R87, R4.reuse, 0x4, R85 ;  /* 0x0000000404577824 */ /* 0x040fe200078e0255 */
[----:B------:R-:W-:Y:S01]  /*6ce0*/  LEA.HI.X.SX32 R31, R43, R0, 0x1, P2 ;  /* 0x000000002b1f7211 */ /* 0x000fe200010f0eff */
[----:B------:R-:W-:Y:S01]  /*6cf0*/  STL.64 [R1+0x5c0], R26 ;  /* 0x0005c01a01007387 */ /* 0x000fe20000100a00 */
[-C--:B------:R-:W-:Y:S01]  /*6d00*/  LEA R32, P1, R41, R2.reuse, 0x1 ;  /* 0x0000000229207211 */ /* 0x080fe200078208ff */
[C---:B------:R-:W-:Y:S01]  /*6d10*/  IMAD R184, R3.reuse, 0x2c, RZ ;  /* 0x0000002c03b87824 */ /* 0x040fe200078e02ff */
[C---:B------:R-:W-:Y:S01]  /*6d20*/  LEA R89, R4.reuse, R87, 0x2 ;  /* 0x0000005704597211 */ /* 0x040fe200078e10ff */
[C---:B------:R-:W-:Y:S01]  /*6d30*/  IMAD R185, R3.reuse, 0x2d, RZ ;  /* 0x0000002d03b97824 */ /* 0x040fe200078e02ff */
[----:B------:R-:W-:Y:S01]  /*6d40*/  UIADD3.64 UR4, UR10, 0x600, URZ ;  /* 0x000006000a047897 */ /* 0x000fe2000fffe03f */
[----:B------:R-:W-:Y:S01]  /*6d50*/  IMAD R186, R3, 0x2e, RZ ;  /* 0x0000002e03ba7824 */ /* 0x000fe200078e02ff */
[----:B0-----:R-:W-:Y:S01]  /*6d60*/  CS2R R100, SRZ ;  /* 0x0000000000647805 */ /* 0x001fe2000001ff00 */
[C---:B------:R-:W-:Y:S01]  /*6d70*/  IMAD R91, R4.reuse, 0x4, R89 ;  /* 0x00000004045b7824 */ /* 0x040fe200078e0259 */
[----:B-1----:R-:W-:Y:S01]  /*6d80*/  LEA R98, P0, R33, R2, 0x1 ;  /* 0x0000000221627211 */ /* 0x002fe200078008ff */
[C---:B------:R-:W-:Y:S01]  /*6d90*/  IMAD R187, R3.reuse, 0x2f, RZ ;  /* 0x0000002f03bb7824 */ /* 0x040fe200078e02ff */
[----:B------:R-:W-:Y:S01]  /*6da0*/  CS2R R102, SRZ ;  /* 0x0000000000667805 */ /* 0x000fe2000001ff00 */
[C---:B------:R-:W-:Y:S01]  /*6db0*/  IMAD R192, R3.reuse, 0x30, RZ ;  /* 0x0000003003c07824 */ /* 0x040fe200078e02ff */
[C---:B------:R-:W-:Y:S01]  /*6dc0*/  LEA R93, R4.reuse, R91, 0x2 ;  /* 0x0000005b045d7211 */ /* 0x040fe200078e10ff */
[----:B------:R-:W-:Y:S01]  /*6dd0*/  IMAD R193, R3, 0x31, RZ ;  /* 0x0000003103c17824 */ /* 0x000fe200078e02ff */
[----:B------:R-:W-:Y:S01]  /*6de0*/  LEA.HI.X.SX32 R99, R33, R0, 0x1, P0 ;  /* 0x0000000021637211 */ /* 0x000fe200000f0eff */
[----:B------:R-:W-:Y:S01]  /*6df0*/  IMAD R194, R3, 0x32, RZ ;  /* 0x0000003203c27824 */ /* 0x000fe200078e02ff */
[----:B------:R-:W-:Y:S01]  /*6e00*/  LEA R34, P0, R39, R2, 0x1 ;  /* 0x0000000227227211 */ /* 0x000fe200078008ff */
[C---:B------:R-:W-:Y:S01]  /*6e10*/  IMAD R9, R4.reuse, 0x4, R93 ;  /* 0x0000000404097824 */ /* 0x040fe200078e025d */
[-C--:B------:R-:W-:Y:S01]  /*6e20*/  LEA.HI.X.SX32 R33, R41, R0.reuse, 0x1, P1 ;  /* 0x0000000029217211 */ /* 0x080fe200008f0eff */
[----:B------:R-:W-:Y:S01]  /*6e30*/  STL.64 [R1+0x5d0], R98 ;  /* 0x0005d06201007387 */ /* 0x000fe20000100a00 */
[----:B------:R-:W-:Y:S01]  /*6e40*/  LEA.HI.X.SX32 R35, R39, R0, 0x1, P0 ;  /* 0x0000000027237211 */ /* 0x000fe200000f0eff */
[C---:B------:R-:W-:Y:S01]  /*6e50*/  IMAD R95, R4.reuse, 0x4, R9 ;  /* 0x00000004045f7824 */ /* 0x040fe200078e0209 */
[-C--:B------:R-:W-:Y:S01]  /*6e60*/  LEA R38, P0, R45, R2.reuse, 0x1 ;  /* 0x000000022d267211 */ /* 0x080fe200078008ff */
[----:B------:R-:W-:Y:S01]  /*6e70*/  STL.64 [R1+0x5c8], R28 ;  /* 0x0005c81c01007387 */ /* 0x000fe20000100a00 */
[----:B------:R-:W-:Y:S01]  /*6e80*/  LEA R36, P1, R47, R2, 0x1 ;  /* 0x000000022f247211 */ /* 0x000fe200078208ff */
[----:B------:R-:W-:Y:S01]  /*6e90*/  IMAD R195, R3, 0x33, RZ ;  /* 0x0000003303c37824 */ /* 0x000fe200078e02ff */
[C---:B------:R-:W-:Y:S01]  /*6ea0*/  LEA R97, R4.reuse, R95, 0x2 ;  /* 0x0000005f04617211 */ /* 0x040fe200078e10ff */
[----:B------:R-:W-:Y:S01]  /*6eb0*/  STL.64 [R1+0x5a8], R30 ;  /* 0x0005a81e01007387 */ /* 0x000fe20000100a00 */
[----:B------:R-:W-:Y:S01]  /*6ec0*/  LEA.HI.X.SX32 R39, R45, R0, 0x1, P0 ;  /* 0x000000002d277211 */ /* 0x000fe200000f0eff */
[----:B------:R-:W-:Y:S01]  /*6ed0*/  IMAD R196, R3, 0x34, RZ ;  /* 0x0000003403c47824 */ /* 0x000fe200078e02ff */
[----:B------:R-:W-:Y:S01]  /*6ee0*/  LEA R42, P0, R51, R2, 0x1 ;  /* 0x00000002332a7211 */ /* 0x000fe200078008ff */
[C---:B------:R-:W-:Y:S01]  /*6ef0*/  IMAD R7, R4.reuse, 0x4, R97 ;  /* 0x0000000404077824 */ /* 0x040fe200078e0261 */
[----:B------:R0:W-:Y:S01]  /*6f00*/  STL.64 [R1+0x5b8], R34 ;  /* 0x0005b82201007387 */ /* 0x0001e20000100a00 */
[-C--:B------:R-:W-:Y:S01]  /*6f10*/  LEA.HI.X.SX32 R37, R47, R0.reuse, 0x1, P1 ;  /* 0x000000002f257211 */ /* 0x080fe200008f0eff */
[----:B------:R-:W-:Y:S01]  /*6f20*/  IMAD R197, R3, 0x35, RZ ;  /* 0x0000003503c57824 */ /* 0x000fe200078e02ff */
[----:B------:R-:W-:Y:S01]  /*6f30*/  LEA.HI.X.SX32 R43, R51, R0, 0x1, P0 ;  /* 0x00000000332b7211 */ /* 0x000fe200000f0eff */
[C---:B------:R-:W-:Y:S01]  /*6f40*/  IMAD R5, R4.reuse, 0x4, R7 ;  /* 0x0000000404057824 */ /* 0x040fe200078e0207 */
[----:B------:R-:W-:Y:S01]  /*6f50*/  STL.64 [R1+0x5b0], R32 ;  /* 0x0005b02001007387 */ /* 0x000fe20000100a00 */
[-C--:B------:R-:W-:Y:S01]  /*6f60*/  LEA R40, P1, R53, R2.reuse, 0x1 ;  /* 0x0000000235287211 */ /* 0x080fe200078208ff */
[----:B------:R-:W-:Y:S01]  /*6f70*/  IMAD R198, R3, 0x36, RZ ;  /* 0x0000003603c67824 */ /* 0x000fe200078e02ff */
[----:B------:R-:W-:Y:S01]  /*6f80*/  LEA R46, P0, R57, R2, 0x1 ;  /* 0x00000002392e7211 */ /* 0x000fe200078008ff */
[C---:B------:R-:W-:Y:S01]  /*6f90*/  IMAD R11, R4.reuse, 0x4, R5 ;  /* 0x00000004040b7824 */ /* 0x040fe200078e0205 */
[----:B------:R-:W-:Y:S01]  /*6fa0*/  LEA.HI.X.SX32 R41, R53, R0, 0x1, P1 ;  /* 0x0000000035297211 */ /* 0x000fe200008f0eff */
[----:B------:R-:W-:Y:S01]  /*6fb0*/  IMAD R199, R3, 0x37, RZ ;  /* 0x0000003703c77824 */ /* 0x000fe200078e02ff */
[----:B0-----:R-:W-:Y:S01]  /*6fc0*/  LEA R34, P2, R49, R2, 0x1 ;  /* 0x0000000231227211 */ /* 0x001fe200078408ff */
[C---:B------:R-:W-:Y:S01]  /*6fd0*/  IMAD R200, R3.reuse, 0x38, RZ ;  /* 0x0000003803c87824 */ /* 0x040fe200078e02ff */
[C---:B------:R-:W-:Y:S01]  /*6fe0*/  LEA R13, R4.reuse, R11, 0x2 ;  /* 0x0000000b040d7211 */ /* 0x040fe200078e10ff */
[----:B------:R-:W-:Y:S01]  /*6ff0*/  IMAD R201, R3, 0x39, RZ ;  /* 0x0000003903c97824 */ /* 0x000fe200078e02ff */
[-C--:B------:R-:W-:Y:S01]  /*7000*/  LEA.HI.X.SX32 R35, R49, R0.reuse, 0x1, P2 ;  /* 0x0000000031237211 */ /* 0x080fe200010f0eff */
[----:B------:R-:W-:Y:S01]  /*7010*/  IMAD R202, R3, 0x3a, RZ ;  /* 0x0000003a03ca7824 */ /* 0x000fe200078e02ff */
[----:B------:R-:W-:Y:S01]  /*7020*/  LEA.HI.X.SX32 R47, R57, R0, 0x1, P0 ;  /* 0x00000000392f7211 */ /* 0x000fe200000f0eff */
[C---:B------:R-:W-:Y:S01]  /*7030*/  IMAD R15, R4.reuse, 0x4, R13 ;  /* 0x00000004040f7824 */ /* 0x040fe200078e020d */
[-C--:B------:R-:W-:Y:S01]  /*7040*/  LEA R44, P1, R59, R2.reuse, 0x1 ;  /* 0x000000023b2c7211 */ /* 0x080fe200078208ff */
[----:B------:R-:W-:Y:S01]  /*7050*/  STL.64 [R1+0x590], R34 ;  /* 0x0005902201007387 */ /* 0x000fe20000100a00 */
[----:B------:R-:W-:Y:S01]  /*7060*/  LEA R50, P0, R63, R2, 0x1 ;  /* 0x000000023f327211 */ /* 0x000fe200078008ff */
[C---:B------:R-:W-:Y:S01]  /*7070*/  IMAD R19, R4.reuse, 0x4, R15 ;  /* 0x0000000404137824 */ /* 0x040fe200078e020f */
[-C--:B------:R-:W-:Y:S01]  /*7080*/  LEA.HI.X.SX32 R45, R59, R0.reuse, 0x1, P1 ;  /* 0x000000003b2d7211 */ /* 0x080fe200008f0eff */
[----:B------:R0:W-:Y:S01]  /*7090*/  STL.64 [R1+0x5a0], R38 ;  /* 0x0005a02601007387 */ /* 0x0001e20000100a00 */
[----:B------:R-:W-:Y:S01]  /*70a0*/  LEA.HI.X.SX32 R51, R63, R0, 0x1, P0 ;  /* 0x000000003f337211 */ /* 0x000fe200000f0eff */
[C---:B------:R-:W-:Y:S01]  /*70b0*/  IMAD R21, R4.reuse, 0x4, R19 ;  /* 0x0000000404157824 */ /* 0x040fe200078e0213 */
[-C--:B------:R-:W-:Y:S01]  /*70c0*/  LEA R48, P1, R65, R2.reuse, 0x1 ;  /* 0x0000000241307211 */ /* 0x080fe200078208ff */
[----:B------:R-:W-:Y:S01]  /*70d0*/  STL.64 [R1+0x598], R36 ;  /* 0x0005982401007387 */ /* 0x000fe20000100a00 */
[----:B------:R-:W-:Y:S01]  /*70e0*/  LEA R54, P0, R69, R2, 0x1 ;  /* 0x0000000245367211 */ /* 0x000fe200078008ff */
[C---:B------:R-:W-:Y:S01]  /*70f0*/  IMAD R203, R3.reuse, 0x3b, RZ ;  /* 0x0000003b03cb7824 */ /* 0x040fe200078e02ff */
[C---:B------:R-:W-:Y:S01]  /*7100*/  LEA R23, R4.reuse, R21, 0x2 ;  /* 0x0000001504177211 */ /* 0x040fe200078e10ff */
[----:B------:R-:W-:Y:S01]  /*7110*/  IMAD R204, R3, 0x3c, RZ ;  /* 0x0000003c03cc7824 */ /* 0x000fe200078e02ff */
[----:B------:R-:W-:Y:S01]  /*7120*/  LEA.HI.X.SX32 R49, R65, R0, 0x1, P1 ;  /* 0x0000000041317211 */ /* 0x000fe200008f0eff */
[----:B------:R-:W-:Y:S01]  /*7130*/  IMAD R205, R3, 0x3d, RZ ;  /* 0x0000003d03cd7824 */ /* 0x000fe200078e02ff */
[-C--:B------:R-:W-:Y:S01]  /*7140*/  LEA R52, P1, R71, R2.reuse, 0x1 ;  /* 0x0000000247347211 */ /* 0x080fe200078208ff */
[C---:B------:R-:W-:Y:S01]  /*7150*/  IMAD R25, R4.reuse, 0x4, R23 ;  /* 0x0000000404197824 */ /* 0x040fe200078e0217 */
[----:B0-----:R-:W-:Y:S01]  /*7160*/  LEA R38, P2, R55, R2, 0x1 ;  /* 0x0000000237267211 */ /* 0x001fe200078408ff */
[----:B------:R-:W-:Y:S01]  /*7170*/  IMAD R206, R3, 0x3e, RZ ;  /* 0x0000003e03ce7824 */ /* 0x000fe200078e02ff */
[-C--:B------:R-:W-:Y:S01]  /*7180*/  LEA.HI.X.SX32 R53, R71, R0.reuse, 0x1, P1 ;  /* 0x0000000047357211 */ /* 0x080fe200008f0eff */
[C---:B------:R-:W-:Y:S01]  /*7190*/  IMAD R27, R4.reuse, 0x4, R25 ;  /* 0x00000004041b7824 */ /* 0x040fe200078e0219 */
[-C--:B------:R-:W-:Y:S01]  /*71a0*/  LEA.HI.X.SX32 R39, R55, R0.reuse, 0x1, P2 ;  /* 0x0000000037277211 */ /* 0x080fe200010f0eff */
[----:B------:R-:W-:Y:S01]  /*71b0*/  IMAD R207, R3, 0x3f, RZ ;  /* 0x0000003f03cf7824 */ /* 0x000fe200078e02ff */
[----:B------:R-:W-:Y:S01]  /*71c0*/  LEA.HI.X.SX32 R55, R69, R0, 0x1, P0 ;  /* 0x0000000045377211 */ /* 0x000fe200000f0eff */
[----:B------:R-:W-:Y:S01]  /*71d0*/  IMAD R29, R4, 0x4, R27 ;  /* 0x00000004041d7824 */ /* 0x000fe200078e021b */
[-C--:B------:R-:W-:Y:S01]  /*71e0*/  LEA R58, P0, R75, R2.reuse, 0x1 ;  /* 0x000000024b3a7211 */ /* 0x080fe200078008ff */
[----:B------:R-:W-:Y:S01]  /*71f0*/  STL.64 [R1+0x578], R38 ;  /* 0x0005782601007387 */ /* 0x000fe20000100a00 */
[----:B------:R-:W-:-:S02]  /*7200*/  LEA R56, P1, R77, R2, 0x1 ;  /* 0x000000024d387211 */ /* 0x000fc400078208ff */
[----:B------:R-:W-:Y:S02]  /*7210*/  CS2R R98, SRZ ;  /* 0x0000000000627805 */ /* 0x000fe4000001ff00 */
[C---:B------:R-:W-:Y:S01]  /*7220*/  LEA R31, R4.reuse, R29, 0x2 ;  /* 0x0000001d041f7211 */ /* 0x040fe200078e10ff */
[----:B------:R0:W-:Y:S01]  /*7230*/  STL.64 [R1+0x588], R42 ;  /* 0x0005882a01007387 */ /* 0x0001e20000100a00 */
[----:B------:R-:W-:Y:S02]  /*7240*/  LEA.HI.X.SX32 R59, R75, R0, 0x1, P0 ;  /* 0x000000004b3b7211 */ /* 0x000fe400000f0eff */
[----:B------:R-:W-:Y:S02]  /*7250*/  CS2R R74, SRZ ;  /* 0x00000000004a7805 */ /* 0x000fe4000001ff00 */
[----:B------:R-:W-:Y:S01]  /*7260*/  LEA R62, P0, R81, R2, 0x1 ;  /* 0x00000002513e7211 */ /* 0x000fe200078008ff */
[----:B------:R1:W-:Y:S01]  /*7270*/  STL.64 [R1+0x580], R40 ;  /* 0x0005802801007387 */ /* 0x0003e20000100a00 */
[----:B------:R-:W-:Y:S01]  /*7280*/  IMAD R33, R4, 0x4, R31 ;  /* 0x0000000404217824 */ /* 0x000fe200078e021f */
[----:B------:R-:W-:-:S02]  /*7290*/  LEA.HI.X.SX32 R57, R77, R0, 0x1, P1 ;  /* 0x000000004d397211 */ /* 0x000fc400008f0eff */
[----:B------:R-:W-:Y:S02]  /*72a0*/  CS2R R76, SRZ ;  /* 0x00000000004c7805 */ /* 0x000fe4000001ff00 */
[----:B------:R-:W-:Y:S01]  /*72b0*/  LEA.HI.X.SX32 R63, R81, R0, 0x1, P0 ;  /* 0x00000000513f7211 */ /* 0x000fe200000f0eff */
[C---:B------:R-:W-:Y:S01]  /*72c0*/  IMAD R35, R4.reuse, 0x4, R33 ;  /* 0x0000000404237824 */ /* 0x040fe200078e0221 */
[-C--:B------:R-:W-:Y:S02]  /*72d0*/  LEA R60, P1, R83, R2.reuse, 0x1 ;  /* 0x00000002533c7211 */ /* 0x080fe400078208ff */
[----:B------:R-:W-:Y:S02]  /*72e0*/  CS2R R80, SRZ ;  /* 0x0000000000507805 */ /* 0x000fe4000001ff00 */
[-C--:B0-----:R-:W-:Y:S01]  /*72f0*/  LEA R42, P2, R61, R2.reuse, 0x1 ;  /* 0x000000023d2a7211 */ /* 0x081fe200078408ff */
[C---:B------:R-:W-:Y:S01]  /*7300*/  IMAD R37, R4.reuse, 0x4, R35 ;  /* 0x0000000404257824 */ /* 0x040fe200078e0223 */
[----:B------:R-:W-:Y:S01]  /*7310*/  LEA R66, P0, R87, R2, 0x1 ;  /* 0x0000000257427211 */ /* 0x000fe200078008ff */
[----:B------:R-:W-:Y:S01]  /*7320*/  UIADD3.64 UR8, UR10, 0x602, URZ ;  /* 0x000006020a087897 */ /* 0x000fe2000fffe03f */
[-C--:B------:R-:W-:Y:S01]  /*7330*/  LEA.HI.X.SX32 R43, R61, R0.reuse, 0x1, P2 ;  /* 0x000000003d2b7211 */ /* 0x080fe200010f0eff */
[----:B------:R-:W-:Y:S01]  /*7340*/  UIADD3.64 UR4, UR10, 0x604, URZ ;  /* 0x000006040a047897 */ /* 0x000fe2000fffe03f */
[C---:B------:R-:W-:Y:S01]  /*7350*/  LEA R39, R4.reuse, R37, 0x2 ;  /* 0x0000002504277211 */ /* 0x040fe200078e10ff */
[----:B------:R-:W-:Y:S01]  /*7360*/  UIADD3.64 UR8, UR10, 0x9fe, URZ ;  /* 0x000009fe0a087897 */ /* 0x000fe2000fffe03f */
[----:B------:R-:W-:Y:S01]  /*7370*/  LEA.HI.X.SX32 R61, R83, R0, 0x1, P1 ;  /* 0x00000000533d7211 */ /* 0x000fe200008f0eff */
[----:B------:R0:W-:Y:S01]  /*7380*/  STL.64 [R1+0x560], R42 ;  /* 0x0005602a01007387 */ /* 0x0001e20000100a00 */
[C---:B------:R-:W-:Y:S01]  /*7390*/  LEA R64, P1, R89.reuse, R2, 0x1 ;  /* 0x0000000259407211 */ /* 0x040fe200078208ff */
[----:B-1----:R-:W-:Y:S01]  /*73a0*/  IMAD R41, R4, 0x4, R39 ;  /* 0x0000000404297824 */ /* 0x002fe200078e0227 */
[----:B------:R-:W-:Y:S01]  /*73b0*/  CS2R R82, SRZ ;  /* 0x0000000000527805 */ /* 0x000fe2000001ff00 */
[----:B------:R1:W-:Y:S01]  /*73c0*/  STL.64 [R1+0x570], R46 ;  /* 0x0005702e01007387 */ /* 0x0003e20000100a00 */
[----:B------:R-:W-:-:S02]  /*73d0*/  LEA.HI.X.SX32 R65, R89, R0, 0x1, P1 ;  /* 0x0000000059417211 */ /* 0x000fc400008f0eff */
[----:B------:R-:W-:Y:S02]  /*73e0*/  CS2R R88, SRZ ;  /* 0x0000000000587805 */ /* 0x000fe4000001ff00 */
[C---:B------:R-:W-:Y:S01]  /*73f0*/  LEA R68, P1, R9.reuse, R2, 0x1 ;  /* 0x0000000209447211 */ /* 0x040fe200078208ff */
[----:B------:R2:W-:Y:S01]  /*7400*/  STL.64 [R1+0x568], R44 ;  /* 0x0005682c01007387 */ /* 0x0005e20000100a00 */
[----:B------:R-:W-:Y:S02]  /*7410*/  UIADD3.64 UR4, UR10, 0xa00, URZ ;  /* 0x00000a000a047897 */ /* 0x000fe4000fffe03f */
[----:B------:R-:W-:Y:S01]  /*7420*/  LEA.HI.X.SX32 R69, R9, R0, 0x1, P1 ;  /* 0x0000000009457211 */ /* 0x000fe200008f0eff */
[----:B0-----:R-:W-:Y:S01]  /*7430*/  IMAD R43, R4, 0x4, R41 ;  /* 0x00000004042b7824 */ /* 0x001fe200078e0229 */
[----:B------:R-:W-:Y:S02]  /*7440*/  UIADD3.64 UR8, UR10, 0xa02, URZ ;  /* 0x00000a020a087897 */ /* 0x000fe4000fffe03f */
[----:B------:R-:W-:Y:S01]  /*7450*/  UIADD3.64 UR4, UR10, 0xa04, URZ ;  /* 0x00000a040a047897 */ /* 0x000fe2000fffe03f */
[----:B-1----:R-:W-:Y:S01]  /*7460*/  LEA R46, P2, R67, R2, 0x1 ;  /* 0x00000002432e7211 */ /* 0x002fe200078408ff */
[----:B------:R-:W-:-:S02]  /*7470*/  UIADD3.64 UR14, UR10, 0x2, URZ ;  /* 0x000000020a0e7897 */ /* 0x000fc4000fffe03f */
[----:B------:R-:W-:Y:S01]  /*7480*/  UIADD3.64 UR18, UR10, 0x4, URZ ;  /* 0x000000040a127897 */ /* 0x000fe2000fffe03f */
[-C--:B------:R-:W-:Y:S01]  /*7490*/  LEA.HI.X.SX32 R47, R67, R0.reuse, 0x1, P2 ;  /* 0x00000000432f7211 */ /* 0x080fe200010f0eff */
[----:B--2---:R-:W-:Y:S01]  /*74a0*/  IMAD R45, R4, 0x4, R43 ;  /* 0x00000004042d7824 */ /* 0x004fe200078e022b */
[----:B------:R-:W-:Y:S02]  /*74b0*/  LEA.HI.X.SX32 R67, R87, R0, 0x1, P0 ;  /* 0x0000000057437211 */ /* 0x000fe400000f0eff */
[----:B------:R-:W-:Y:S02]  /*74c0*/  CS2R R86, SRZ ;  /* 0x0000000000567805 */ /* 0x000fe4000001ff00 */
[C---:B------:R-:W-:Y:S01]  /*74d0*/  LEA R70, P0, R93.reuse, R2, 0x1 ;  /* 0x000000025d467211 */ /* 0x040fe200078008ff */
[----:B------:R0:W-:Y:S01]  /*74e0*/  STL.64 [R1+0x548], R46 ;  /* 0x0005482e01007387 */ /* 0x0001e20000100a00 */
[----:B------:R-:W-:Y:S02]  /*74f0*/  UIADD3.64 UR22, UR10, 0x7fe, URZ ;  /* 0x000007fe0a167897 */ /* 0x000fe4000fffe03f */
[----:B------:R-:W-:Y:S01]  /*7500*/  LEA.HI.X.SX32 R71, R93, R0, 0x1, P0 ;  /* 0x000000005d477211 */ /* 0x000fe200000f0eff */
[----:B------:R1:W-:Y:S01]  /*7510*/  STL.64 [R1+0x558], R50 ;  /* 0x0005583201007387 */ /* 0x0003e20000100a00 */
[----:B------:R-:W-:-:S02]  /*7520*/  LEA R72, P0, R97, R2, 0x1 ;  /* 0x0000000261487211 */ /* 0x000fc400078008ff */
[----:B------:R-:W-:Y:S01]  /*7530*/  CS2R R92, SRZ ;  /* 0x00000000005c7805 */ /* 0x000fe2000001ff00 */
[----:B------:R-:W-:Y:S01]  /*7540*/  UIADD3.64 UR26, UR10, 0x800, URZ ;  /* 0x000008000a1a7897 */ /* 0x000fe2000fffe03f */
[----:B------:R2:W-:Y:S01]  /*7550*/  STL.64 [R1+0x550], R48 ;  /* 0x0005503001007387 */ /* 0x0005e20000100a00 */
[----:B------:R-:W-:Y:S02]  /*7560*/  UIADD3.64 UR30, UR10, 0x802, URZ ;  /* 0x000008020a1e7897 */ /* 0x000fe4000fffe03f */
[----:B------:R-:W-:Y:S01]  /*7570*/  UIADD3.64 UR34, UR10, 0x804, URZ ;  /* 0x000008040a227897 */ /* 0x000fe2000fffe03f */
[----:B0-----:R-:W-:Y:S01]  /*7580*/  LEA R47, R4, R45, 0x2 ;  /* 0x0000002d042f7211 */ /* 0x001fe200078e10ff */
        /* <DEDUP_REMOVED lines=8> */
[----:B------:R-:W-:Y:S01]  /*7610*/  CS2R R96, SRZ ;  /* 0x0000000000607805 */ /* 0x000fe2000001ff00 */
[----:B------:R-:W-:Y:S01]  /*7620*/  UIADD3.64 UR46, UR10, 0xdfe, URZ ;  /* 0x00000dfe0a2e7897 */ /* 0x000fe2000fffe03f */
[----:B------:R0:W-:Y:S01]  /*7630*/  STL.64 [R1+0x530], R50 ;  /* 0x0005303201007387 */ /* 0x0001e20000100a00 */
[----:B------:R-:W-:Y:S02]  /*7640*/  UIADD3.64 UR50, UR10, 0xe00, URZ ;  /* 0x00000e000a327897 */ /* 0x000fe4000fffe03f */
[----:B------:R-:W-:Y:S01]  /*7650*/  UIADD3.64 UR54, UR10, 0xe02, URZ ;  /* 0x00000e020a367897 */ /* 0x000fe2000fffe03f */
[----:B------:R1:W-:Y:S01]  /*7660*/  STL.64 [R1+0x540], R54 ;  /* 0x0005403601007387 */ /* 0x0003e20000100a00 */
[----:B------:R-:W-:-:S03]  /*7670*/  UIADD3.64 UR58, UR10, 0xe04, URZ ;  /* 0x00000e040a3a7897 */ /* 0x000fc6000fffe03f */
[----:B------:R2:W-:Y:S01]  /*7680*/  STL.64 [R1+0x538], R52 ;  /* 0x0005383401007387 */ /* 0x0005e20000100a00 */
[----:B0-----:R-:W-:Y:S01]  /*7690*/  IMAD R51, R4, 0x4, R49 ;  /* 0x0000000404337824 */ /* 0x001fe200078e0231 */
[----:B-1----:R-:W-:-:S04]  /*76a0*/  LEA R54, P2, R79, R2, 0x1 ;  /* 0x000000024f367211 */ /* 0x002fc800078408ff */
[----:B------:R-:W-:Y:S01]  /*76b0*/  LEA.HI.X.SX32 R55, R79, R0, 0x1, P2 ;  /* 0x000000004f377211 */ /* 0x000fe200010f0eff */
[----:B--2---:R-:W-:Y:S01]  /*76c0*/  IMAD R53, R4, 0x4, R51 ;  /* 0x0000000404357824 */ /* 0x004fe200078e0233 */
[----:B------:R-:W-:-:S03]  /*76d0*/  CS2R R78, SRZ ;  /* 0x00000000004e7805 */ /* 0x000fc6000001ff00 */
[----:B------:R0:W-:Y:S04]  /*76e0*/  STL.64 [R1+0x518], R54 ;  /* 0x0005183601007387 */ /* 0x0001e80000100a00 */
[----:B------:R1:W-:Y:S04]  /*76f0*/  STL.64 [R1+0x528], R58 ;  /* 0x0005283a01007387 */ /* 0x0003e80000100a00 */
[----:B------:R2:W-:Y:S01]  /*7700*/  STL.64 [R1+0x520], R56 ;  /* 0x0005203801007387 */ /* 0x0005e20000100a00 */
[----:B0-----:R-:W-:Y:S02]  /*7710*/  LEA R55, R4, R53, 0x2 ;  /* 0x0000003504377211 */ /* 0x001fe400078e10ff */
[----:B-1----:R-:W-:-:S04]  /*7720*/  LEA R58, P2, R85, R2, 0x1 ;  /* 0x00000002553a7211 */ /* 0x002fc800078408ff */
[----:B------:R-:W-:Y:S01]  /*7730*/  LEA.HI.X.SX32 R59, R85, R0, 0x1, P2 ;  /* 0x00000000553b7211 */ /* 0x000fe200010f0eff */
[----:B--2---:R-:W-:Y:S01]  /*7740*/  IMAD R57, R4, 0x4, R55 ;  /* 0x0000000404397824 */ /* 0x004fe200078e0237 */
[----:B------:R-:W-:-:S03]  /*7750*/  CS2R R84, SRZ ;  /* 0x0000000000547805 */ /* 0x000fc6000001ff00 */
[----:B------:R0:W-:Y:S04]  /*7760*/  STL.64 [R1+0x500], R58 ;  /* 0x0005003a01007387 */ /* 0x0001e80000100a00 */
[----:B------:R1:W-:Y:S04]  /*7770*/  STL.64 [R1+0x510], R62 ;  /* 0x0005103e01007387 */ /* 0x0003e80000100a00 */
        /* <DEDUP_REMOVED lines=8> */
[----:B------:R2:W-:Y:S04]  /*7800*/  STL.64 [R1+0x4f0], R64 ;  /* 0x0004f04001007387 */ /* 0x0005e80000100a00 */
[----:B------:R3:W-:Y:S01]  /*7810*/  STL.64 [R1+0x4e0], R70 ;  /* 0x0004e04601007387 */ /* 0x0007e20000100a00 */
[----:B0-----:R-:W-:-:S02]  /*7820*/  LEA R63, R4, R61, 0x2 ;  /* 0x0000003d043f7211 */ /* 0x001fc400078e10ff */
[C---:B-1----:R-:W-:Y:S01]  /*7830*/  LEA R66, P2, R95.reuse, R2, 0x1 ;  /* 0x000000025f427211 */ /* 0x042fe200078408ff */
[----:B------:R0:W-:Y:S03]  /*7840*/  STL.64 [R1+0x4d8], R68 ;  /* 0x0004d84401007387 */ /* 0x0001e60000100a00 */
[----:B------:R-:W-:Y:S01]  /*7850*/  LEA.HI.X.SX32 R67, R95, R0, 0x1, P2 ;  /* 0x000000005f437211 */ /* 0x000fe200010f0eff */
[C---:B--2---:R-:W-:Y:S01]  /*7860*/  IMAD R65, R4.reuse, 0x4, R63 ;  /* 0x0000000404417824 */ /* 0x044fe200078e023f */
[----:B------:R-:W-:Y:S02]  /*7870*/  CS2R R94, SRZ ;  /* 0x00000000005e7805 */ /* 0x000fe4000001ff00 */
[----:B---3--:R-:W-:Y:S01]  /*7880*/  LEA R70, P1, R7, R2, 0x1 ;  /* 0x0000000207467211 */ /* 0x008fe200078208ff */
[----:B------:R1:W-:Y:S01]  /*7890*/  STL.64 [R1+0x4d0], R66 ;  /* 0x0004d04201007387 */ /* 0x0003e20000100a00 */
[----:B------:R-:W-:-:S02]  /*78a0*/  IMAD R9, R4, 0x4, R65 ;  /* 0x0000000404097824 */ /* 0x000fc400078e0241 */
[----:B------:R-:W-:Y:S01]  /*78b0*/  LEA.HI.X.SX32 R71, R7, R0, 0x1, P1 ;  /* 0x0000000007477211 */ /* 0x000fe200008f0eff */
[----:B------:R2:W-:Y:S01]  /*78c0*/  STL.64 [R1+0x4c8], R72 ;  /* 0x0004c84801007387 */ /* 0x0005e20000100a00 */
[----:B0-----:R-:W-:-:S03]  /*78d0*/  LEA R68, P2, R5, R2, 0x1 ;  /* 0x0000000205447211 */ /* 0x001fc600078408ff */
[----:B------:R0:W-:Y:S01]  /*78e0*/  STL.64 [R1+0x4c0], R70 ;  /* 0x0004c04601007387 */ /* 0x0001e20000100a00 */
[----:B------:R-:W-:Y:S01]  /*78f0*/  LEA.HI.X.SX32 R69, R5, R0, 0x1, P2 ;  /* 0x0000000005457211 */ /* 0x000fe200010f0eff */
[----:B-1----:R-:W-:-:S04]  /*7900*/  IMAD R67, R4, 0x4, R9 ;  /* 0x0000000404437824 */ /* 0x002fc800078e0209 */
[----:B------:R1:W-:Y:S01]  /*7910*/  STL.64 [R1+0x4b8], R68 ;  /* 0x0004b84401007387 */ /* 0x0003e20000100a00 */
[-C--:B--2---:R-:W-:Y:S02]  /*7920*/  LEA R72, P0, R11, R2.reuse, 0x1 ;  /* 0x000000020b487211 */ /* 0x084fe400078008ff */
[C---:B------:R-:W-:Y:S02]  /*7930*/  LEA R5, R4.reuse, R67, 0x2 ;  /* 0x0000004304057211 */ /* 0x040fe400078e10ff */
[----:B0-----:R-:W-:Y:S02]  /*7940*/  LEA R70, P1, R13, R2, 0x1 ;  /* 0x000000020d467211 */ /* 0x001fe400078208ff */
[-C--:B------:R-:W-:Y:S01]  /*7950*/  LEA.HI.X.SX32 R73, R11, R0.reuse, 0x1, P0 ;  /* 0x000000000b497211 */ /* 0x080fe200000f0eff */
[C---:B------:R-:W-:Y:S01]  /*7960*/  IMAD R7, R4.reuse, 0x4, R5 ;  /* 0x0000000404077824 */ /* 0x040fe200078e0205 */
[----:B------:R-:W-:Y:S02]  /*7970*/  LEA.HI.X.SX32 R71, R13, R0, 0x1, P1 ;  /* 0x000000000d477211 */ /* 0x000fe400008f0eff */
[----:B-1----:R-:W-:Y:S01]  /*7980*/  LEA R68, P2, R15, R2, 0x1 ;  /* 0x000000020f447211 */ /* 0x002fe200078408ff */
[----:B------:R0:W-:Y:S01]  /*7990*/  STL.64 [R1+0x4b0], R72 ;  /* 0x0004b04801007387 */ /* 0x0001e20000100a00 */
[----:B------:R-:W-:-:S02]  /*79a0*/  IMAD R11, R4, 0x4, R7 ;  /* 0x00000004040b7824 */ /* 0x000fc400078e0207 */
[----:B------:R-:W-:Y:S01]  /*79b0*/  LEA.HI.X.SX32 R69, R15, R0, 0x1, P2 ;  /* 0x000000000f457211 */ /* 0x000fe200010f0eff */
[----:B------:R1:W-:Y:S01]  /*79c0*/  STL.64 [R1+0x4a8], R70 ;  /* 0x0004a84601007387 */ /* 0x0003e20000100a00 */
[----:B------:R-:W-:-:S03]  /*79d0*/  IMAD R13, R4, 0x4, R11 ;  /* 0x00000004040d7824 */ /* 0x000fc600078e020b */
[----:B------:R2:W-:Y:S02]  /*79e0*/  STL.64 [R1+0x4a0], R68 ;  /* 0x0004a04401007387 */ /* 0x0005e40000100a00 */
[C---:B------:R-:W-:Y:S02]  /*79f0*/  LEA R15, R4.reuse, R13, 0x2 ;  /* 0x0000000d040f7211 */ /* 0x040fe400078e10ff */
[-C--:B0-----:R-:W-:Y:S02]  /*7a00*/  LEA R72, P0, R19, R2.reuse, 0x1 ;  /* 0x0000000213487211 */ /* 0x081fe400078008ff */
[----:B-1----:R-:W-:Y:S02]  /*7a10*/  LEA R70, P1, R21, R2, 0x1 ;  /* 0x0000000215467211 */ /* 0x002fe400078208ff */
[----:B------:R-:W-:Y:S01]  /*7a20*/  LEA.HI.X.SX32 R73, R19, R0, 0x1, P0 ;  /* 0x0000000013497211 */ /* 0x000fe200000f0eff */
[----:B------:R-:W-:Y:S01]  /*7a30*/  IMAD R19, R4, 0x4, R15 ;  /* 0x0000000404137824 */ /* 0x000fe200078e020f */
[----:B--2---:R-:W-:-:S02]  /*7a40*/  LEA R68, P2, R23, R2, 0x1 ;  /* 0x0000000217447211 */ /* 0x004fc400078408ff */
[-C--:B------:R-:W-:Y:S01]  /*7a50*/  LEA.HI.X.SX32 R71, R21, R0.reuse, 0x1, P1 ;  /* 0x0000000015477211 */ /* 0x080fe200008f0eff */
[----:B------:R0:W-:Y:S01]  /*7a60*/  STL.64 [R1+0x498], R72 ;  /* 0x0004984801007387 */ /* 0x0001e20000100a00 */
[----:B------:R-:W-:Y:S02]  /*7a70*/  LEA.HI.X.SX32 R69, R23, R0, 0x1, P2 ;  /* 0x0000000017457211 */ /* 0x000fe400010f0eff */
[C---:B------:R-:W-:Y:S01]  /*7a80*/  LEA R20, P2, R29.reuse, R2, 0x1 ;  /* 0x000000021d147211 */ /* 0x040fe200078408ff */
[----:B------:R1:W-:Y:S03]  /*7a90*/  STL.64 [R1+0x490], R70 ;  /* 0x0004904601007387 */ /* 0x0003e60000100a00 */
[----:B------:R-:W-:Y:S01]  /*7aa0*/  LEA.HI.X.SX32 R21, R29, R0, 0x1, P2 ;  /* 0x000000001d157211 */ /* 0x000fe200010f0eff */
[----:B------:R2:W-:Y:S01]  /*7ab0*/  STL.64 [R1+0x488], R68 ;  /* 0x0004884401007387 */ /* 0x0005e20000100a00 */
[----:B------:R-:W-:-:S03]  /*7ac0*/  LEA R24, P2, R35, R2, 0x1 ;  /* 0x0000000223187211 */ /* 0x000fc600078408ff */
[----:B------:R3:W-:Y:S01]  /*7ad0*/  STL.64 [R1+0x470], R20 ;  /* 0x0004701401007387 */ /* 0x0007e20000100a00 */
[----:B0-----:R-:W-:Y:S02]  /*7ae0*/  CS2R R72, SRZ ;  /* 0x0000000000487805 */ /* 0x001fe4000001ff00 */
[-C--:B-1----:R-:W-:Y:S02]  /*7af0*/  LEA R70, P0, R25, R2.reuse, 0x1 ;  /* 0x0000000219467211 */ /* 0x082fe400078008ff */
[----:B--2---:R-:W-:Y:S02]  /*7b00*/  LEA R68, P1, R27, R2, 0x1 ;  /* 0x000000021b447211 */ /* 0x004fe400078208ff */
[-C--:B------:R-:W-:Y:S02]  /*7b10*/  LEA.HI.X.SX32 R71, R25, R0.reuse, 0x1, P0 ;  /* 0x0000000019477211 */ /* 0x080fe400000f0eff */
[----:B------:R-:W-:Y:S01]  /*7b20*/  LEA.HI.X.SX32 R69, R27, R0, 0x1, P1 ;  /* 0x000000001b457211 */ /* 0x000fe200008f0eff */
[C---:B---3--:R-:W-:Y:S01]  /*7b30*/  IMAD R21, R4.reuse, 0x4, R19 ;  /* 0x0000000404157824 */ /* 0x048fe200078e0213 */
[----:B------:R-:W-:Y:S01]  /*7b40*/  LEA R26, P1, R33, R2, 0x1 ;  /* 0x00000002211a7211 */ /* 0x000fe200078208ff */
[----:B------:R0:W-:Y:S01]  /*7b50*/  STL.64 [R1+0x480], R70 ;  /* 0x0004804601007387 */ /* 0x0001e20000100a00 */
[----:B------:R-:W-:Y:S01]  /*7b60*/  LEA.HI.X.SX32 R25, R35, R0, 0x1, P2 ;  /* 0x0000000023197211 */ /* 0x000fe200010f0eff */
[----:B------:R-:W-:Y:S01]  /*7b70*/  IMAD R23, R4, 0x4, R21 ;  /* 0x0000000404177824 */ /* 0x000fe200078e0215 */
[----:B------:R-:W-:Y:S01]  /*7b80*/  LEA R28, P2, R41, R2, 0x1 ;  /* 0x00000002291c7211 */ /* 0x000fe200078408ff */
[----:B------:R1:W-:Y:S01]  /*7b90*/  STL.64 [R1+0x478], R68 ;  /* 0x0004784401007387 */ /* 0x0003e20000100a00 */
[----:B------:R-:W-:-:S02]  /*7ba0*/  LEA.HI.X.SX32 R27, R33, R0, 0x1, P1 ;  /* 0x00000000211b7211 */ /* 0x000fc400008f0eff */
[----:B------:R-:W-:Y:S01]  /*7bb0*/  LEA.HI.X.SX32 R29, R41, R0, 0x1, P2 ;  /* 0x00000000291d7211 */ /* 0x000fe200010f0eff */
[----:B------:R2:W-:Y:S01]  /*7bc0*/  STL.64 [R1+0x458], R24 ;  /* 0x0004581801007387 */ /* 0x0005e20000100a00 */
[-C--:B------:R-:W-:Y:S02]  /*7bd0*/  LEA R30, P1, R39, R2.reuse, 0x1 ;  /* 0x00000002271e7211 */ /* 0x080fe400078208ff */
[----:B0-----:R-:W-:Y:S02]  /*7be0*/  CS2R R70, SRZ ;  /* 0x0000000000467805 */ /* 0x001fe4000001ff00 */
[----:B-1----:R-:W-:-:S04]  /*7bf0*/  LEA R68, P0, R31, R2, 0x1 ;  /* 0x000000021f447211 */ /* 0x002fc800078008ff */
[----:B------:R-:W-:Y:S02]  /*7c00*/  LEA.HI.X.SX32 R69, R31, R0, 0x1, P0 ;  /* 0x000000001f457211 */ /* 0x000fe400000f0eff */
[----:B------:R-:W-:Y:S02]  /*7c10*/  LEA R32, P0, R37, R2, 0x1 ;  /* 0x0000000225207211 */ /* 0x000fe400078008ff */
[-C--:B------:R-:W-:Y:S01]  /*7c20*/  LEA.HI.X.SX32 R31, R39, R0.reuse, 0x1, P1 ;  /* 0x00000000271f7211 */ /* 0x080fe200008f0eff */
[----:B------:R0:W-:Y:S01]  /*7c30*/  STL.64 [R1+0x468], R68 ;  /* 0x0004684401007387 */ /* 0x0001e20000100a00 */
[----:B------:R-:W-:Y:S02]  /*7c40*/  LEA.HI.X.SX32 R33, R37, R0, 0x1, P0 ;  /* 0x0000000025217211 */ /* 0x000fe400000f0eff */
[-C--:B------:R-:W-:Y:S01]  /*7c50*/  LEA R36, P0, R43, R2.reuse, 0x1 ;  /* 0x000000022b247211 */ /* 0x080fe200078008ff */
[----:B------:R1:W-:Y:S01]  /*7c60*/  STL.64 [R1+0x460], R26 ;  /* 0x0004601a01007387 */ /* 0x0003e20000100a00 */
[----:B------:R-:W-:-:S02]  /*7c70*/  LEA R34, P1, R45, R2, 0x1 ;  /* 0x000000022d227211 */ /* 0x000fc400078208ff */
[----:B------:R-:W-:Y:S01]  /*7c80*/  LEA.HI.X.SX32 R37, R43, R0, 0x1, P0 ;  /* 0x000000002b257211 */ /* 0x000fe200000f0eff */
[----:B------:R3:W-:Y:S01]  /*7c90*/  STL.64 [R1+0x440], R28 ;  /* 0x0004401c01007387 */ /* 0x0007e20000100a00 */
[----:B------:R-:W-:Y:S02]  /*7ca0*/  LEA R40, P0, R49, R2, 0x1 ;  /* 0x0000000231287211 */ /* 0x000fe400078008ff */
[-C--:B------:R-:W-:Y:S01]  /*7cb0*/  LEA.HI.X.SX32 R35, R45, R0.reuse, 0x1, P1 ;  /* 0x000000002d237211 */ /* 0x080fe200008f0eff */
[----:B------:R4:W-:Y:S01]  /*7cc0*/  STL.64 [R1+0x450], R32 ;  /* 0x0004502001007387 */ /* 0x0009e20000100a00 */
[C---:B--2---:R-:W-:Y:S02]  /*7cd0*/  LEA R25, R4.reuse, R23, 0x2 ;  /* 0x0000001704197211 */ /* 0x044fe400078e10ff */
[----:B0-----:R-:W-:Y:S02]  /*7ce0*/  CS2R R68, SRZ ;  /* 0x0000000000447805 */ /* 0x001fe4000001ff00 */
[----:B------:R-:W-:Y:S01]  /*7cf0*/  LEA.HI.X.SX32 R41, R49, R0, 0x1, P0 ;  /* 0x0000000031297211 */ /* 0x000fe200000f0eff */
[----:B------:R0:W-:Y:S01]  /*7d00*/  STL.64 [R1+0x448], R30 ;  /* 0x0004481e01007387 */ /* 0x0001e20000100a00 */
[-C--:B------:R-:W-:Y:S01]  /*7d10*/  LEA R38, P1, R51, R2.reuse, 0x1 ;  /* 0x0000000233267211 */ /* 0x080fe200078208ff */
[----:B-1----:R-:W-:Y:S01]  /*7d20*/  IMAD R27, R4, 0x4, R25 ;  /* 0x00000004041b7824 */ /* 0x002fe200078e0219 */
[----:B------:R-:W-:-:S02]  /*7d30*/  LEA R44, P0, R55, R2, 0x1 ;  /* 0x00000002372c7211 */ /* 0x000fc400078008ff */
[-C--:B------:R-:W-:Y:S01]  /*7d40*/  LEA.HI.X.SX32 R39, R51, R0.reuse, 0x1, P1 ;  /* 0x0000000033277211 */ /* 0x080fe200008f0eff */
[C---:B---3--:R-:W-:Y:S01]  /*7d50*/  IMAD R29, R4.reuse, 0x4, R27 ;  /* 0x00000004041d7824 */ /* 0x048fe200078e021b */
[----:B------:R-:W-:Y:S02]  /*7d60*/  LEA.HI.X.SX32 R45, R55, R0, 0x1, P0 ;  /* 0x00000000372d7211 */ /* 0x000fe400000f0eff */
[----:B------:R-:W-:Y:S02]  /*7d70*/  CS2R R54, SRZ ;  /* 0x0000000000367805 */ /* 0x000fe4000001ff00 */
[-C--:B----4-:R-:W-:Y:S02]  /*7d80*/  LEA R32, P2, R47, R2.reuse, 0x1 ;  /* 0x000000022f207211 */ /* 0x090fe400078408ff */
[----:B------:R-:W-:Y:S01]  /*7d90*/  LEA R42, P1, R57, R2, 0x1 ;  /* 0x00000002392a7211 */ /* 0x000fe200078208ff */
[----:B0-----:R-:W-:Y:S01]  /*7da0*/  IMAD R31, R4, 0x4, R29 ;  /* 0x00000004041f7824 */ /* 0x001fe200078e021d */
[----:B------:R-:W-:-:S02]  /*7db0*/  LEA.HI.X.SX32 R33, R47, R0, 0x1, P2 ;  /* 0x000000002f217211 */ /* 0x000fc400010f0eff */
[----:B------:R-:W-:Y:S02]  /*7dc0*/  LEA R48, P0, R61, R2, 0x1 ;  /* 0x000000023d307211 */ /* 0x000fe400078008ff */
[----:B------:R-:W-:Y:S01]  /*7dd0*/  LEA.HI.X.SX32 R43, R57, R0, 0x1, P1 ;  /* 0x00000000392b7211 */ /* 0x000fe200008f0eff */
[----:B------:R0:W-:Y:S01]  /*7de0*/  STL.64 [R1+0x428], R32 ;  /* 0x0004282001007387 */ /* 0x0001e20000100a00 */
[----:B------:R-:W-:Y:S02]  /*7df0*/  LEA R46, P1, R63, R2, 0x1 ;  /* 0x000000023f2e7211 */ /* 0x000fe400078208ff */
[----:B------:R-:W-:Y:S02]  /*7e00*/  CS2R R56, SRZ ;  /* 0x0000000000387805 */ /* 0x000fe4000001ff00 */
[-C--:B------:R-:W-:Y:S01]  /*7e10*/  LEA.HI.X.SX32 R49, R61, R0.reuse, 0x1, P0 ;  /* 0x000000003d317211 */ /* 0x080fe200000f0eff */
[----:B------:R1:W-:Y:S01]  /*7e20*/  STL.64 [R1+0x438], R36 ;  /* 0x0004382401007387 */ /* 0x0003e20000100a00 */
[----:B------:R-:W-:-:S02]  /*7e30*/  LEA.HI.X.SX32 R47, R63, R0, 0x1, P1 ;  /* 0x000000003f2f7211 */ /* 0x000fc400008f0eff */
[----:B------:R-:W-:Y:S02]  /*7e40*/  CS2R R60, SRZ ;  /* 0x00000000003c7805 */ /* 0x000fe4000001ff00 */
[-C--:B------:R-:W-:Y:S01]  /*7e50*/  LEA R52, P0, R9, R2.reuse, 0x1 ;  /* 0x0000000209347211 */ /* 0x080fe200078008ff */
[----:B------:R2:W-:Y:S01]  /*7e60*/  STL.64 [R1+0x430], R34 ;  /* 0x0004302201007387 */ /* 0x0005e20000100a00 */
[C---:B------:R-:W-:Y:S02]  /*7e70*/  LEA R50, P1, R67.reuse, R2, 0x1 ;  /* 0x0000000243327211 */ /* 0x040fe400078208ff */
[----:B------:R-:W-:Y:S02]  /*7e80*/  CS2R R62, SRZ ;  /* 0x00000000003e7805 */ /* 0x000fe4000001ff00 */
[----:B0-----:R-:W-:Y:S02]  /*7e90*/  LEA R33, R4, R31, 0x2 ;  /* 0x0000001f04217211 */ /* 0x001fe400078e10ff */
[----:B------:R-:W-:-:S02]  /*7ea0*/  LEA.HI.X.SX32 R51, R67, R0, 0x1, P1 ;  /* 0x0000000043337211 */ /* 0x000fc400008f0eff */
[----:B------:R-:W-:Y:S02]  /*7eb0*/  CS2R R66, SRZ ;  /* 0x0000000000427805 */ /* 0x000fe4000001ff00 */
[----:B-1----:R-:W-:-:S04]  /*7ec0*/  LEA R36, P2, R53, R2, 0x1 ;  /* 0x0000000235247211 */ /* 0x002fc800078408ff */
[-C--:B------:R-:W-:Y:S01]  /*7ed0*/  LEA.HI.X.SX32 R37, R53, R0.reuse, 0x1, P2 ;  /* 0x0000000035257211 */ /* 0x080fe200010f0eff */
[----:B--2---:R-:W-:Y:S01]  /*7ee0*/  IMAD R35, R4, 0x4, R33 ;  /* 0x0000000404237824 */ /* 0x004fe200078e0221 */
[----:B------:R-:W-:-:S03]  /*7ef0*/  LEA.HI.X.SX32 R53, R9, R0, 0x1, P0 ;  /* 0x0000000009357211 */ /* 0x000fc600000f0eff */
        /* <DEDUP_REMOVED lines=20> */
[----:B0-----:R-:W-:Y:S01]  /*8040*/  IMAD R45, R4, 0x4, R43 ;  /* 0x00000004042d7824 */ /* 0x001fe200078e022b */
[----:B-1----:R-:W-:-:S02]  /*8050*/  LEA R48, P2, R5, R2, 0x1 ;  /* 0x0000000205307211 */ /* 0x002fc400078408ff */
[----:B------:R0:W-:Y:S02]  /*8060*/  STL.64 [R1+0x3d0], R50 ;  /* 0x0003d03201007387 */ /* 0x0001e40000100a00 */
[----:B------:R-:W-:Y:S01]  /*8070*/  LEA.HI.X.SX32 R49, R5, R0, 0x1, P2 ;  /* 0x0000000005317211 */ /* 0x000fe200010f0eff */
[----:B--2---:R-:W-:Y:S01]  /*8080*/  IMAD R47, R4, 0x4, R45 ;  /* 0x00000004042f7824 */ /* 0x004fe200078e022d */
[----:B---3--:R-:W-:-:S03]  /*8090*/  LEA R52, P0, R7, R2, 0x1 ;  /* 0x0000000207347211 */ /* 0x008fc600078008ff */
[----:B------:R1:W-:Y:S01]  /*80a0*/  STL.64 [R1+0x3c8], R48 ;  /* 0x0003c83001007387 */ /* 0x0003e20000100a00 */
[C---:B------:R-:W-:Y:S02]  /*80b0*/  LEA R5, R4.reuse, R47, 0x2 ;  /* 0x0000002f04057211 */ /* 0x040fe400078e10ff */
[----:B------:R-:W-:Y:S02]  /*80c0*/  LEA.HI.X.SX32 R53, R7, R0, 0x1, P0 ;  /* 0x0000000007357211 */ /* 0x000fe400000f0eff */
[----:B0-----:R-:W-:Y:S01]  /*80d0*/  LEA R50, P1, R11, R2, 0x1 ;  /* 0x000000020b327211 */ /* 0x001fe200078208ff */
[----:B------:R-:W-:-:S03]  /*80e0*/  IMAD R9, R4, 0x4, R5 ;  /* 0x0000000404097824 */ /* 0x000fc600078e0205 */
[----:B------:R-:W-:Y:S02]  /*80f0*/  LEA.HI.X.SX32 R51, R11, R0, 0x1, P1 ;  /* 0x000000000b337211 */ /* 0x000fe400008f0eff */
[-C--:B------:R-:W-:Y:S02]  /*8100*/  LEA R10, P1, R19, R2.reuse, 0x1 ;  /* 0x00000002130a7211 */ /* 0x080fe400078208ff */
[----:B-1----:R-:W-:Y:S02]  /*8110*/  LEA R48, P2, R13, R2, 0x1 ;  /* 0x000000020d307211 */ /* 0x002fe400078408ff */
[-C--:B------:R-:W-:Y:S02]  /*8120*/  LEA.HI.X.SX32 R11, R19, R0.reuse, 0x1, P1 ;  /* 0x00000000130b7211 */ /* 0x080fe400008f0eff */
[----:B------:R-:W-:Y:S02]  /*8130*/  LEA.HI.X.SX32 R49, R13, R0, 0x1, P2 ;  /* 0x000000000d317211 */ /* 0x000fe400010f0eff */
[----:B------:R-:W-:-:S03]  /*8140*/  LEA R6, P2, R21, R2, 0x1 ;  /* 0x0000000215067211 */ /* 0x000fc600078408ff */
[----:B------:R0:W-:Y:S01]  /*8150*/  STL.64 [R1+0x3b0], R48 ;  /* 0x0003b03001007387 */ /* 0x0001e20000100a00 */
[----:B------:R-:W-:-:S03]  /*8160*/  LEA.HI.X.SX32 R7, R21, R0, 0x1, P2 ;  /* 0x0000000015077211 */ /* 0x000fc600010f0eff */
[----:B------:R1:W-:Y:S04]  /*8170*/  STL.64 [R1+0x3c0], R52 ;  /* 0x0003c03401007387 */ /* 0x0003e80000100a00 */
[----:B------:R2:W-:Y:S01]  /*8180*/  STL.64 [R1+0x3b8], R50 ;  /* 0x0003b83201007387 */ /* 0x0005e20000100a00 */
[----:B0-----:R-:W-:Y:S01]  /*8190*/  IMAD R49, R4, 0x4, R9 ;  /* 0x0000000404317824 */ /* 0x001fe200078e0209 */
[----:B-1----:R-:W-:-:S04]  /*81a0*/  LEA R52, P0, R15, R2, 0x1 ;  /* 0x000000020f347211 */ /* 0x002fc800078008ff */
[----:B------:R-:W-:Y:S01]  /*81b0*/  LEA.HI.X.SX32 R53, R15, R0, 0x1, P0 ;  /* 0x000000000f357211 */ /* 0x000fe200000f0eff */
[----:B--2---:R-:W-:Y:S01]  /*81c0*/  IMAD R51, R4, 0x4, R49 ;  /* 0x0000000404337824 */ /* 0x004fe200078e0231 */
[----:B------:R-:W-:-:S03]  /*81d0*/  LEA R14, P0, R23, R2, 0x1 ;  /* 0x00000002170e7211 */ /* 0x000fc600078008ff */
[----:B------:R-:W-:Y:S01]  /*81e0*/  STL.64 [R1+0x3a8], R52 ;  /* 0x0003a83401007387 */ /* 0x000fe20000100a00 */
[----:B------:R-:W-:Y:S02]  /*81f0*/  LEA.HI.X.SX32 R15, R23, R0, 0x1, P0 ;  /* 0x00000000170f7211 */ /* 0x000fe400000f0eff */
[C---:B------:R-:W-:Y:S01]  /*8200*/  LEA R19, R4.reuse, R51, 0x2 ;  /* 0x0000003304137211 */ /* 0x040fe200078e10ff */
[----:B------:R0:W-:Y:S04]  /*8210*/  STL.64 [R1+0x3a0], R10 ;  /* 0x0003a00a01007387 */ /* 0x0001e80000100a00 */
[----:B------:R1:W-:Y:S01]  /*8220*/  STL.64 [R1+0x398], R6 ;  /* 0x0003980601007387 */ /* 0x0003e20000100a00 */
[----:B------:R-:W-:-:S03]  /*8230*/  IMAD R13, R4, 0x4, R19 ;  /* 0x00000004040d7824 */ /* 0x000fc600078e0213 */
[----:B------:R2:W-:Y:S01]  /*8240*/  STL.64 [R1+0x390], R14 ;  /* 0x0003900e01007387 */ /* 0x0005e20000100a00 */
[----:B0-----:R-:W-:-:S04]  /*8250*/  LEA R10, P1, R25, R2, 0x1 ;  /* 0x00000002190a7211 */ /* 0x001fc800078208ff */
[----:B------:R-:W-:Y:S02]  /*8260*/  LEA.HI.X.SX32 R11, R25, R0, 0x1, P1 ;  /* 0x00000000190b7211 */ /* 0x000fe400008f0eff */
[-C--:B-1----:R-:W-:Y:S02]  /*8270*/  LEA R6, P2, R27, R2.reuse, 0x1 ;  /* 0x000000021b067211 */ /* 0x082fe400078408ff */
[----:B--2---:R-:W-:Y:S01]  /*8280*/  LEA R14, P0, R29, R2, 0x1 ;  /* 0x000000021d0e7211 */ /* 0x004fe200078008ff */
[----:B------:R0:W-:Y:S01]  /*8290*/  STL.64 [R1+0x388], R10 ;  /* 0x0003880a01007387 */ /* 0x0001e20000100a00 */
[-C--:B------:R-:W-:Y:S01]  /*82a0*/  LEA.HI.X.SX32 R7, R27, R0.reuse, 0x1, P2 ;  /* 0x000000001b077211 */ /* 0x080fe200010f0eff */
[C---:B------:R-:W-:Y:S01]  /*82b0*/  IMAD R27, R4.reuse, 0x4, R13 ;  /* 0x00000004041b7824 */ /* 0x040fe200078e020d */
[----:B------:R-:W-:Y:S02]  /*82c0*/  LEA.HI.X.SX32 R15, R29, R0, 0x1, P0 ;  /* 0x000000001d0f7211 */ /* 0x000fe400000f0eff */
[----:B------:R-:W-:Y:S01]  /*82d0*/  LEA R20, P0, R35, R2, 0x1 ;  /* 0x0000000223147211 */ /* 0x000fe200078008ff */
[----:B------:R1:W-:Y:S01]  /*82e0*/  STL.64 [R1+0x380], R6 ;  /* 0x0003800601007387 */ /* 0x0003e20000100a00 */
[----:B------:R-:W-:-:S02]  /*82f0*/  IMAD R53, R4, 0x4, R27 ;  /* 0x0000000404357824 */ /* 0x000fc400078e021b */
[----:B------:R-:W-:Y:S02]  /*8300*/  LEA.HI.X.SX32 R21, R35, R0, 0x1, P0 ;  /* 0x0000000023157211 */ /* 0x000fe400000f0eff */
[-C--:B------:R-:W-:Y:S02]  /*8310*/  LEA R22, P0, R41, R2.reuse, 0x1 ;  /* 0x0000000229167211 */ /* 0x080fe400078008ff */
[----:B0-----:R-:W-:Y:S02]  /*8320*/  LEA R10, P1, R31, R2, 0x1 ;  /* 0x000000021f0a7211 */ /* 0x001fe400078208ff */
[-C--:B------:R-:W-:Y:S02]  /*8330*/  LEA.HI.X.SX32 R23, R41, R0.reuse, 0x1, P0 ;  /* 0x0000000029177211 */ /* 0x080fe400000f0eff */
[----:B------:R-:W-:Y:S02]  /*8340*/  CS2R R40, SRZ ;  /* 0x0000000000287805 */ /* 0x000fe4000001ff00 */
[----:B------:R-:W-:-:S02]  /*8350*/  LEA.HI.X.SX32 R11, R31, R0, 0x1, P1 ;  /* 0x000000001f0b7211 */ /* 0x000fc400008f0eff */
[-C--:B-1----:R-:W-:Y:S02]  /*8360*/  LEA R6, P2, R33, R2.reuse, 0x1 ;  /* 0x0000000221067211 */ /* 0x082fe400078408ff */
[----:B------:R-:W-:Y:S01]  /*8370*/  LEA R32, P0, R47, R2, 0x1 ;  /* 0x000000022f207211 */ /* 0x000fe200078008ff */
[----:B------:R0:W-:Y:S01]  /*8380*/  STL.64 [R1+0x370], R10 ;  /* 0x0003700a01007387 */ /* 0x0001e20000100a00 */
[-C--:B------:R-:W-:Y:S02]  /*8390*/  LEA.HI.X.SX32 R7, R33, R0.reuse, 0x1, P2 ;  /* 0x0000000021077211 */ /* 0x080fe400010f0eff */
[----:B------:R-:W-:Y:S01]  /*83a0*/  LEA.HI.X.SX32 R33, R47, R0, 0x1, P0 ;  /* 0x000000002f217211 */ /* 0x000fe200000f0eff */
[----:B------:R1:W-:Y:S01]  /*83b0*/  STL.64 [R1+0x378], R14 ;  /* 0x0003780e01007387 */ /* 0x0003e20000100a00 */
[C---:B------:R-:W-:Y:S02]  /*83c0*/  LEA R34, P0, R49.reuse, R2, 0x1 ;  /* 0x0000000231227211 */ /* 0x040fe400078008ff */
[----:B------:R-:W-:Y:S01]  /*83d0*/  CS2R R46, SRZ ;  /* 0x00000000002e7805 */ /* 0x000fe2000001ff00 */
[----:B------:R2:W-:Y:S01]  /*83e0*/  STL.64 [R1+0x368], R6 ;  /* 0x0003680601007387 */ /* 0x0005e20000100a00 */
[----:B------:R-:W-:-:S02]  /*83f0*/  LEA.HI.X.SX32 R35, R49, R0, 0x1, P0 ;  /* 0x0000000031237211 */ /* 0x000fc400000f0eff */
[----:B------:R-:W-:Y:S01]  /*8400*/  CS2R R48, SRZ ;  /* 0x0000000000307805 */ /* 0x000fe2000001ff00 */
[----:B------:R3:W-:Y:S01]  /*8410*/  STL.64 [R1+0x360], R20 ;  /* 0x0003601401007387 */ /* 0x0007e20000100a00 */
[----:B0-----:R-:W-:Y:S02]  /*8420*/  LEA R11, R4, R53, 0x2 ;  /* 0x00000035040b7211 */ /* 0x001fe400078e10ff */
[----:B-1----:R-:W-:-:S03]  /*8430*/  LEA R14, P1, R37, R2, 0x1 ;  /* 0x00000002250e7211 */ /* 0x002fc600078208ff */
[C---:B------:R-:W-:Y:S01]  /*8440*/  IMAD R25, R4.reuse, 0x4, R11 ;  /* 0x0000000404197824 */ /* 0x040fe200078e020b */
[----:B------:R-:W-:Y:S02]  /*8450*/  LEA.HI.X.SX32 R15, R37, R0, 0x1, P1 ;  /* 0x00000000250f7211 */ /* 0x000fe400008f0eff */
[----:B------:R-:W-:Y:S02]  /*8460*/  CS2R R36, SRZ ;  /* 0x0000000000247805 */ /* 0x000fe4000001ff00 */
[-C--:B--2---:R-:W-:Y:S01]  /*8470*/  LEA R6, P2, R39, R2.reuse, 0x1 ;  /* 0x0000000227067211 */ /* 0x084fe200078408ff */
[----:B------:R-:W-:Y:S01]  /*8480*/  IMAD R29, R4, 0x4, R25 ;  /* 0x00000004041d7824 */ /* 0x000fe200078e0219 */
[----:B---3--:R-:W-:Y:S01]  /*8490*/  LEA R20, P1, R43, R2, 0x1 ;  /* 0x000000022b147211 */ /* 0x008fe200078208ff */
[----:B------:R0:W-:Y:S01]  /*84a0*/  STL.64 [R1+0x358], R14 ;  /* 0x0003580e01007387 */ /* 0x0001e20000100a00 */
[----:B------:R-:W-:Y:S02]  /*84b0*/  LEA.HI.X.SX32 R7, R39, R0, 0x1, P2 ;  /* 0x0000000027077211 */ /* 0x000fe400010f0eff */
[----:B------:R-:W-:-:S02]  /*84c0*/  CS2R R38, SRZ ;  /* 0x0000000000267805 */ /* 0x000fc4000001ff00 */
[----:B------:R-:W-:Y:S02]  /*84d0*/  LEA.HI.X.SX32 R21, R43, R0, 0x1, P1 ;  /* 0x000000002b157211 */ /* 0x000fe400008f0eff */
[----:B------:R-:W-:Y:S02]  /*84e0*/  CS2R R42, SRZ ;  /* 0x00000000002a7805 */ /* 0x000fe4000001ff00 */
[C---:B------:R-:W-:Y:S01]  /*84f0*/  LEA R30, P1, R5.reuse, R2, 0x1 ;  /* 0x00000002051e7211 */ /* 0x040fe200078208ff */
[----:B------:R1:W-:Y:S03]  /*8500*/  STL.64 [R1+0x350], R6 ;  /* 0x0003500601007387 */ /* 0x0003e60000100a00 */
[----:B------:R-:W-:Y:S01]  /*8510*/  LEA.HI.X.SX32 R31, R5, R0, 0x1, P1 ;  /* 0x00000000051f7211 */ /* 0x000fe200008f0eff */
[----:B------:R2:W-:Y:S01]  /*8520*/  STL.64 [R1+0x340], R20 ;  /* 0x0003401401007387 */ /* 0x0005e20000100a00 */
[----:B0-----:R-:W-:-:S03]  /*8530*/  LEA R14, P2, R45, R2, 0x1 ;  /* 0x000000022d0e7211 */ /* 0x001fc600078408ff */
[----:B------:R0:W-:Y:S01]  /*8540*/  STL.64 [R1+0x348], R22 ;  /* 0x0003481601007387 */ /* 0x0001e20000100a00 */
[----:B------:R-:W-:Y:S02]  /*8550*/  LEA.HI.X.SX32 R15, R45, R0, 0x1, P2 ;  /* 0x000000002d0f7211 */ /* 0x000fe400010f0eff */
[----:B------:R-:W-:Y:S01]  /*8560*/  CS2R R44, SRZ ;  /* 0x00000000002c7805 */ /* 0x000fe2000001ff00 */
[C---:B-1----:R-:W-:Y:S02]  /*8570*/  IMAD R7, R4.reuse, 0x4, R29 ;  /* 0x0000000404077824 */ /* 0x042fe400078e021d */
[----:B------:R1:W-:Y:S03]  /*8580*/  STL.64 [R1+0x338], R14 ;  /* 0x0003380e01007387 */ /* 0x0003e60000100a00 */
[C---:B--2---:R-:W-:Y:S01]  /*8590*/  LEA R21, R4.reuse, R7, 0x2 ;  /* 0x0000000704157211 */ /* 0x044fe200078e10ff */
[----:B------:R2:W-:Y:S04]  /*85a0*/  STL.64 [R1+0x330], R32 ;  /* 0x0003302001007387 */ /* 0x0005e80000100a00 */
[C---:B0-----:R-:W-:Y:S01]  /*85b0*/  IMAD R23, R4.reuse, 0x4, R21 ;  /* 0x0000000404177824 */ /* 0x041fe200078e0215 */
[----:B------:R0:W-:Y:S03]  /*85c0*/  STL.64 [R1+0x328], R30 ;  /* 0x0003281e01007387 */ /* 0x0001e60000100a00 */
[----:B------:R-:W-:Y:S01]  /*85d0*/  IMAD R5, R4, 0x4, R23 ;  /* 0x0000000404057824 */ /* 0x000fe200078e0217 */
[----:B-1----:R-:W-:-:S04]  /*85e0*/  LEA R14, P2, R9, R2, 0x1 ;  /* 0x00000002090e7211 */ /* 0x002fc800078408ff */
[----:B------:R-:W-:Y:S02]  /*85f0*/  LEA.HI.X.SX32 R15, R9, R0, 0x1, P2 ;  /* 0x00000000090f7211 */ /* 0x000fe400010f0eff */
[-C--:B--2---:R-:W-:Y:S02]  /*8600*/  LEA R32, P1, R51, R2.reuse, 0x1 ;  /* 0x0000000233207211 */ /* 0x084fe400078208ff */
[----:B0-----:R-:W-:Y:S01]  /*8610*/  LEA R30, P2, R19, R2, 0x1 ;  /* 0x00000002131e7211 */ /* 0x001fe200078408ff */
[----:B------:R0:W-:Y:S01]  /*8620*/  STL.64 [R1+0x320], R14 ;  /* 0x0003200e01007387 */ /* 0x0001e20000100a00 */
[-C--:B------:R-:W-:Y:S02]  /*8630*/  LEA.HI.X.SX32 R33, R51, R0.reuse, 0x1, P1 ;  /* 0x0000000033217211 */ /* 0x080fe400008f0eff */
[----:B------:R-:W-:Y:S02]  /*8640*/  CS2R R50, SRZ ;  /* 0x0000000000327805 */ /* 0x000fe4000001ff00 */
[----:B------:R-:W-:Y:S01]  /*8650*/  LEA.HI.X.SX32 R31, R19, R0, 0x1, P2 ;  /* 0x00000000131f7211 */ /* 0x000fe200010f0eff */
[----:B------:R1:W-:Y:S04]  /*8660*/  STL.64 [R1+0x318], R34 ;  /* 0x0003182201007387 */ /* 0x0003e80000100a00 */
[----:B------:R2:W-:Y:S04]  /*8670*/  STL.64 [R1+0x310], R32 ;  /* 0x0003102001007387 */ /* 0x0005e80000100a00 */
[----:B------:R3:W-:Y:S01]  /*8680*/  STL.64 [R1+0x308], R30 ;  /* 0x0003081e01007387 */ /* 0x0007e20000100a00 */
[----:B0-----:R-:W-:Y:S01]  /*8690*/  IMAD R15, R4, 0x4, R5 ;  /* 0x00000004040f7824 */ /* 0x001fe200078e0205 */
[----:B-1----:R-:W-:-:S04]  /*86a0*/  LEA R34, P0, R13, R2, 0x1 ;  /* 0x000000020d227211 */ /* 0x002fc800078008ff */
[C---:B------:R-:W-:Y:S02]  /*86b0*/  LEA R19, R4.reuse, R15, 0x2 ;  /* 0x0000000f04137211 */ /* 0x040fe400078e10ff */
[----:B--2---:R-:W-:Y:S02]  /*86c0*/  LEA R32, P1, R27, R2, 0x1 ;  /* 0x000000021b207211 */ /* 0x004fe400078208ff */
[----:B------:R-:W-:Y:S01]  /*86d0*/  LEA.HI.X.SX32 R35, R13, R0, 0x1, P0 ;  /* 0x000000000d237211 */ /* 0x000fe200000f0eff */
[C---:B------:R-:W-:Y:S01]  /*86e0*/  IMAD R9, R4.reuse, 0x4, R19 ;  /* 0x0000000404097824 */ /* 0x040fe200078e0213 */
[----:B---3--:R-:W-:Y:S02]  /*86f0*/  LEA R30, P2, R53, R2, 0x1 ;  /* 0x00000002351e7211 */ /* 0x008fe400078408ff */
[-C--:B------:R-:W-:Y:S01]  /*8700*/  LEA.HI.X.SX32 R33, R27, R0.reuse, 0x1, P1 ;  /* 0x000000001b217211 */ /* 0x080fe200008f0eff */
[----:B------:R0:W-:Y:S01]  /*8710*/  STL.64 [R1+0x300], R34 ;  /* 0x0003002201007387 */ /* 0x0001e20000100a00 */
[----:B------:R-:W-:Y:S01]  /*8720*/  LEA.HI.X.SX32 R31, R53, R0, 0x1, P2 ;  /* 0x00000000351f7211 */ /* 0x000fe200010f0eff */
[C---:B------:R-:W-:Y:S01]  /*8730*/  IMAD R12, R4.reuse, 0x4, R9 ;  /* 0x00000004040c7824 */ /* 0x040fe200078e0209 */
[C---:B------:R-:W-:Y:S01]  /*8740*/  LEA R26, P2, R29.reuse, R2, 0x1 ;  /* 0x000000021d1a7211 */ /* 0x040fe200078408ff */
[----:B------:R1:W-:Y:S01]  /*8750*/  STL.64 [R1+0x2f8], R32 ;  /* 0x0002f82001007387 */ /* 0x0003e20000100a00 */
[----:B------:R-:W-:Y:S01]  /*8760*/  CS2R R52, SRZ ;  /* 0x0000000000347805 */ /* 0x000fe2000001ff00 */
[----:B------:R-:W-:Y:S01]  /*8770*/  IMAD R13, R4, 0x4, R12 ;  /* 0x00000004040d7824 */ /* 0x000fe200078e020c */
[----:B------:R-:W-:Y:S01]  /*8780*/  LEA.HI.X.SX32 R27, R29, R0, 0x1, P2 ;  /* 0x000000001d1b7211 */ /* 0x000fe200010f0eff */
[----:B------:R2:W-:Y:S01]  /*8790*/  STL.64 [R1+0x2f0], R30 ;  /* 0x0002f01e01007387 */ /* 0x0005e20000100a00 */
[----:B------:R-:W-:-:S02]  /*87a0*/  LEA R24, P2, R23, R2, 0x1 ;  /* 0x0000000217187211 */ /* 0x000fc400078408ff */
[----:B------:R-:W-:Y:S02]  /*87b0*/  CS2R R28, SRZ ;  /* 0x00000000001c7805 */ /* 0x000fe4000001ff00 */
[C---:B------:R-:W-:Y:S02]  /*87c0*/  LEA R8, R4.reuse, R13, 0x2 ;  /* 0x0000000d04087211 */ /* 0x040fe400078e10ff */
[----:B0-----:R-:W-:Y:S02]  /*87d0*/  CS2R R34, SRZ ;  /* 0x0000000000227805 */ /* 0x001fe4000001ff00 */
[-C--:B-1----:R-:W-:Y:S02]  /*87e0*/  LEA R32, P0, R11, R2.reuse, 0x1 ;  /* 0x000000020b207211 */ /* 0x082fe400078008ff */
[----:B--2---:R-:W-:Y:S02]  /*87f0*/  LEA R30, P1, R25, R2, 0x1 ;  /* 0x00000002191e7211 */ /* 0x004fe400078208ff */
[-C--:B------:R-:W-:Y:S01]  /*8800*/  LEA.HI.X.SX32 R33, R11, R0.reuse, 0x1, P0 ;  /* 0x000000000b217211 */ /* 0x080fe200000f0eff */
[----:B------:R-:W-:Y:S01]  /*8810*/  IMAD R11, R4, 0x4, R8 ;  /* 0x00000004040b7824 */ /* 0x000fe200078e0208 */
[----:B------:R-:W-:-:S02]  /*8820*/  LEA.HI.X.SX32 R31, R25, R0, 0x1, P1 ;  /* 0x00000000191f7211 */ /* 0x000fc400008f0eff */
[----:B------:R-:W-:Y:S01]  /*8830*/  LEA.HI.X.SX32 R25, R23, R0, 0x1, P2 ;  /* 0x0000000017197211 */ /* 0x000fe200010f0eff */
[----:B------:R0:W-:Y:S01]  /*8840*/  STL.64 [R1+0x2e8], R32 ;  /* 0x0002e82001007387 */ /* 0x0001e20000100a00 */
[----:B------:R-:W-:Y:S01]  /*8850*/  LEA R20, P2, R19, R2, 0x1 ;  /* 0x0000000213147211 */ /* 0x000fe200078408ff */
[----:B------:R-:W-:Y:S02]  /*8860*/  IMAD R10, R4, 0x4, R11 ;  /* 0x00000004040a7824 */ /* 0x000fe400078e020b */
[----:B------:R1:W-:Y:S04]  /*8870*/  STL.64 [R1+0x2e0], R30 ;  /* 0x0002e01e01007387 */ /* 0x0003e80000100a00 */
[----:B------:R2:W-:Y:S01]  /*8880*/  STL.64 [R1+0x2d8], R26 ;  /* 0x0002d81a01007387 */ /* 0x0005e20000100a00 */
[----:B0-----:R-:W-:-:S02]  /*8890*/  CS2R R32, SRZ ;  /* 0x0000000000207805 */ /* 0x001fc4000001ff00 */
[-C--:B-1----:R-:W-:Y:S02]  /*88a0*/  LEA R30, P0, R7, R2.reuse, 0x1 ;  /* 0x00000002071e7211 */ /* 0x082fe400078008ff */
[----:B--2---:R-:W-:Y:S02]  /*88b0*/  LEA R26, P1, R21, R2, 0x1 ;  /* 0x00000002151a7211 */ /* 0x004fe400078208ff */
[-C--:B------:R-:W-:Y:S01]  /*88c0*/  LEA.HI.X.SX32 R31, R7, R0.reuse, 0x1, P0 ;  /* 0x00000000071f7211 */ /* 0x080fe200000f0eff */
[----:B------:R-:W-:Y:S01]  /*88d0*/  IMAD R7, R4, 0x4, R10 ;  /* 0x0000000404077824 */ /* 0x000fe200078e020a */
[-C--:B------:R-:W-:Y:S02]  /*88e0*/  LEA.HI.X.SX32 R27, R21, R0.reuse, 0x1, P1 ;  /* 0x00000000151b7211 */ /* 0x080fe400008f0eff */
[----:B------:R-:W-:Y:S01]  /*88f0*/  LEA.HI.X.SX32 R21, R19, R0, 0x1, P2 ;  /* 0x0000000013157211 */ /* 0x000fe200010f0eff */
[----:B------:R0:W-:Y:S01]  /*8900*/  STL.64 [R1+0x2d0], R30 ;  /* 0x0002d01e01007387 */ /* 0x0001e20000100a00 */
[----:B------:R-:W-:-:S02]  /*8910*/  LEA R14, P2, R13, R2, 0x1 ;  /* 0x000000020d0e7211 */ /* 0x000fc400078408ff */
[----:B------:R-:W-:Y:S01]  /*8920*/  LEA R6, R4, R7, 0x2 ;  /* 0x0000000704067211 */ /* 0x000fe200078e10ff */
[----:B------:R1:W-:Y:S04]  /*8930*/  STL.64 [R1+0x2c8], R26 ;  /* 0x0002c81a01007387 */ /* 0x0003e80000100a00 */
[----:B------:R2:W-:Y:S01]  /*8940*/  STL.64 [R1+0x2c0], R24 ;  /* 0x0002c01801007387 */ /* 0x0005e20000100a00 */
[----:B0-----:R-:W-:Y:S02]  /*8950*/  CS2R R30, SRZ ;  /* 0x00000000001e7805 */ /* 0x001fe4000001ff00 */
[-C--:B-1----:R-:W-:Y:S02]  /*8960*/  LEA R26, P0, R5, R2.reuse, 0x1 ;  /* 0x00000002051a7211 */ /* 0x082fe400078008ff */
[----:B--2---:R-:W-:-:S02]  /*8970*/  LEA R24, P1, R15, R2, 0x1 ;  /* 0x000000020f187211 */ /* 0x004fc400078208ff */
[-C--:B------:R-:W-:Y:S01]  /*8980*/  LEA.HI.X.SX32 R27, R5, R0.reuse, 0x1, P0 ;  /* 0x00000000051b7211 */ /* 0x080fe200000f0eff */
[----:B------:R-:W-:Y:S01]  /*8990*/  IMAD R5, R4, 0x4, R6 ;  /* 0x0000000404057824 */ /* 0x000fe200078e0206 */
[----:B------:R-:W-:Y:S02]  /*89a0*/  LEA.HI.X.SX32 R25, R15, R0, 0x1, P1 ;  /* 0x000000000f197211 */ /* 0x000fe400008f0eff */
[----:B------:R-:W-:Y:S01]  /*89b0*/  LEA R22, P0, R9, R2, 0x1 ;  /* 0x0000000209167211 */ /* 0x000fe200078008ff */
[----:B------:R0:W-:Y:S01]  /*89c0*/  STL.64 [R1+0x2b8], R26 ;  /* 0x0002b81a01007387 */ /* 0x0001e20000100a00 */
[-C--:B------:R-:W-:Y:S02]  /*89d0*/  LEA.HI.X.SX32 R15, R13, R0.reuse, 0x1, P2 ;  /* 0x000000000d0f7211 */ /* 0x080fe400010f0eff */
[----:B------:R-:W-:Y:S01]  /*89e0*/  LEA.HI.X.SX32 R23, R9, R0, 0x1, P0 ;  /* 0x0000000009177211 */ /* 0x000fe200000f0eff */
[----:B------:R1:W-:Y:S04]  /*89f0*/  STL.64 [R1+0x2b0], R24 ;  /* 0x0002b01801007387 */ /* 0x0003e80000100a00 */
[----:B------:R2:W-:Y:S04]  /*8a00*/  STL.64 [R1+0x2a8], R20 ;  /* 0x0002a81401007387 */ /* 0x0005e80000100a00 */
[----:B------:R3:W-:Y:S01]  /*8a10*/  STL.64 [R1+0x2a0], R22 ;  /* 0x0002a01601007387 */ /* 0x0007e20000100a00 */
[----:B0-----:R-:W-:-:S02]  /*8a20*/  CS2R R26, SRZ ;  /* 0x00000000001a7805 */ /* 0x001fc4000001ff00 */
[----:B-1----:R-:W-:Y:S02]  /*8a30*/  CS2R R24, SRZ ;  /* 0x0000000000187805 */ /* 0x002fe4000001ff00 */
[----:B--2---:R-:W-:-:S04]  /*8a40*/  LEA R20, P1, R12, R2, 0x1 ;  /* 0x000000020c147211 */ /* 0x004fc800078208ff */
[----:B------:R-:W-:Y:S01]  /*8a50*/  LEA.HI.X.SX32 R21, R12, R0, 0x1, P1 ;  /* 0x000000000c157211 */ /* 0x000fe200008f0eff */
[C---:B------:R-:W-:Y:S01]  /*8a60*/  IMAD R12, R4.reuse, 0x4, R5 ;  /* 0x00000004040c7824 */ /* 0x040fe200078e0205 */
[----:B------:R-:W-:Y:S01]  /*8a70*/  LEA R18, P1, R11, R2, 0x1 ;  /* 0x000000020b127211 */ /* 0x000fe200078208ff */
[----:B---3--:R-:W-:Y:S02]  /*8a80*/  IMAD R22, R3, 0xa, RZ ;  /* 0x0000000a03167824 */ /* 0x008fe400078e02ff */
[----:B------:R0:W-:Y:S01]  /*8a90*/  STL.64 [R1+0x298], R20 ;  /* 0x0002981401007387 */ /* 0x0001e20000100a00 */
[----:B------:R-:W-:Y:S01]  /*8aa0*/  LEA.HI.X.SX32 R19, R11, R0, 0x1, P1 ;  /* 0x000000000b137211 */ /* 0x000fe200008f0eff */
[----:B------:R-:W-:Y:S02]  /*8ab0*/  IMAD R9, R4, 0x4, R12 ;  /* 0x0000000404097824 */ /* 0x000fe400078e020c */
[----:B------:R1:W-:Y:S01]  /*8ac0*/  STL.64 [R1+0x290], R14 ;  /* 0x0002900e01007387 */ /* 0x0003e20000100a00 */
[----:B------:R-:W-:Y:S01]  /*8ad0*/  IMAD R23, R3, 0xb, RZ ;  /* 0x0000000b03177824 */ /* 0x000fe200078e02ff */
[----:B0-----:R-:W-:-:S02]  /*8ae0*/  LEA R20, P0, R8, R2, 0x1 ;  /* 0x0000000208147211 */ /* 0x001fc400078008ff */
[----:B-1----:R-:W-:Y:S02]  /*8af0*/  LEA R14, P2, R10, R2, 0x1 ;  /* 0x000000020a0e7211 */ /* 0x002fe400078408ff */
[-C--:B------:R-:W-:Y:S02]  /*8b00*/  LEA.HI.X.SX32 R21, R8, R0.reuse, 0x1, P0 ;  /* 0x0000000008157211 */ /* 0x080fe400000f0eff */
[----:B------:R-:W-:Y:S02]  /*8b10*/  LEA.HI.X.SX32 R15, R10, R0, 0x1, P2 ;  /* 0x000000000a0f7211 */ /* 0x000fe400010f0eff */
[C---:B------:R-:W-:Y:S01]  /*8b20*/  LEA R8, R4.reuse, R9, 0x2 ;  /* 0x0000000904087211 */ /* 0x040fe200078e10ff */
[----:B------:R0:W-:Y:S04]  /*8b30*/  STL.64 [R1+0x288], R20 ;  /* 0x0002881401007387 */ /* 0x0001e80000100a00 */
[----:B------:R1:W-:Y:S01]  /*8b40*/  STL.64 [R1+0x280], R18 ;  /* 0x0002801201007387 */ /* 0x0003e20000100a00 */
[----:B------:R-:W-:-:S03]  /*8b50*/  IMAD R10, R4, 0x4, R8 ;  /* 0x00000004040a7824 */ /* 0x000fc600078e0208 */
[----:B------:R2:W-:Y:S01]  /*8b60*/  STL.64 [R1+0x278], R14 ;  /* 0x0002780e01007387 */ /* 0x0005e20000100a00 */
[CC--:B0-----:R-:W-:Y:S02]  /*8b70*/  LEA R20, P0, R7.reuse, R2.reuse, 0x1 ;  /* 0x0000000207147211 */ /* 0x0c1fe400078008ff */
[C---:B-1----:R-:W-:Y:S02]  /*8b80*/  LEA R18, P1, R6.reuse, R2, 0x1 ;  /* 0x0000000206127211 */ /* 0x042fe400078208ff */
[----:B------:R-:W-:Y:S01]  /*8b90*/  LEA.HI.X.SX32 R21, R7, R0, 0x1, P0 ;  /* 0x0000000007157211 */ /* 0x000fe200000f0eff */
[----:B------:R-:W-:Y:S01]  /*8ba0*/  IMAD.SHL.U32 R7, R3, 0x4, RZ ;  /* 0x0000000403077824 */ /* 0x000fe200078e00ff */
[C---:B--2---:R-:W-:Y:S02]  /*8bb0*/  LEA R14, P2, R5.reuse, R2, 0x1 ;  /* 0x00000002050e7211 */ /* 0x044fe400078408ff */
[-C--:B------:R-:W-:Y:S01]  /*8bc0*/  LEA.HI.X.SX32 R19, R6, R0.reuse, 0x1, P1 ;  /* 0x0000000006137211 */ /* 0x080fe200008f0eff */
[----:B------:R0:W-:Y:S01]  /*8bd0*/  STL.64 [R1+0x270], R20 ;  /* 0x0002701401007387 */ /* 0x0001e20000100a00 */
[----:B------:R-:W-:Y:S01]  /*8be0*/  LEA.HI.X.SX32 R15, R5, R0, 0x1, P2 ;  /* 0x00000000050f7211 */ /* 0x000fe200010f0eff */
[----:B------:R-:W-:-:S02]  /*8bf0*/  IMAD R6, R4, 0x4, R10 ;  /* 0x0000000404067824 */ /* 0x000fc400078e020a */
[----:B------:R1:W-:Y:S02]  /*8c00*/  STL.64 [R1+0x268], R18 ;  /* 0x0002681201007387 */ /* 0x0003e40000100a00 */
[C---:B------:R-:W-:Y:S02]  /*8c10*/  IMAD R5, R4.reuse, 0x4, R6 ;  /* 0x0000000404057824 */ /* 0x040fe400078e0206 */
[----:B------:R2:W-:Y:S03]  /*8c20*/  STL.64 [R1+0x260], R14 ;  /* 0x0002600e01007387 */ /* 0x0005e60000100a00 */
[----:B------:R-:W-:Y:S02]  /*8c30*/  LEA R4, R4, R5, 0x2 ;  /* 0x0000000504047211 */ /* 0x000fe400078e10ff */
[-C--:B0-----:R-:W-:Y:S02]  /*8c40*/  LEA R20, P0, R12, R2.reuse, 0x1 ;  /* 0x000000020c147211 */ /* 0x081fe400078008ff */
[----:B-1----:R-:W-:-:S02]  /*8c50*/  LEA R18, P1, R9, R2, 0x1 ;  /* 0x0000000209127211 */ /* 0x002fc400078208ff */
[----:B------:R-:W-:Y:S02]  /*8c60*/  LEA.HI.X.SX32 R21, R12, R0, 0x1, P0 ;  /* 0x000000000c157211 */ /* 0x000fe400000f0eff */
[C---:B--2---:R-:W-:Y:S02]  /*8c70*/  LEA R14, P2, R8.reuse, R2, 0x1 ;  /* 0x00000002080e7211 */ /* 0x044fe400078408ff */
[-C--:B------:R-:W-:Y:S01]  /*8c80*/  LEA.HI.X.SX32 R19, R9, R0.reuse, 0x1, P1 ;  /* 0x0000000009137211 */ /* 0x080fe200008f0eff */
[----:B------:R0:W-:Y:S01]  /*8c90*/  STL.64 [R1+0x258], R20 ;  /* 0x0002581401007387 */ /* 0x0001e20000100a00 */
[----:B------:R-:W-:Y:S01]  /*8ca0*/  LEA.HI.X.SX32 R15, R8, R0, 0x1, P2 ;  /* 0x00000000080f7211 */ /* 0x000fe200010f0eff */
[----:B------:R-:W-:Y:S01]  /*8cb0*/  IMAD R8, R3, 0x5, RZ ;  /* 0x0000000503087824 */ /* 0x000fe200078e02ff */
[----:B------:R-:W-:Y:S01]  /*8cc0*/  LEA R12, P3, R4, R2, 0x1 ;  /* 0x00000002040c7211 */ /* 0x000fe200078608ff */
[----:B------:R1:W-:Y:S01]  /*8cd0*/  STL.64 [R1+0x250], R18 ;  /* 0x0002501201007387 */ /* 0x0003e20000100a00 */
[----:B------:R-:W-:-:S02]  /*8ce0*/  LOP3.LUT R9, R208, 0x70, RZ, 0x3c, !PT ;  /* 0x00000070d0097812 */ /* 0x000fc400078e3cff */
[----:B------:R-:W-:Y:S01]  /*8cf0*/  LEA.HI.X.SX32 R13, R4, R0, 0x1, P3 ;  /* 0x00000000040d7211 */ /* 0x000fe200018f0eff */
[----:B------:R2:W-:Y:S02]  /*8d00*/  STL.64 [R1+0x248], R14 ;  /* 0x0002480e01007387 */ /* 0x0005e40000100a00 */
[----:B------:R-:W-:Y:S01]  /*8d10*/  IMAD.IADD R9, R250, 0x1, R9 ;  /* 0x00000001fa097824 */ /* 0x000fe200078e0209 */
[-C--:B0-----:R-:W-:Y:S02]  /*8d20*/  LEA R20, P0, R10, R2.reuse, 0x1 ;  /* 0x000000020a147211 */ /* 0x081fe400078008ff */
[----:B-1----:R-:W-:Y:S02]  /*8d30*/  LEA R18, P1, R6, R2, 0x1 ;  /* 0x0000000206127211 */ /* 0x002fe400078208ff */
[----:B------:R-:W-:Y:S01]  /*8d40*/  LEA.HI.X.SX32 R21, R10, R0, 0x1, P0 ;  /* 0x000000000a157211 */ /* 0x000fe200000f0eff */
[----:B------:R-:W-:Y:S01]  /*8d50*/  IMAD.WIDE R10, R3, 0x2, R188 ;  /* 0x00000002030a7825 */ /* 0x000fe200078e02bc */
[----:B--2---:R-:W-:-:S02]  /*8d60*/  LEA R14, P2, R5, R2, 0x1 ;  /* 0x00000002050e7211 */ /* 0x004fc400078408ff */
[-C--:B------:R-:W-:Y:S01]  /*8d70*/  LEA.HI.X.SX32 R19, R6, R0.reuse, 0x1, P1 ;  /* 0x0000000006137211 */ /* 0x080fe200008f0eff */
[----:B------:R0:W-:Y:S01]  /*8d80*/  STL.64 [R1+0x240], R20 ;  /* 0x0002401401007387 */ /* 0x0001e20000100a00 */
[----:B------:R-:W-:Y:S01]  /*8d90*/  LEA.HI.X.SX32 R15, R5, R0, 0x1, P2 ;  /* 0x00000000050f7211 */ /* 0x000fe200010f0eff */
[C---:B------:R-:W-:Y:S02]  /*8da0*/  IMAD.WIDE R4, R3.reuse, 0x2, R190 ;  /* 0x0000000203047825 */ /* 0x040fe400078e02be */
[----:B------:R1:W-:Y:S02]  /*8db0*/  STL.64 [R1+0x238], R18 ;  /* 0x0002381201007387 */ /* 0x0003e40000100a00 */
[C---:B------:R-:W-:Y:S02]  /*8dc0*/  IMAD.SHL.U32 R0, R3.reuse, 0x2, RZ ;  /* 0x0000000203007824 */ /* 0x040fe400078e00ff */
[----:B------:R2:W-:Y:S01]  /*8dd0*/  STL.64 [R1+0x230], R14 ;  /* 0x0002300e01007387 */ /* 0x0005e20000100a00 */
[----:B------:R-:W-:-:S02]  /*8de0*/  IMAD R2, R3, 0x3, RZ ;  /* 0x0000000303027824 */ /* 0x000fc400078e02ff */
[----:B------:R-:W-:Y:S01]  /*8df0*/  IMAD.MOV.U32 R6, RZ, RZ, -0x800000 ;  /* 0xff800000ff067424 */ /* 0x000fe200078e00ff */
[----:B------:R3:W-:Y:S01]  /*8e00*/  STL.64 [R1+0x228], R12 ;  /* 0x0002280c01007387 */ /* 0x0007e20000100a00 */
[C---:B0-----:R-:W-:Y:S02]  /*8e10*/  IMAD.SHL.U32 R20, R3.reuse, 0x8, RZ ;  /* 0x0000000803147824 */ /* 0x041fe400078e00ff */
[C---:B------:R-:W-:Y:S01]  /*8e20*/  IMAD R21, R3.reuse, 0x9, RZ ;  /* 0x0000000903157824 */ /* 0x040fe200078e02ff */
[----:B------:R0:W-:Y:S01]  /*8e30*/  STL.64 [R1+0xa10], R4 ;  /* 0x000a100401007387 */ /* 0x0001e20000100a00 */
[C---:B-1----:R-:W-:Y:S02]  /*8e40*/  IMAD R18, R3.reuse, 0x6, RZ ;  /* 0x0000000603127824 */ /* 0x042fe400078e02ff */
[----:B------:R-:W-:Y:S01]  /*8e50*/  IMAD R19, R3, 0x7, RZ ;  /* 0x0000000703137824 */ /* 0x000fe200078e02ff */
[----:B------:R1:W-:Y:S01]  /*8e60*/  STL.64 [R1+0xa08], R10 ;  /* 0x000a080a01007387 */ /* 0x0003e20000100a00 */
[----:B------:R-:W-:Y:S01]  /*8e70*/  IMAD.MOV.U32 R3, RZ, RZ, 0x3f800000 ;  /* 0x3f800000ff037424 */ /* 0x000fe200078e00ff */
[----:B--2---:R-:W-:Y:S01]  /*8e80*/  LOP3.LUT R15, R208, 0x10, RZ, 0x3c, !PT ;  /* 0x00000010d00f7812 */ /* 0x004fe200078e3cff */
[----:B------:R-:W-:Y:S01]  /*8e90*/  IMAD.WIDE R210, R0, 0x2, R190 ;  /* 0x0000000200d27825 */ /* 0x000fe200078e02be */
[----:B------:R-:W-:-:S02]  /*8ea0*/  LOP3.LUT R14, R208, 0x20, RZ, 0x3c, !PT ;  /* 0x00000020d00e7812 */ /* 0x000fc400078e3cff */
[----:B------:R2:W-:Y:S01]  /*8eb0*/  STL [R1+0x21c], R3 ;  /* 0x00021c0301007387 */ /* 0x0005e20000100800 */
[C---:B---3--:R-:W-:Y:S01]  /*8ec0*/  LOP3.LUT R13, R208.reuse, 0x30, RZ, 0x3c, !PT ;  /* 0x00000030d00d7812 */ /* 0x048fe200078e3cff */
[----:B0-----:R-:W-:Y:S01]  /*8ed0*/  IMAD.MOV.U32 R5, RZ, RZ, -0x800000 ;  /* 0xff800000ff057424 */ /* 0x001fe200078e00ff */
[----:B------:R-:W-:Y:S01]  /*8ee0*/  LOP3.LUT R12, R208, 0x40, RZ, 0x3c, !PT ;  /* 0x00000040d00c7812 */ /* 0x000fe200078e3cff */
[----:B------:R-:W-:Y:S01]  /*8ef0*/  IMAD.WIDE R212, R0, 0x2, R188 ;  /* 0x0000000200d47825 */ /* 0x000fe200078e02bc */
[----:B------:R-:W-:Y:S02]  /*8f00*/  MOV R4, RZ ;  /* 0x000000ff00047202 */ /* 0x000fe40000000f00 */
[----:B------:R0:W-:Y:S01]  /*8f10*/  STL [R1+0x210], R5 ;  /* 0x0002100501007387 */ /* 0x0001e20000100800 */
[----:B-1----:R-:W-:Y:S01]  /*8f20*/  LOP3.LUT R11, R208, 0x50, RZ, 0x3c, !PT ;  /* 0x00000050d00b7812 */ /* 0x002fe200078e3cff */
[----:B------:R-:W-:Y:S01]  /*8f30*/  IMAD.IADD R15, R250, 0x1, R15 ;  /* 0x00000001fa0f7824 */ /* 0x000fe200078e020f */
[----:B------:R-:W-:Y:S01]  /*8f40*/  LOP3.LUT R10, R208, 0x60, RZ, 0x3c, !PT ;  /* 0x00000060d00a7812 */ /* 0x000fe200078e3cff */
[----:B------:R1:W-:Y:S01]  /*8f50*/  STL [R1+0x214], R6 ;  /* 0x0002140601007387 */ /* 0x0003e20000100800 */
[----:B------:R-:W-:Y:S01]  /*8f60*/  IMAD.WIDE R208, R2, 0x2, R190 ;  /* 0x0000000202d07825 */ /* 0x000fe200078e02be */
[----:B------:R-:W-:-:S02]  /*8f70*/  IADD3 R12, R250, R12, RZ ;  /* 0x0000000cfa0c7210 */ /* 0x000fc40007ffe0ff */
[----:B------:R-:W-:Y:S01]  /*8f80*/  STL [R1+0x218], RZ ;  /* 0x000218ff01007387 */ /* 0x000fe20000100800 */
[----:B--2---:R-:W-:Y:S02]  /*8f90*/  IMAD.MOV.U32 R3, RZ, RZ, RZ ;  /* 0x000000ffff037224 */ /* 0x004fe400078e00ff */
[----:B0-----:R-:W-:Y:S02]  /*8fa0*/  IMAD.MOV.U32 R5, RZ, RZ, 0x3f800000 ;  /* 0x3f800000ff057424 */ /* 0x001fe400078e00ff */
[C---:B------:R-:W-:Y:S01]  /*8fb0*/  IMAD.IADD R14, R250.reuse, 0x1, R14 ;  /* 0x00000001fa0e7824 */ /* 0x040fe200078e020e */
[C---:B-1----:R-:W-:Y:S01]  /*8fc0*/  IADD3 R6, R250.reuse, R17, RZ ;  /* 0x00000011fa067210 */ /* 0x042fe20007ffe0ff */
[C---:B------:R-:W-:Y:S01]  /*8fd0*/  IMAD.IADD R13, R250.reuse, 0x1, R13 ;  /* 0x00000001fa0d7824 */ /* 0x040fe200078e020d */
[----:B------:R0:W-:Y:S01]  /*8fe0*/  STL [R1+0x220], R5 ;  /* 0x0002200501007387 */ /* 0x0001e20000100800 */
[C---:B------:R-:W-:Y:S02]  /*8ff0*/  IMAD.IADD R11, R250.reuse, 0x1, R11 ;  /* 0x00000001fa0b7824 */ /* 0x040fe400078e020b */
[----:B------:R-:W-:Y:S01]  /*9000*/  IMAD.IADD R10, R250, 0x1, R10 ;  /* 0x00000001fa0a7824 */ /* 0x000fe200078e020a */
[----:B------:R-:W-:Y:S04]  /*9010*/  STL [R1], RZ ;  /* 0x000000ff01007387 */ /* 0x000fe80000100800 */
[----:B------:R-:W-:Y:S01]  /*9020*/  STL [R1+0x4], RZ ;  /* 0x000004ff01007387 */ /* 0x000fe20000100800 */
[----:B0-----:R-:W-:-:S03]  /*9030*/  LOP3.LUT R5, R17, 0x40, RZ, 0x3c, !PT ;  /* 0x0000004011057812 */ /* 0x001fc600078e3cff */
[----:B------:R-:W-:Y:S02]  /*9040*/  STL [R1+0x8], RZ ;  /* 0x000008ff01007387 */ /* 0x000fe40000100800 */
[----:B------:R-:W-:Y:S02]  /*9050*/  IMAD.IADD R5, R250, 0x1, R5 ;  /* 0x00000001fa057824 */ /* 0x000fe400078e0205 */
        /* <DEDUP_REMOVED lines=125> */
[----:B------:R0:W-:Y:S04]  /*9830*/  STL.64 [R1+0xa00], R210 ;  /* 0x000a00d201007387 */ /* 0x0001e80000100a00 */
[----:B------:R1:W-:Y:S04]  /*9840*/  STL.64 [R1+0x9f8], R212 ;  /* 0x0009f8d401007387 */ /* 0x0003e80000100a00 */
[----:B------:R2:W-:Y:S01]  /*9850*/  STL.64 [R1+0x9f0], R208 ;  /* 0x0009f0d001007387 */ /* 0x0005e20000100a00 */
[----:B0-----:R-:W-:-:S04]  /*9860*/  IMAD.WIDE R210, R2, 0x2, R188 ;  /* 0x0000000202d27825 */ /* 0x001fc800078e02bc */
[C---:B-1----:R-:W-:Y:S01]  /*9870*/  IMAD.WIDE R212, R7.reuse, 0x2, R190 ;  /* 0x0000000207d47825 */ /* 0x042fe200078e02be */
[----:B------:R0:W-:Y:S03]  /*9880*/  STL.64 [R1+0x9e8], R210 ;  /* 0x0009e8d201007387 */ /* 0x0001e60000100a00 */
[----:B--2---:R-:W-:Y:S01]  /*9890*/  IMAD.WIDE R208, R7, 0x2, R188 ;  /* 0x0000000207d07825 */ /* 0x004fe200078e02bc */
[----:B------:R1:W-:Y:S04]  /*98a0*/  STL.64 [R1+0x9e0], R212 ;  /* 0x0009e0d401007387 */ /* 0x0003e80000100a00 */
[----:B------:R2:W-:Y:S01]  /*98b0*/  STL.64 [R1+0x9d8], R208 ;  /* 0x0009d8d001007387 */ /* 0x0005e20000100a00 */
[----:B0-----:R-:W-:-:S04]  /*98c0*/  IMAD.WIDE R210, R8, 0x2, R190 ;  /* 0x0000000208d27825 */ /* 0x001fc800078e02be */
[----:B-1----:R-:W-:Y:S01]  /*98d0*/  IMAD.WIDE R212, R8, 0x2, R188 ;  /* 0x0000000208d47825 */ /* 0x002fe200078e02bc */
[----:B------:R0:W-:Y:S03]  /*98e0*/  STL.64 [R1+0x9d0], R210 ;  /* 0x0009d0d201007387 */ /* 0x0001e60000100a00 */
[C---:B--2---:R-:W-:Y:S01]  /*98f0*/  IMAD.WIDE R208, R18.reuse, 0x2, R190 ;  /* 0x0000000212d07825 */ /* 0x044fe200078e02be */
[----:B------:R1:W-:Y:S04]  /*9900*/  STL.64 [R1+0x9c8], R212 ;  /* 0x0009c8d401007387 */ /* 0x0003e80000100a00 */
[----:B------:R2:W-:Y:S01]  /*9910*/  STL.64 [R1+0x9c0], R208 ;  /* 0x0009c0d001007387 */ /* 0x0005e20000100a00 */
[----:B0-----:R-:W-:-:S04]  /*9920*/  IMAD.WIDE R210, R18, 0x2, R188 ;  /* 0x0000000212d27825 */ /* 0x001fc800078e02bc */
[C---:B-1----:R-:W-:Y:S01]  /*9930*/  IMAD.WIDE R212, R19.reuse, 0x2, R190 ;  /* 0x0000000213d47825 */ /* 0x042fe200078e02be */
[----:B------:R0:W-:Y:S03]  /*9940*/  STL.64 [R1+0x9b8], R210 ;  /* 0x0009b8d201007387 */ /* 0x0001e60000100a00 */
[--C-:B--2---:R-:W-:Y:S01]  /*9950*/  IMAD.WIDE R208, R19, 0x2, R188.reuse ;  /* 0x0000000213d07825 */ /* 0x104fe200078e02bc */
[----:B------:R-:W-:Y:S03]  /*9960*/  STL.64 [R1+0x9b0], R212 ;  /* 0x0009b0d401007387 */ /* 0x000fe60000100a00 */
[C---:B------:R-:W-:Y:S01]  /*9970*/  IMAD.WIDE R18, R20.reuse, 0x2, R188 ;  /* 0x0000000214127825 */ /* 0x040fe200078e02bc */
[----:B------:R1:W-:Y:S03]  /*9980*/  STL.64 [R1+0x9a8], R208 ;  /* 0x0009a8d001007387 */ /* 0x0003e60000100a00 */
[----:B0-----:R-:W-:-:S05]  /*9990*/  IMAD.WIDE R210, R20, 0x2, R190 ;  /* 0x0000000214d27825 */ /* 0x001fca00078e02be */
[----:B------:R-:W-:Y:S01]  /*99a0*/  STL.64 [R1+0x9a0], R210 ;  /* 0x0009a0d201007387 */ /* 0x000fe20000100a00 */
[----:B-1----:R-:W-:-:S03]  /*99b0*/  IMAD.WIDE R208, R21, 0x2, R190 ;  /* 0x0000000215d07825 */ /* 0x002fc600078e02be */
[----:B------:R0:W-:Y:S01]  /*99c0*/  STL.64 [R1+0x998], R18 ;  /* 0x0009981201007387 */ /* 0x0001e20000100a00 */
[----:B------:R-:W-:-:S03]  /*99d0*/  IMAD.WIDE R20, R21, 0x2, R188 ;  /* 0x0000000215147825 */ /* 0x000fc600078e02bc */
[----:B------:R1:W-:Y:S04]  /*99e0*/  STL.64 [R1+0x990], R208 ;  /* 0x000990d001007387 */ /* 0x0003e80000100a00 */
[----:B------:R2:W-:Y:S01]  /*99f0*/  STL.64 [R1+0x988], R20 ;  /* 0x0009881401007387 */ /* 0x0005e20000100a00 */
[----:B0-----:R-:W-:-:S04]  /*9a00*/  IMAD.WIDE R18, R22, 0x2, R190 ;  /* 0x0000000216127825 */ /* 0x001fc800078e02be */
[----:B-1----:R-:W-:Y:S01]  /*9a10*/  IMAD.WIDE R208, R22, 0x2, R188 ;  /* 0x0000000216d07825 */ /* 0x002fe200078e02bc */
[----:B------:R0:W-:Y:S03]  /*9a20*/  STL.64 [R1+0x980], R18 ;  /* 0x0009801201007387 */ /* 0x0001e60000100a00 */
[C---:B--2---:R-:W-:Y:S01]  /*9a30*/  IMAD.WIDE R20, R23.reuse, 0x2, R190 ;  /* 0x0000000217147825 */ /* 0x044fe200078e02be */
[----:B------:R-:W-:Y:S04]  /*9a40*/  STL.64 [R1+0x978], R208 ;  /* 0x000978d001007387 */ /* 0x000fe80000100a00 */
[----:B------:R1:W-:Y:S01]  /*9a50*/  STL.64 [R1+0x970], R20 ;  /* 0x0009701401007387 */ /* 0x0003e20000100a00 */
[----:B0-----:R-:W-:-:S04]  /*9a60*/  IMAD.WIDE R18, R23, 0x2, R188 ;  /* 0x0000000217127825 */ /* 0x001fc800078e02bc */
[C---:B------:R-:W-:Y:S01]  /*9a70*/  IMAD.WIDE R22, R152.reuse, 0x2, R190 ;  /* 0x0000000298167825 */ /* 0x040fe200078e02be */
[----:B------:R0:W-:Y:S03]  /*9a80*/  STL.64 [R1+0x968], R18 ;  /* 0x0009681201007387 */ /* 0x0001e60000100a00 */
[----:B-1----:R-:W-:Y:S01]  /*9a90*/  IMAD.WIDE R20, R152, 0x2, R188 ;  /* 0x0000000298147825 */ /* 0x002fe200078e02bc */
        /* <DEDUP_REMOVED lines=93> */
[--C-:B-1----:R-:W-:Y:S01]  /*a070*/  IMAD.WIDE R22, R193, 0x2, R190.reuse ;  /* 0x00000002c1167825 */ /* 0x102fe200078e02be */
[----:B------:R0:W-:Y:S03]  /*a080*/  STL.64 [R1+0x7e8], R18 ;  /* 0x0007e81201007387 */ /* 0x0001e60000100a00 */
[----:B--2---:R-:W-:-:S05]  /*a090*/  IMAD.WIDE R20, R176, 0x2, R190 ;  /* 0x00000002b0147825 */ /* 0x004fca00078e02be */
[----:B------:R1:W-:Y:S01]  /*a0a0*/  STL.64 [R1+0x7e0], R20 ;  /* 0x0007e01401007387 */ /* 0x0003e20000100a00 */
[----:B0-----:R-:W-:-:S05]  /*a0b0*/  IMAD.WIDE R18, R176, 0x2, R188 ;  /* 0x00000002b0127825 */ /* 0x001fca00078e02bc */
[----:B------:R0:W-:Y:S01]  /*a0c0*/  STL.64 [R1+0x7d8], R18 ;  /* 0x0007d81201007387 */ /* 0x0001e20000100a00 */
[----:B-1----:R-:W-:-:S05]  /*a0d0*/  IMAD.WIDE R20, R177, 0x2, R190 ;  /* 0x00000002b1147825 */ /* 0x002fca00078e02be */
        /* <DEDUP_REMOVED lines=47> */
[----:B-1----:R-:W-:-:S03]  /*a3d0*/  IMAD.WIDE R20, R193, 0x2, R188 ;  /* 0x00000002c1147825 */ /* 0x002fc600078e02bc */
        /* <DEDUP_REMOVED lines=56> */
[----:B0-----:R-:W-:-:S05]  /*a760*/  IMAD.WIDE R18, R207, 0x2, R188 ;  /* 0x00000002cf127825 */ /* 0x001fca00078e02bc */
[----:B------:R1:W-:Y:S02]  /*a770*/  STL.64 [R1+0x628], R18 ;  /* 0x0006281201007387 */ /* 0x0003e40000100a00 */
.L_x_1:
[----:B------:R-:W2:Y:S04]  /*a780*/  LDL.64 R152, [R1+0xa10] ;  /* 0x000a100001987983 */ /* 0x000ea80000100a00 */
[----:B-1----:R-:W3:Y:S04]  /*a790*/  LDL.64 R22, [R1+0xa08] ;  /* 0x000a080001167983 */ /* 0x002ee80000100a00 */
[----:B------:R-:W4:Y:S04]  /*a7a0*/  LDL.64 R20, [R1+0xa00] ;  /* 0x000a000001147983 */ /* 0x000f280000100a00 */
[----:B------:R-:W5:Y:S04]  /*a7b0*/  LDL.64 R168, [R1+0x9f8] ;  /* 0x0009f80001a87983 */ /* 0x000f680000100a00 */
[----:B------:R-:W4:Y:S04]  /*a7c0*/  LDL.64 R166, [R1+0x9f0] ;  /* 0x0009f00001a67983 */ /* 0x000f280000100a00 */
[----:B------:R-:W5:Y:S04]  /*a7d0*/  LDL.64 R164, [R1+0x9e8] ;  /* 0x0009e80001a47983 */ /* 0x000f680000100a00 */
[----:B------:R-:W4:Y:S04]  /*a7e0*/  LDL.64 R162, [R1+0x9e0] ;  /* 0x0009e00001a27983 */ /* 0x000f280000100a00 */
[----:B------:R-:W4:Y:S04]  /*a7f0*/  LDL.64 R160, [R1+0x9d8] ;  /* 0x0009d80001a07983 */ /* 0x000f280000100a00 */
[----:B------:R-:W4:Y:S04]  /*a800*/  LDL.64 R158, [R1+0x9d0] ;  /* 0x0009d000019e7983 */ /* 0x000f280000100a00 */
[----:B------:R-:W4:Y:S01]  /*a810*/  LDL.64 R156, [R1+0x9c8] ;  /* 0x0009c800019c7983 */ /* 0x000f220000100a00 */
[----:B------:R-:W-:-:S03]  /*a820*/  IMAD.WIDE R154, R4, 0x2, R188 ;  /* 0x00000002049a7825 */ /* 0x000fc600078e02bc */
[----:B------:R0:W-:Y:S01]  /*a830*/  STL.64 [R1+0xc18], R150 ;  /* 0x000c189601007387 */ /* 0x0001e20000100a00 */
[----:B------:R-:W-:-:S03]  /*a840*/  IMAD.WIDE R18, R4, 0x2, R190 ;  /* 0x0000000204127825 */ /* 0x000fc600078e02be */
[----:B------:R1:W-:Y:S04]  /*a850*/  STL.64 [R1+0xc10], R148 ;  /* 0x000c109401007387 */ /* 0x0003e80000100a00 */
[----:B------:R1:W-:Y:S04]  /*a860*/  STL.64 [R1+0xc08], R146 ;  /* 0x000c089201007387 */ /* 0x0003e80000100a00 */
[----:B------:R-:W-:Y:S01]  /*a870*/  STL.64 [R1+0xc00], R144 ;  /* 0x000c009001007387 */ /* 0x000fe20000100a00 */
[----:B------:R-:W-:Y:S01]  /*a880*/  UMOV UR5, 0x40000040 ;  /* 0x4000004000057882 */ /* 0x000fe20000000000 */
[----:B0-----:R-:W-:-:S02]  /*a890*/  MOV R150, UR59 ;  /* 0x0000003b00967c02 */ /* 0x001fc40008000f00 */
[----:B------:R-:W-:Y:S01]  /*a8a0*/  STL.64 [R1+0xbf8], R142 ;  /* 0x000bf88e01007387 */ /* 0x000fe20000100a00 */
[----:B-1----:R-:W-:Y:S02]  /*a8b0*/  MOV R148, UR55 ;  /* 0x0000003700947c02 */ /* 0x002fe40008000f00 */
[----:B------:R-:W-:Y:S01]  /*a8c0*/  MOV R149, UR54 ;  /* 0x0000003600957c02 */ /* 0x000fe20008000f00 */
[----:B------:R-:W-:Y:S01]  /*a8d0*/  STL.64 [R1+0xbf0], R140 ;  /* 0x000bf08c01007387 */ /* 0x000fe20000100a00 */
[----:B------:R-:W-:Y:S02]  /*a8e0*/  MOV R146, UR51 ;  /* 0x0000003300927c02 */ /* 0x000fe40008000f00 */
[----:B------:R-:W-:Y:S01]  /*a8f0*/  MOV R147, UR50 ;  /* 0x0000003200937c02 */ /* 0x000fe20008000f00 */
[----:B------:R-:W-:Y:S01]  /*a900*/  STL.64 [R1+0xbe8], R138 ;  /* 0x000be88a01007387 */ /* 0x000fe20000100a00 */
[----:B------:R-:W-:-:S03]  /*a910*/  MOV R151, UR58 ;  /* 0x0000003a00977c02 */ /* 0x000fc60008000f00 */
[----:B------:R-:W-:Y:S04]  /*a920*/  STL.64 [R1+0xbe0], R136 ;  /* 0x000be08801007387 */ /* 0x000fe80000100a00 */
        /* <DEDUP_REMOVED lines=37> */
[----:B------:R0:W-:Y:S04]  /*ab80*/  STL.64 [R1+0xab0], R60 ;  /* 0x000ab03c01007387 */ /* 0x0001e80000100a00 */
[----:B------:R1:W-:Y:S04]  /*ab90*/  STL.64 [R1+0xaa8], R58 ;  /* 0x000aa83a01007387 */ /* 0x0003e80000100a00 */
[----:B------:R2:W-:Y:S04]  /*aba0*/  STL.64 [R1+0xaa0], R56 ;  /* 0x000aa03801007387 */ /* 0x0005e80000100a00 */
        /* <DEDUP_REMOVED lines=16> */
[----:B0-----:R-:W4:Y:S04]  /*acb0*/  LDL.64 R60, [R1+0x9c0] ;  /* 0x0009c000013c7983 */ /* 0x001f280000100a00 */
[----:B-1----:R-:W4:Y:S01]  /*acc0*/  LDL.64 R58, [R1+0x9b8] ;  /* 0x0009b800013a7983 */ /* 0x002f220000100a00 */
[----:B--2---:R-:W-:-:S03]  /*acd0*/  IMAD.WIDE R152, R4, 0x2, R152 ;  /* 0x0000000204987825 */ /* 0x004fc600078e0298 */
[----:B------:R-:W2:Y:S04]  /*ace0*/  LDL.64 R56, [R1+0x9a0] ;  /* 0x0009a00001387983 */ /* 0x000ea80000100a00 */
[----:B---3--:R-:W3:Y:S04]  /*acf0*/  LDL.64 R26, [R1+0x9b0] ;  /* 0x0009b000011a7983 */ /* 0x008ee80000100a00 */
[----:B------:R-:W3:Y:S04]  /*ad00*/  LDL.64 R54, [R1+0x998] ;  /* 0x0009980001367983 */ /* 0x000ee80000100a00 */
[----:B------:R-:W3:Y:S04]  /*ad10*/  LDL.64 R52, [R1+0x990] ;  /* 0x0009900001347983 */ /* 0x000ee80000100a00 */
[----:B------:R-:W3:Y:S04]  /*ad20*/  LDL.64 R24, [R1+0x9a8] ;  /* 0x0009a80001187983 */ /* 0x000ee80000100a00 */
[----:B------:R-:W3:Y:S04]  /*ad30*/  LDL.64 R50, [R1+0x988] ;  /* 0x0009880001327983 */ /* 0x000ee80000100a00 */
[----:B------:R-:W3:Y:S04]  /*ad40*/  LDL.64 R48, [R1+0x980] ;  /* 0x0009800001307983 */ /* 0x000ee80000100a00 */
[----:B------:R-:W3:Y:S04]  /*ad50*/  LDL.64 R46, [R1+0x978] ;  /* 0x00097800012e7983 */ /* 0x000ee80000100a00 */
[----:B------:R5:W3:Y:S01]  /*ad60*/  LDG.E.U16 R40, desc[UR60][R152.64] ;  /* 0x0000003c98287981 */ /* 0x000ae2000c1e1500 */
[----:B------:R-:W-:-:S03]  /*ad70*/  IMAD.WIDE R22, R4, 0x2, R22 ;  /* 0x0000000204167825 */ /* 0x000fc600078e0216 */
[----:B------:R4:W3:Y:S04]  /*ad80*/  LDG.E.U16 R43, desc[UR60][R154.64] ;  /* 0x0000003c9a2b7981 */ /* 0x0008e8000c1e1500 */
[----:B------:R0:W3:Y:S01]  /*ad90*/  LDG.E.U16 R39, desc[UR60][R22.64] ;  /* 0x0000003c16277981 */ /* 0x0000e2000c1e1500 */
[----:B-----5:R-:W-:-:S03]  /*ada0*/  IMAD.WIDE R152, R4, 0x2, R164 ;  /* 0x0000000204987825 */ /* 0x020fc600078e02a4 */
[----:B------:R-:W5:Y:S04]  /*adb0*/  LDL.64 R62, [R1+0x970] ;  /* 0x00097000013e7983 */ /* 0x000f680000100a00 */
[----:B------:R-:W5:Y:S01]  /*adc0*/  LDG.E.U16 R32, desc[UR60][R152.64] ;  /* 0x0000003c98207981 */ /* 0x000f62000c1e1500 */
[----:B----4-:R-:W-:-:S03]  /*add0*/  IMAD.WIDE R154, R4, 0x2, R166 ;  /* 0x00000002049a7825 */ /* 0x010fc600078e02a6 */
[----:B------:R-:W4:Y:S01]  /*ade0*/  LDG.E.U16 R44, desc[UR60][R18.64] ;  /* 0x0000003c122c7981 */ /* 0x000f22000c1e1500 */
[----:B0-----:R-:W-:-:S03]  /*adf0*/  IMAD.WIDE R22, R4, 0x2, R162 ;  /* 0x0000000204167825 */ /* 0x001fc600078e02a2 */
[----:B------:R0:W4:Y:S01]  /*ae00*/  LDG.E.U16 R33, desc[UR60][R154.64] ;  /* 0x0000003c9a217981 */ /* 0x000122000c1e1500 */
[----:B------:R-:W-:-:S03]  /*ae10*/  IMAD.WIDE R20, R4, 0x2, R20 ;  /* 0x0000000204147825 */ /* 0x000fc600078e0214 */
[----:B------:R-:W4:Y:S04]  /*ae20*/  LDG.E.U16 R31, desc[UR60][R22.64] ;  /* 0x0000003c161f7981 */ /* 0x000f28000c1e1500 */
[----:B------:R1:W4:Y:S01]  /*ae30*/  LDG.E.U16 R36, desc[UR60][R20.64] ;  /* 0x0000003c14247981 */ /* 0x000322000c1e1500 */
[----:B0-----:R-:W-:-:S03]  /*ae40*/  IMAD.WIDE R154, R4, 0x2, R156 ;  /* 0x00000002049a7825 */ /* 0x001fc600078e029c */
[----:B------:R-:W4:Y:S04]  /*ae50*/  LDL.64 R64, [R1+0x960] ;  /* 0x0009600001407983 */ /* 0x000f280000100a00 */
[----:B------:R2:W4:Y:S01]  /*ae60*/  LDG.E.U16 R28, desc[UR60][R154.64] ;  /* 0x0000003c9a1c7981 */ /* 0x000522000c1e1500 */
[----:B-1----:R-:W-:-:S03]  /*ae70*/  IMAD.WIDE R20, R4, 0x2, R160 ;  /* 0x0000000204147825 */ /* 0x002fc600078e02a0 */
[----:B------:R-:W4:Y:S04]  /*ae80*/  LDL.64 R68, [R1+0x950] ;  /* 0x0009500001447983 */ /* 0x000f280000100a00 */
[----:B------:R3:W4:Y:S04]  /*ae90*/  LDG.E.U16 R30, desc[UR60][R20.64] ;  /* 0x0000003c141e7981 */ /* 0x000728000c1e1500 */
[----:B------:R-:W4:Y:S04]  /*aea0*/  LDL.64 R66, [R1+0x908] ;  /* 0x0009080001427983 */ /* 0x000f280000100a00 */
[----:B------:R-:W4:Y:S04]  /*aeb0*/  LDL.64 R70, [R1+0x8b0] ;  /* 0x0008b00001467983 */ /* 0x000f280000100a00 */
[----:B------:R-:W4:Y:S01]  /*aec0*/  LDL.64 R72, [R1+0x810] ;  /* 0x0008100001487983 */ /* 0x000f220000100a00 */
[----:B------:R-:W0:Y:S03]  /*aed0*/  S2R R145, SR_TID.X ;  /* 0x0000000000917919 */ /* 0x000e260000002100 */
[----:B------:R-:W4:Y:S01]  /*aee0*/  LDL.64 R80, [R1+0x3b0] ;  /* 0x0003b00001507983 */ /* 0x000f220000100a00 */
[----:B------:R-:W-:-:S02]  /*aef0*/  UIADD3.64 UR50, UR10, 0x1fe, URZ ;  /* 0x000001fe0a327897 */ /* 0x000fc4000fffe03f */
[----:B------:R-:W-:Y:S01]  /*af00*/  UIADD3.64 UR54, UR10, 0x200, URZ ;  /* 0x000002000a367897 */ /* 0x000fe2000fffe03f */
[----:B------:R-:W4:Y:S04]  /*af10*/  LDL.64 R86, [R1+0x3d0] ;  /* 0x0003d00001567983 */ /* 0x000f280000100a00 */
[----:B------:R-:W4:Y:S04]  /*af20*/  LDL.64 R84, [R1+0x3c0] ;  /* 0x0003c00001547983 */ /* 0x000f280000100a00 */
[----:B------:R-:W4:Y:S04]  /*af30*/  LDL.64 R82, [R1+0x380] ;  /* 0x0003800001527983 */ /* 0x000f280000100a00 */
[----:B------:R-:W4:Y:S04]  /*af40*/  LDL.64 R90, [R1+0x310] ;  /* 0x00031000015a7983 */ /* 0x000f280000100a00 */
[----:B------:R-:W4:Y:S04]  /*af50*/  LDL.64 R88, [R1+0x300] ;  /* 0x0003000001587983 */ /* 0x000f280000100a00 */
[----:B------:R-:W4:Y:S01]  /*af60*/  LDL.64 R92, [R1+0x320] ;  /* 0x00032000015c7983 */ /* 0x000f220000100a00 */
[----:B------:R-:W-:-:S03]  /*af70*/  UIADD3.64 UR58, UR10, 0x600, URZ ;  /* 0x000006000a3a7897 */ /* 0x000fc6000fffe03f */
[----:B------:R-:W4:Y:S04]  /*af80*/  LDL.64 R98, [R1+0x4f8] ;  /* 0x0004f80001627983 */ /* 0x000f280000100a00 */
[----:B------:R-:W4:Y:S04]  /*af90*/  LDL.64 R102, [R1+0x4c8] ;  /* 0x0004c80001667983 */ /* 0x000f280000100a00 */
[----:B------:R-:W4:Y:S04]  /*afa0*/  LDL.64 R96, [R1+0x498] ;  /* 0x0004980001607983 */ /* 0x000f280000100a00 */
[----:B------:R-:W4:Y:S04]  /*afb0*/  LDL.64 R94, [R1+0x488] ;  /* 0x00048800015e7983 */ /* 0x000f280000100a00 */
[----:B------:R-:W4:Y:S04]  /*afc0*/  LDL.64 R100, [R1+0x438] ;  /* 0x0004380001647983 */ /* 0x000f280000100a00 */
[----:B------:R-:W4:Y:S04]  /*afd0*/  LDL.64 R110, [R1+0x318] ;  /* 0x00031800016e7983 */ /* 0x000f280000100a00 */
[----:B------:R-:W4:Y:S04]  /*afe0*/  LDL.64 R108, [R1+0x308] ;  /* 0x00030800016c7983 */ /* 0x000f280000100a00 */
[----:B------:R-:W4:Y:S04]  /*aff0*/  LDL.64 R106, [R1+0x2f8] ;  /* 0x0002f800016a7983 */ /* 0x000f280000100a00 */
[----:B------:R-:W4:Y:S01]  /*b000*/  LDL.64 R104, [R1+0x2e8] ;  /* 0x0002e80001687983 */ /* 0x000f220000100a00 */
[----:B------:R-:W-:-:S03]  /*b010*/  IMAD.WIDE R152, R4, 0x2, R60 ;  /* 0x0000000204987825 */ /* 0x000fc600078e023c */
[----:B------:R-:W4:Y:S01]  /*b020*/  LDL.64 R60, [R1+0x968] ;  /* 0x00096800013c7983 */ /* 0x000f220000100a00 */
[----:B------:R-:W-:-:S03]  /*b030*/  IMAD.WIDE R22, R4, 0x2, R58 ;  /* 0x0000000204167825 */ /* 0x000fc600078e023a */
[----:B------:R-:W4:Y:S01]  /*b040*/  LDL.64 R58, [R1+0x958] ;  /* 0x00095800013a7983 */ /* 0x000f220000100a00 */
[----:B--2---:R-:W-:-:S03]  /*b050*/  IMAD.WIDE R154, R4, 0x2, R56 ;  /* 0x00000002049a7825 */ /* 0x004fc600078e0238 */
[----:B------:R-:W2:Y:S01]  /*b060*/  LDL.64 R56, [R1+0x948] ;  /* 0x0009480001387983 */ /* 0x000ea20000100a00 */
[----:B---3--:R-:W-:-:S03]  /*b070*/  IMAD.WIDE R20, R4, 0x2, R26 ;  /* 0x0000000204147825 */ /* 0x008fc600078e021a */
[----:B------:R1:W3:Y:S01]  /*b080*/  LDG.E.U16 R27, desc[UR60][R152.64] ;  /* 0x0000003c981b7981 */ /* 0x0002e2000c1e1500 */
[----:B------:R-:W-:-:S03]  /*b090*/  IMAD.WIDE R18, R4, 0x2, R168 ;  /* 0x0000000204127825 */ /* 0x000fc600078e02a8 */
[----:B------:R0:W3:Y:S04]  /*b0a0*/  LDG.E.U16 R26, desc[UR60][R22.64] ;  /* 0x0000003c161a7981 */ /* 0x0000e8000c1e1500 */
[----:B------:R0:W3:Y:S01]  /*b0b0*/  LDG.E.U16 R35, desc[UR60][R18.64] ;  /* 0x0000003c12237981 */ /* 0x0000e2000c1e1500 */
[----:B-1----:R-:W-:-:S03]  /*b0c0*/  IMAD.WIDE R152, R4, 0x2, R54 ;  /* 0x0000000204987825 */ /* 0x002fc600078e0236 */
[----:B------:R-:W3:Y:S01]  /*b0d0*/  LDL.64 R54, [R1+0x940] ;  /* 0x0009400001367983 */ /* 0x000ee20000100a00 */
[----:B0-----:R-:W-:-:S03]  /*b0e0*/  IMAD.WIDE R22, R4, 0x2, R52 ;  /* 0x0000000204167825 */ /* 0x001fc600078e0234 */
[----:B------:R-:W3:Y:S01]  /*b0f0*/  LDL.64 R52, [R1+0x938] ;  /* 0x0009380001347983 */ /* 0x000ee20000100a00 */
[----:B------:R-:W-:-:S03]  /*b100*/  IMAD.WIDE R18, R4, 0x2, R158 ;  /* 0x0000000204127825 */ /* 0x000fc600078e029e */
[----:B------:R-:W3:Y:S04]  /*b110*/  LDG.E.U16 R42, desc[UR60][R154.64] ;  /* 0x0000003c9a2a7981 */ /* 0x000ee8000c1e1500 */
[----:B------:R0:W3:Y:S04]  /*b120*/  LDG.E.U16 R29, desc[UR60][R18.64] ;  /* 0x0000003c121d7981 */ /* 0x0000e8000c1e1500 */
[----:B------:R-:W3:Y:S04]  /*b130*/  LDG.E.U16 R38, desc[UR60][R22.64] ;  /* 0x0000003c16267981 */ /* 0x000ee8000c1e1500 */
[----:B------:R-:W3:Y:S01]  /*b140*/  LDG.E.U16 R41, desc[UR60][R152.64] ;  /* 0x0000003c98297981 */ /* 0x000ee2000c1e1500 */
[----:B0-----:R-:W-:-:S03]  /*b150*/  IMAD.WIDE R18, R4, 0x2, R24 ;  /* 0x0000000204127825 */ /* 0x001fc600078e0218 */
[----:B------:R0:W3:Y:S04]  /*b160*/  LDG.E.U16 R25, desc[UR60][R20.64] ;  /* 0x0000003c14197981 */ /* 0x0000e8000c1e1500 */
[----:B------:R1:W3:Y:S01]  /*b170*/  LDG.E.U16 R24, desc[UR60][R18.64] ;  /* 0x0000003c12187981 */ /* 0x0002e2000c1e1500 */
[----:B0-----:R-:W-:-:S03]  /*b180*/  IMAD.WIDE R20, R4, 0x2, R50 ;  /* 0x0000000204147825 */ /* 0x001fc600078e0232 */
[----:B------:R-:W3:Y:S01]  /*b190*/  LDL.64 R50, [R1+0x930] ;  /* 0x0009300001327983 */ /* 0x000ee20000100a00 */
[----:B-1----:R-:W-:-:S03]  /*b1a0*/  IMAD.WIDE R18, R4, 0x2, R48 ;  /* 0x0000000204127825 */ /* 0x002fc600078e0230 */
[----:B------:R-:W3:Y:S01]  /*b1b0*/  LDL.64 R48, [R1+0x928] ;  /* 0x0009280001307983 */ /* 0x000ee20000100a00 */
[----:B------:R-:W-:-:S03]  /*b1c0*/  IMAD.WIDE R154, R4, 0x2, R46 ;  /* 0x00000002049a7825 */ /* 0x000fc600078e022e */
[----:B------:R-:W3:Y:S01]  /*b1d0*/  LDL.64 R46, [R1+0x920] ;  /* 0x00092000012e7983 */ /* 0x000ee20000100a00 */
[----:B-----5:R-:W-:-:S03]  /*b1e0*/  IMAD.WIDE R152, R4, 0x2, R62 ;  /* 0x0000000204987825 */ /* 0x020fc600078e023e */
[----:B------:R0:W5:Y:S04]  /*b1f0*/  LDG.E.U16 R34, desc[UR60][R18.64] ;  /* 0x0000003c12227981 */ /* 0x000168000c1e1500 */
[----:B------:R-:W5:Y:S04]  /*b200*/  LDL.64 R62, [R1+0x918] ;  /* 0x00091800013e7983 */ /* 0x000f680000100a00 */
[----:B------:R2:W5:Y:S04]  /*b210*/  LDG.E.U16 R251, desc[UR60][R152.64] ;  /* 0x0000003c98fb7981 */ /* 0x000568000c1e1500 */
[----:B------:R1:W5:Y:S04]  /*b220*/  LDG.E.U16 R37, desc[UR60][R20.64] ;  /* 0x0000003c14257981 */ /* 0x000368000c1e1500 */
[----:B------:R-:W5:Y:S01]  /*b230*/  LDG.E.U16 R252, desc[UR60][R154.64] ;  /* 0x0000003c9afc7981 */ /* 0x000f62000c1e1500 */
[----:B----4-:R-:W-:-:S03]  /*b240*/  IMAD.WIDE R22, R4, 0x2, R60 ;  /* 0x0000000204167825 */ /* 0x010fc600078e023c */
[----:B------:R-:W4:Y:S01]  /*b250*/  LDL.64 R60, [R1+0x910] ;  /* 0x00091000013c7983 */ /* 0x000f220000100a00 */
[----:B0-----:R-:W-:-:S03]  /*b260*/  IMAD.WIDE R18, R4, 0x2, R58 ;  /* 0x0000000204127825 */ /* 0x001fc600078e023a */
[----:B------:R-:W4:Y:S01]  /*b270*/  LDL.64 R58, [R1+0x8f8] ;  /* 0x0008f800013a7983 */ /* 0x000f220000100a00 */
[----:B--2---:R-:W-:-:S03]  /*b280*/  IMAD.WIDE R152, R4, 0x2, R56 ;  /* 0x0000000204987825 */ /* 0x004fc600078e0238 */
[----:B------:R-:W2:Y:S04]  /*b290*/  LDL.64 R56, [R1+0x8f0] ;  /* 0x0008f00001387983 */ /* 0x000ea80000100a00 */
[----:B------:R3:W2:Y:S01]  /*b2a0*/  LDG.E.U16 R250, desc[UR60][R22.64] ;  /* 0x0000003c16fa7981 */ /* 0x0006a2000c1e1500 */
[----:B-1----:R-:W-:-:S03]  /*b2b0*/  IMAD.WIDE R20, R4, 0x2, R64 ;  /* 0x0000000204147825 */ /* 0x002fc600078e0240 */
[----:B------:R-:W2:Y:S04]  /*b2c0*/  LDL.64 R64, [R1+0x900] ;  /* 0x0009000001407983 */ /* 0x000ea80000100a00 */
[----:B------:R0:W2:Y:S01]  /*b2d0*/  LDG.E.U16 R249, desc[UR60][R20.64] ;  /* 0x0000003c14f97981 */ /* 0x0000a2000c1e1500 */
[----:B---3--:R-:W-:-:S03]  /*b2e0*/  IMAD.WIDE R22, R4, 0x2, R54 ;  /* 0x0000000204167825 */ /* 0x008fc600078e0236 */
[----:B------:R-:W3:Y:S01]  /*b2f0*/  LDL.64 R54, [R1+0x8e8] ;  /* 0x0008e80001367983 */ /* 0x000ee20000100a00 */
[----:B------:R-:W-:-:S03]  /*b300*/  IMAD.WIDE R154, R4, 0x2, R68 ;  /* 0x00000002049a7825 */ /* 0x000fc600078e0244 */
[----:B------:R1:W3:Y:S01]  /*b310*/  LDG.E.U16 R248, desc[UR60][R18.64] ;  /* 0x0000003c12f87981 */ /* 0x0002e2000c1e1500 */
[----:B0-----:R-:W-:-:S03]  /*b320*/  IMAD.WIDE R20, R4, 0x2, R52 ;  /* 0x0000000204147825 */ /* 0x001fc600078e0234 */
[----:B------:R-:W3:Y:S04]  /*b330*/  LDL.64 R52, [R1+0x8e0] ;  /* 0x0008e00001347983 */ /* 0x000ee80000100a00 */
[----:B------:R0:W3:Y:S04]  /*b340*/  LDG.E.U16 R247, desc[UR60][R154.64] ;  /* 0x0000003c9af77981 */ /* 0x0000e8000c1e1500 */
[----:B------:R0:W3:Y:S04]  /*b350*/  LDG.E.U16 R246, desc[UR60][R152.64] ;  /* 0x0000003c98f67981 */ /* 0x0000e8000c1e1500 */
[----:B------:R-:W3:Y:S04]  /*b360*/  LDG.E.U16 R244, desc[UR60][R20.64] ;  /* 0x0000003c14f47981 */ /* 0x000ee8000c1e1500 */
[----:B------:R5:W3:Y:S04]  /*b370*/  LDG.E.U16 R245, desc[UR60][R22.64] ;  /* 0x0000003c16f57981 */ /* 0x000ae8000c1e1500 */
[----:B------:R-:W3:Y:S01]  /*b380*/  LDL.64 R68, [R1+0x8a8] ;  /* 0x0008a80001447983 */ /* 0x000ee20000100a00 */
[----:B-1----:R-:W-:-:S03]  /*b390*/  IMAD.WIDE R18, R4, 0x2, R50 ;  /* 0x0000000204127825 */ /* 0x002fc600078e0232 */
[----:B------:R-:W3:Y:S01]  /*b3a0*/  LDL.64 R50, [R1+0x8d8] ;  /* 0x0008d80001327983 */ /* 0x000ee20000100a00 */
[----:B0-----:R-:W-:-:S03]  /*b3b0*/  IMAD.WIDE R154, R4, 0x2, R48 ;  /* 0x00000002049a7825 */ /* 0x001fc600078e0230 */
[----:B------:R-:W3:Y:S01]  /*b3c0*/  LDL.64 R48, [R1+0x8d0] ;  /* 0x0008d00001307983 */ /* 0x000ee20000100a00 */
[----:B------:R-:W-:-:S03]  /*b3d0*/  IMAD.WIDE R152, R4, 0x2, R46 ;  /* 0x0000000204987825 */ /* 0x000fc600078e022e */
[----:B------:R-:W3:Y:S04]  /*b3e0*/  LDL.64 R46, [R1+0x8c8] ;  /* 0x0008c800012e7983 */ /* 0x000ee80000100a00 */
[----:B------:R0:W3:Y:S01]  /*b3f0*/  LDG.E.U16 R241, desc[UR60][R152.64] ;  /* 0x0000003c98f17981 */ /* 0x0000e2000c1e1500 */
[----:B-----5:R-:W-:-:S03]  /*b400*/  IMAD.WIDE R22, R4, 0x2, R62 ;  /* 0x0000000204167825 */ /* 0x020fc600078e023e */
[----:B------:R-:W5:Y:S04]  /*b410*/  LDL.64 R62, [R1+0x8c0] ;  /* 0x0008c000013e7983 */ /* 0x000f680000100a00 */
[----:B------:R2:W5:Y:S04]  /*b420*/  LDG.E.U16 R240, desc[UR60][R22.64] ;  /* 0x0000003c16f07981 */ /* 0x000568000c1e1500 */
[----:B------:R1:W5:Y:S04]  /*b430*/  LDG.E.U16 R243, desc[UR60][R18.64] ;  /* 0x0000003c12f37981 */ /* 0x000368000c1e1500 */
[----:B------:R1:W5:Y:S01]  /*b440*/  LDG.E.U16 R242, desc[UR60][R154.64] ;  /* 0x0000003c9af27981 */ /* 0x000362000c1e1500 */
        /* <DEDUP_REMOVED lines=8> */
[----:B------:R-:W2:Y:S01]  /*b4d0*/  LDG.E.U16 R236, desc[UR60][R152.64] ;  /* 0x0000003c98ec7981 */ /* 0x000ea2000c1e1500 */
[----:B------:R-:W-:-:S03]  /*b4e0*/  IMAD.WIDE R154, R4, 0x2, R64 ;  /* 0x00000002049a7825 */ /* 0x000fc600078e0240 */
[----:B------:R0:W2:Y:S01]  /*b4f0*/  LDG.E.U16 R238, desc[UR60][R18.64] ;  /* 0x0000003c12ee7981 */ /* 0x0000a2000c1e1500 */
[----:B---3--:R-:W-:-:S03]  /*b500*/  IMAD.WIDE R20, R4, 0x2, R54 ;  /* 0x0000000204147825 */ /* 0x008fc600078e0236 */
[----:B------:R-:W3:Y:S04]  /*b510*/  LDL.64 R54, [R1+0x890] ;  /* 0x0008900001367983 */ /* 0x000ee80000100a00 */
[----:B------:R1:W3:Y:S01]  /*b520*/  LDG.E.U16 R237, desc[UR60][R154.64] ;  /* 0x0000003c9aed7981 */ /* 0x0002e2000c1e1500 */
[----:B0-----:R-:W-:-:S03]  /*b530*/  IMAD.WIDE R18, R4, 0x2, R52 ;  /* 0x0000000204127825 */ /* 0x001fc600078e0234 */
[----:B------:R-:W3:Y:S04]  /*b540*/  LDL.64 R52, [R1+0x888] ;  /* 0x0008880001347983 */ /* 0x000ee80000100a00 */
[----:B------:R0:W3:Y:S04]  /*b550*/  LDG.E.U16 R235, desc[UR60][R22.64] ;  /* 0x0000003c16eb7981 */ /* 0x0000e8000c1e1500 */
[----:B------:R-:W3:Y:S04]  /*b560*/  LDG.E.U16 R233, desc[UR60][R18.64] ;  /* 0x0000003c12e97981 */ /* 0x000ee8000c1e1500 */
[----:B------:R5:W3:Y:S04]  /*b570*/  LDG.E.U16 R234, desc[UR60][R20.64] ;  /* 0x0000003c14ea7981 */ /* 0x000ae8000c1e1500 */
[----:B------:R-:W3:Y:S04]  /*b580*/  LDL.64 R66, [R1+0x868] ;  /* 0x0008680001427983 */ /* 0x000ee80000100a00 */
[----:B------:R-:W3:Y:S01]  /*b590*/  LDL.64 R64, [R1+0x860] ;  /* 0x0008600001407983 */ /* 0x000ee20000100a00 */
[----:B-1----:R-:W-:-:S03]  /*b5a0*/  IMAD.WIDE R154, R4, 0x2, R50 ;  /* 0x00000002049a7825 */ /* 0x002fc600078e0232 */
[----:B------:R-:W3:Y:S01]  /*b5b0*/  LDL.64 R50, [R1+0x880] ;  /* 0x0008800001327983 */ /* 0x000ee20000100a00 */
[----:B------:R-:W-:-:S03]  /*b5c0*/  IMAD.WIDE R152, R4, 0x2, R48 ;  /* 0x0000000204987825 */ /* 0x000fc600078e0230 */
[----:B------:R-:W3:Y:S01]  /*b5d0*/  LDL.64 R48, [R1+0x878] ;  /* 0x0008780001307983 */ /* 0x000ee20000100a00 */
[----:B0-----:R-:W-:-:S03]  /*b5e0*/  IMAD.WIDE R22, R4, 0x2, R46 ;  /* 0x0000000204167825 */ /* 0x001fc600078e022e */
[----:B------:R-:W3:Y:S04]  /*b5f0*/  LDL.64 R46, [R1+0x870] ;  /* 0x00087000012e7983 */ /* 0x000ee80000100a00 */
[----:B------:R0:W3:Y:S01]  /*b600*/  LDG.E.U16 R230, desc[UR60][R22.64] ;  /* 0x0000003c16e67981 */ /* 0x0000e2000c1e1500 */
[----:B-----5:R-:W-:-:S03]  /*b610*/  IMAD.WIDE R20, R4, 0x2, R62 ;  /* 0x0000000204147825 */ /* 0x020fc600078e023e */
[----:B------:R-:W5:Y:S04]  /*b620*/  LDG.E.U16 R232, desc[UR60][R154.64] ;  /* 0x0000003c9ae87981 */ /* 0x000f68000c1e1500 */
[----:B------:R2:W5:Y:S04]  /*b630*/  LDG.E.U16 R229, desc[UR60][R20.64] ;  /* 0x0000003c14e57981 */ /* 0x000568000c1e1500 */
[----:B------:R-:W5:Y:S01]  /*b640*/  LDL.64 R62, [R1+0x858] ;  /* 0x00085800013e7983 */ /* 0x000f620000100a00 */
[----:B----4-:R-:W-:-:S03]  /*b650*/  IMAD.WIDE R18, R4, 0x2, R60 ;  /* 0x0000000204127825 */ /* 0x010fc600078e023c */
[----:B------:R1:W4:Y:S04]  /*b660*/  LDG.E.U16 R231, desc[UR60][R152.64] ;  /* 0x0000003c98e77981 */ /* 0x000328000c1e1500 */
[----:B------:R-:W5:Y:S01]  /*b670*/  LDL.64 R60, [R1+0x850] ;  /* 0x00085000013c7983 */ /* 0x000f620000100a00 */
[----:B0-----:R-:W-:-:S03]  /*b680*/  IMAD.WIDE R22, R4, 0x2, R58 ;  /* 0x0000000204167825 */ /* 0x001fc600078e023a */
[----:B------:R-:W4:Y:S01]  /*b690*/  LDL.64 R58, [R1+0x848] ;  /* 0x00084800013a7983 */ /* 0x000f220000100a00 */
[----:B--2---:R-:W-:-:S03]  /*b6a0*/  IMAD.WIDE R20, R4, 0x2, R56 ;  /* 0x0000000204147825 */ /* 0x004fc600078e0238 */
[----:B------:R-:W2:Y:S04]  /*b6b0*/  LDL.64 R56, [R1+0x840] ;  /* 0x0008400001387983 */ /* 0x000ea80000100a00 */
[----:B------:R3:W2:Y:S01]  /*b6c0*/  LDG.E.U16 R228, desc[UR60][R18.64] ;  /* 0x0000003c12e47981 */ /* 0x0006a2000c1e1500 */
[----:B------:R-:W-:-:S03]  /*b6d0*/  IMAD.WIDE R154, R4, 0x2, R70 ;  /* 0x00000002049a7825 */ /* 0x000fc600078e0246 */
[----:B------:R-:W2:Y:S01]  /*b6e0*/  LDG.E.U16 R225, desc[UR60][R22.64] ;  /* 0x0000003c16e17981 */ /* 0x000ea2000c1e1500 */
[----:B-1----:R-:W-:-:S03]  /*b6f0*/  IMAD.WIDE R152, R4, 0x2, R68 ;  /* 0x0000000204987825 */ /* 0x002fc600078e0244 */
[----:B------:R0:W2:Y:S01]  /*b700*/  LDG.E.U16 R227, desc[UR60][R154.64] ;  /* 0x0000003c9ae37981 */ /* 0x0000a2000c1e1500 */
[----:B---3--:R-:W-:-:S03]  /*b710*/  IMAD.WIDE R18, R4, 0x2, R54 ;  /* 0x0000000204127825 */ /* 0x008fc600078e0236 */
[----:B------:R-:W3:Y:S04]  /*b720*/  LDL.64 R54, [R1+0x838] ;  /* 0x0008380001367983 */ /* 0x000ee80000100a00 */
[----:B------:R1:W3:Y:S01]  /*b730*/  LDG.E.U16 R226, desc[UR60][R152.64] ;  /* 0x0000003c98e27981 */ /* 0x0002e2000c1e1500 */
[----:B0-----:R-:W-:-:S03]  /*b740*/  IMAD.WIDE R154, R4, 0x2, R52 ;  /* 0x00000002049a7825 */ /* 0x001fc600078e0234 */
[----:B------:R-:W3:Y:S04]  /*b750*/  LDL.64 R52, [R1+0x830] ;  /* 0x0008300001347983 */ /* 0x000ee80000100a00 */
[----:B------:R0:W3:Y:S04]  /*b760*/  LDG.E.U16 R224, desc[UR60][R20.64] ;  /* 0x0000003c14e07981 */ /* 0x0000e8000c1e1500 */
[----:B------:R0:W3:Y:S04]  /*b770*/  LDG.E.U16 R223, desc[UR60][R18.64] ;  /* 0x0000003c12df7981 */ /* 0x0000e8000c1e1500 */
[----:B------:R-:W3:Y:S04]  /*b780*/  LDL.64 R70, [R1+0x808] ;  /* 0x0008080001467983 */ /* 0x000ee80000100a00 */
[----:B------:R0:W3:Y:S04]  /*b790*/  LDG.E.U16 R222, desc[UR60][R154.64] ;  /* 0x0000003c9ade7981 */ /* 0x0000e8000c1e1500 */
        /* <DEDUP_REMOVED lines=8> */
[----:B------:R-:W-:-:S03]  /*b820*/  IMAD.WIDE R18, R4, 0x2, R66 ;  /* 0x0000000204127825 */ /* 0x000fc600078e0242 */
[----:B------:R4:W3:Y:S01]  /*b830*/  LDG.E.U16 R219, desc[UR60][R20.64] ;  /* 0x0000003c14db7981 */ /* 0x0008e2000c1e1500 */
[----:B------:R-:W-:-:S03]  /*b840*/  IMAD.WIDE R154, R4, 0x2, R64 ;  /* 0x00000002049a7825 */ /* 0x000fc600078e0240 */
[----:B------:R2:W3:Y:S04]  /*b850*/  LDG.E.U16 R218, desc[UR60][R18.64] ;  /* 0x0000003c12da7981 */ /* 0x0004e8000c1e1500 */
[----:B------:R-:W3:Y:S04]  /*b860*/  LDL.64 R64, [R1+0x800] ;  /* 0x0008000001407983 */ /* 0x000ee80000100a00 */
[----:B------:R3:W3:Y:S04]  /*b870*/  LDG.E.U16 R217, desc[UR60][R154.64] ;  /* 0x0000003c9ad97981 */ /* 0x0006e8000c1e1500 */
[----:B------:R0:W3:Y:S04]  /*b880*/  LDG.E.U16 R221, desc[UR60][R152.64] ;  /* 0x0000003c98dd7981 */ /* 0x0000e8000c1e1500 */
[----:B------:R-:W3:Y:S01]  /*b890*/  LDL.64 R66, [R1+0x7c8] ;  /* 0x0007c80001427983 */ /* 0x000ee20000100a00 */
[----:B-----5:R-:W-:-:S03]  /*b8a0*/  IMAD.WIDE R22, R4, 0x2, R60 ;  /* 0x0000000204167825 */ /* 0x020fc600078e023c */
[----:B------:R-:W5:Y:S01]  /*b8b0*/  LDL.64 R60, [R1+0x7f8] ;  /* 0x0007f800013c7983 */ /* 0x000f620000100a00 */
[----:B----4-:R-:W-:-:S03]  /*b8c0*/  IMAD.WIDE R20, R4, 0x2, R58 ;  /* 0x0000000204147825 */ /* 0x010fc600078e023a */
[----:B------:R-:W4:Y:S01]  /*b8d0*/  LDL.64 R58, [R1+0x7f0] ;  /* 0x0007f000013a7983 */ /* 0x000f220000100a00 */
[----:B--2---:R-:W-:-:S03]  /*b8e0*/  IMAD.WIDE R18, R4, 0x2, R56 ;  /* 0x0000000204127825 */ /* 0x004fc600078e0238 */
[----:B------:R-:W2:Y:S01]  /*b8f0*/  LDL.64 R56, [R1+0x7e0] ;  /* 0x0007e00001387983 */ /* 0x000ea20000100a00 */
[----:B---3--:R-:W-:-:S03]  /*b900*/  IMAD.WIDE R154, R4, 0x2, R54 ;  /* 0x00000002049a7825 */ /* 0x008fc600078e0236 */
[----:B------:R-:W3:Y:S04]  /*b910*/  LDG.E.U16 R215, desc[UR60][R22.64] ;  /* 0x0000003c16d77981 */ /* 0x000ee8000c1e1500 */
[----:B------:R-:W3:Y:S01]  /*b920*/  LDL.64 R54, [R1+0x7d8] ;  /* 0x0007d80001367983 */ /* 0x000ee20000100a00 */
[----:B0-----:R-:W-:-:S03]  /*b930*/  IMAD.WIDE R152, R4, 0x2, R62 ;  /* 0x0000000204987825 */ /* 0x001fc600078e023e */
[----:B------:R-:W3:Y:S04]  /*b940*/  LDG.E.U16 R214, desc[UR60][R20.64] ;  /* 0x0000003c14d67981 */ /* 0x000ee8000c1e1500 */
[----:B------:R0:W3:Y:S04]  /*b950*/  LDG.E.U16 R216, desc[UR60][R152.64] ;  /* 0x0000003c98d87981 */ /* 0x0000e8000c1e1500 */
[----:B------:R1:W3:Y:S04]  /*b960*/  LDG.E.U16 R213, desc[UR60][R18.64] ;  /* 0x0000003c12d57981 */ /* 0x0002e8000c1e1500 */
[----:B------:R-:W3:Y:S01]  /*b970*/  LDL.64 R62, [R1+0x7b8] ;  /* 0x0007b800013e7983 */ /* 0x000ee20000100a00 */
[----:B0-----:R-:W-:-:S03]  /*b980*/  IMAD.WIDE R152, R4, 0x2, R52 ;  /* 0x0000000204987825 */ /* 0x001fc600078e0234 */
[----:B------:R-:W3:Y:S04]  /*b990*/  LDL.64 R52, [R1+0x7d0] ;  /* 0x0007d00001347983 */ /* 0x000ee80000100a00 */
[----:B------:R0:W3:Y:S01]  /*b9a0*/  LDG.E.U16 R211, desc[UR60][R152.64] ;  /* 0x0000003c98d37981 */ /* 0x0000e2000c1e1500 */
[----:B------:R-:W-:-:S03]  /*b9b0*/  IMAD.WIDE R22, R4, 0x2, R50 ;  /* 0x0000000204167825 */ /* 0x000fc600078e0232 */
[----:B------:R0:W3:Y:S04]  /*b9c0*/  LDG.E.U16 R212, desc[UR60][R154.64] ;  /* 0x0000003c9ad47981 */ /* 0x0000e8000c1e1500 */
[----:B------:R-:W3:Y:S01]  /*b9d0*/  LDL.64 R50, [R1+0x7c0] ;  /* 0x0007c00001327983 */ /* 0x000ee20000100a00 */
[----:B------:R-:W-:-:S03]  /*b9e0*/  IMAD.WIDE R20, R4, 0x2, R48 ;  /* 0x0000000204147825 */ /* 0x000fc600078e0230 */
[----:B------:R-:W3:Y:S01]  /*b9f0*/  LDL.64 R48, [R1+0x7b0] ;  /* 0x0007b00001307983 */ /* 0x000ee20000100a00 */
[----:B-1----:R-:W-:-:S03]  /*ba00*/  IMAD.WIDE R18, R4, 0x2, R46 ;  /* 0x0000000204127825 */ /* 0x002fc600078e022e */
[----:B------:R-:W3:Y:S04]  /*ba10*/  LDL.64 R46, [R1+0x7a8] ;  /* 0x0007a800012e7983 */ /* 0x000ee80000100a00 */
[----:B------:R-:W3:Y:S01]  /*ba20*/  LDG.E.U16 R209, desc[UR60][R20.64] ;  /* 0x0000003c14d17981 */ /* 0x000ee2000c1e1500 */
[----:B0-----:R-:W-:-:S03]  /*ba30*/  IMAD.WIDE R152, R4, 0x2, R70 ;  /* 0x0000000204987825 */ /* 0x001fc600078e0246 */
[----:B------:R-:W3:Y:S04]  /*ba40*/  LDG.E.U16 R208, desc[UR60][R18.64] ;  /* 0x0000003c12d07981 */ /* 0x000ee8000c1e1500 */
[----:B------:R0:W3:Y:S04]  /*ba50*/  LDG.E.U16 R210, desc[UR60][R22.64] ;  /* 0x0000003c16d27981 */ /* 0x0000e8000c1e1500 */
[----:B------:R2:W3:Y:S01]  /*ba60*/  LDG.E.U16 R206, desc[UR60][R152.64] ;  /* 0x0000003c98ce7981 */ /* 0x0004e2000c1e1500 */
[----:B------:R-:W-:-:S03]  /*ba70*/  IMAD.WIDE R154, R4, 0x2, R72 ;  /* 0x00000002049a7825 */ /* 0x000fc600078e0248 */
[----:B------:R-:W3:Y:S01]  /*ba80*/  LDL.64 R72, [R1+0x768] ;  /* 0x0007680001487983 */ /* 0x000ee20000100a00 */
[----:B0-----:R-:W-:-:S03]  /*ba90*/  IMAD.WIDE R22, R4, 0x2, R64 ;  /* 0x0000000204167825 */ /* 0x001fc600078e0240 */
        /* <DEDUP_REMOVED lines=11> */
[----:B------:R1:W3:Y:S04]  /*bb50*/  LDG.E.U16 R204, desc[UR60][R20.64] ;  /* 0x0000003c14cc7981 */ /* 0x0002e8000c1e1500 */
[----:B------:R-:W3:Y:S01]  /*bb60*/  LDL.64 R54, [R1+0x780] ;  /* 0x0007800001367983 */ /* 0x000ee20000100a00 */
[----:B0-----:R-:W-:-:S03]  /*bb70*/  IMAD.WIDE R154, R4, 0x2, R68 ;  /* 0x00000002049a7825 */ /* 0x001fc600078e0244 */
[----:B------:R-:W3:Y:S04]  /*bb80*/  LDG.E.U16 R200, desc[UR60][R22.64] ;  /* 0x0000003c16c87981 */ /* 0x000ee8000c1e1500 */
[----:B------:R0:W3:Y:S04]  /*bb90*/  LDG.E.U16 R202, desc[UR60][R154.64] ;  /* 0x0000003c9aca7981 */ /* 0x0000e8000c1e1500 */
[----:B------:R-:W3:Y:S01]  /*bba0*/  LDG.E.U16 R201, desc[UR60][R152.64] ;  /* 0x0000003c98c97981 */ /* 0x000ee2000c1e1500 */
[----:B-1----:R-:W-:-:S03]  /*bbb0*/  IMAD.WIDE R20, R4, 0x2, R52 ;  /* 0x0000000204147825 */ /* 0x002fc600078e0234 */
[----:B------:R-:W3:Y:S04]  /*bbc0*/  LDL.64 R68, [R1+0x740] ;  /* 0x0007400001447983 */ /* 0x000ee80000100a00 */
[----:B------:R-:W3:Y:S04]  /*bbd0*/  LDL.64 R52, [R1+0x778] ;  /* 0x0007780001347983 */ /* 0x000ee80000100a00 */
[----:B------:R1:W3:Y:S01]  /*bbe0*/  LDG.E.U16 R199, desc[UR60][R20.64] ;  /* 0x0000003c14c77981 */ /* 0x0002e2000c1e1500 */
[----:B0-----:R-:W-:-:S03]  /*bbf0*/  IMAD.WIDE R154, R4, 0x2, R50 ;  /* 0x00000002049a7825 */ /* 0x001fc600078e0232 */
[----:B------:R-:W3:Y:S04]  /*bc00*/  LDG.E.U16 R203, desc[UR60][R18.64] ;  /* 0x0000003c12cb7981 */ /* 0x000ee8000c1e1500 */
[----:B------:R-:W3:Y:S01]  /*bc10*/  LDL.64 R50, [R1+0x770] ;  /* 0x0007700001327983 */ /* 0x000ee20000100a00 */
[----:B------:R-:W-:-:S03]  /*bc20*/  IMAD.WIDE R22, R4, 0x2, R48 ;  /* 0x0000000204167825 */ /* 0x000fc600078e0230 */
[----:B------:R-:W3:Y:S01]  /*bc30*/  LDL.64 R48, [R1+0x758] ;  /* 0x0007580001307983 */ /* 0x000ee20000100a00 */
[----:B-1----:R-:W-:-:S03]  /*bc40*/  IMAD.WIDE R20, R4, 0x2, R46 ;  /* 0x0000000204147825 */ /* 0x002fc600078e022e */
[----:B------:R-:W3:Y:S01]  /*bc50*/  LDL.64 R46, [R1+0x750] ;  /* 0x00075000012e7983 */ /* 0x000ee20000100a00 */
[----:B------:R-:W-:-:S03]  /*bc60*/  IMAD.WIDE R152, R4, 0x2, R62 ;  /* 0x0000000204987825 */ /* 0x000fc600078e023e */
[----:B------:R-:W3:Y:S04]  /*bc70*/  LDL.64 R62, [R1+0x760] ;  /* 0x00076000013e7983 */ /* 0x000ee80000100a00 */
[----:B------:R5:W3:Y:S04]  /*bc80*/  LDG.E.U16 R197, desc[UR60][R154.64] ;  /* 0x0000003c9ac57981 */ /* 0x000ae8000c1e1500 */
[----:B------:R4:W3:Y:S04]  /*bc90*/  LDG.E.U16 R196, desc[UR60][R152.64] ;  /* 0x0000003c98c47981 */ /* 0x0008e8000c1e1500 */
[----:B------:R2:W3:Y:S04]  /*bca0*/  LDG.E.U16 R195, desc[UR60][R22.64] ;  /* 0x0000003c16c37981 */ /* 0x0004e8000c1e1500 */
[----:B------:R3:W3:Y:S01]  /*bcb0*/  LDG.E.U16 R194, desc[UR60][R20.64] ;  /* 0x0000003c14c27981 */ /* 0x0006e2000c1e1500 */
[----:B-----5:R-:W-:-:S03]  /*bcc0*/  IMAD.WIDE R154, R4, 0x2, R60 ;  /* 0x00000002049a7825 */ /* 0x020fc600078e023c */
[----:B------:R-:W5:Y:S01]  /*bcd0*/  LDL.64 R60, [R1+0x738] ;  /* 0x00073800013c7983 */ /* 0x000f620000100a00 */
[----:B----4-:R-:W-:-:S03]  /*bce0*/  IMAD.WIDE R152, R4, 0x2, R58 ;  /* 0x0000000204987825 */ /* 0x010fc600078e023a */
[----:B------:R-:W4:Y:S01]  /*bcf0*/  LDL.64 R58, [R1+0x730] ;  /* 0x00073000013a7983 */ /* 0x000f220000100a00 */
[----:B--2---:R-:W-:-:S03]  /*bd00*/  IMAD.WIDE R22, R4, 0x2, R56 ;  /* 0x0000000204167825 */ /* 0x004fc600078e0238 */
[----:B------:R-:W2:Y:S01]  /*bd10*/  LDL.64 R56, [R1+0x728] ;  /* 0x0007280001387983 */ /* 0x000ea20000100a00 */
[----:B------:R-:W-:-:S03]  /*bd20*/  IMAD.WIDE R18, R4, 0x2, R66 ;  /* 0x0000000204127825 */ /* 0x000fc600078e0242 */
[----:B------:R-:W2:Y:S04]  /*bd30*/  LDG.E.U16 R192, desc[UR60][R154.64] ;  /* 0x0000003c9ac07981 */ /* 0x000ea8000c1e1500 */
[----:B------:R0:W2:Y:S04]  /*bd40*/  LDG.E.U16 R198, desc[UR60][R18.64] ;  /* 0x0000003c12c67981 */ /* 0x0000a8000c1e1500 */
[----:B------:R-:W2:Y:S04]  /*bd50*/  LDL.64 R66, [R1+0x720] ;  /* 0x0007200001427983 */ /* 0x000ea80000100a00 */
[----:B------:R-:W2:Y:S01]  /*bd60*/  LDG.E.U16 R186, desc[UR60][R22.64] ;  /* 0x0000003c16ba7981 */ /* 0x000ea2000c1e1500 */
[----:B---3--:R-:W-:-:S03]  /*bd70*/  IMAD.WIDE R20, R4, 0x2, R54 ;  /* 0x0000000204147825 */ /* 0x008fc600078e0236 */
[----:B------:R-:W3:Y:S04]  /*bd80*/  LDG.E.U16 R187, desc[UR60][R152.64] ;  /* 0x0000003c98bb7981 */ /* 0x000ee8000c1e1500 */
[----:B------:R-:W3:Y:S01]  /*bd90*/  LDL.64 R54, [R1+0x718] ;  /* 0x0007180001367983 */ /* 0x000ee20000100a00 */
[----:B0-----:R-:W-:-:S03]  /*bda0*/  IMAD.WIDE R18, R4, 0x2, R64 ;  /* 0x0000000204127825 */ /* 0x001fc600078e0240 */
[----:B------:R-:W3:Y:S04]  /*bdb0*/  LDL.64 R64, [R1+0x710] ;  /* 0x0007100001407983 */ /* 0x000ee80000100a00 */
[----:B------:R0:W3:Y:S04]  /*bdc0*/  LDG.E.U16 R193, desc[UR60][R18.64] ;  /* 0x0000003c12c17981 */ /* 0x0000e8000c1e1500 */
[----:B------:R1:W3:Y:S01]  /*bdd0*/  LDG.E.U16 R185, desc[UR60][R20.64] ;  /* 0x0000003c14b97981 */ /* 0x0002e2000c1e1500 */
[----:B0-----:R-:W-:-:S03]  /*bde0*/  IMAD.WIDE R18, R4, 0x2, R52 ;  /* 0x0000000204127825 */ /* 0x001fc600078e0234 */
[----:B------:R-:W3:Y:S04]  /*bdf0*/  LDL.64 R52, [R1+0x708] ;  /* 0x0007080001347983 */ /* 0x000ee80000100a00 */
[----:B------:R0:W3:Y:S01]  /*be00*/  LDG.E.U16 R184, desc[UR60][R18.64] ;  /* 0x0000003c12b87981 */ /* 0x0000e2000c1e1500 */
[----:B------:R-:W-:-:S03]  /*be10*/  IMAD.WIDE R154, R4, 0x2, R50 ;  /* 0x00000002049a7825 */ /* 0x000fc600078e0232 */
[----:B------:R-:W3:Y:S01]  /*be20*/  LDL.64 R50, [R1+0x700] ;  /* 0x0007000001327983 */ /* 0x000ee20000100a00 */
[----:B-1----:R-:W-:-:S03]  /*be30*/  IMAD.WIDE R20, R4, 0x2, R48 ;  /* 0x0000000204147825 */ /* 0x002fc600078e0230 */
[----:B------:R-:W3:Y:S01]  /*be40*/  LDL.64 R48, [R1+0x6f8] ;  /* 0x0006f80001307983 */ /* 0x000ee20000100a00 */
[----:B0-----:R-:W-:-:S03]  /*be50*/  IMAD.WIDE R18, R4, 0x2, R46 ;  /* 0x0000000204127825 */ /* 0x001fc600078e022e */
[----:B------:R-:W3:Y:S01]  /*be60*/  LDL.64 R46, [R1+0x6e8] ;  /* 0x0006e800012e7983 */ /* 0x000ee20000100a00 */
[----:B------:R-:W-:-:S03]  /*be70*/  IMAD.WIDE R22, R4, 0x2, R62 ;  /* 0x0000000204167825 */ /* 0x000fc600078e023e */
[----:B------:R-:W3:Y:S04]  /*be80*/  LDL.64 R62, [R1+0x6f0] ;  /* 0x0006f000013e7983 */ /* 0x000ee80000100a00 */
[----:B------:R-:W3:Y:S01]  /*be90*/  LDG.E.U16 R181, desc[UR60][R22.64] ;  /* 0x0000003c16b57981 */ /* 0x000ee2000c1e1500 */
[----:B------:R-:W-:-:S03]  /*bea0*/  IMAD.WIDE R152, R4, 0x2, R72 ;  /* 0x0000000204987825 */ /* 0x000fc600078e0248 */
[----:B------:R-:W3:Y:S04]  /*beb0*/  LDG.E.U16 R180, desc[UR60][R20.64] ;  /* 0x0000003c14b47981 */ /* 0x000ee8000c1e1500 */
[----:B------:R0:W3:Y:S04]  /*bec0*/  LDG.E.U16 R182, desc[UR60][R152.64] ;  /* 0x0000003c98b67981 */ /* 0x0000e8000c1e1500 */
[----:B------:R2:W3:Y:S04]  /*bed0*/  LDG.E.U16 R179, desc[UR60][R18.64] ;  /* 0x0000003c12b37981 */ /* 0x0004e8000c1e1500 */
[----:B------:R-:W3:Y:S01]  /*bee0*/  LDL.64 R72, [R1+0x680] ;  /* 0x0006800001487983 */ /* 0x000ee20000100a00 */
[----:B0-----:R-:W-:-:S03]  /*bef0*/  IMAD.WIDE R152, R4, 0x2, R68 ;  /* 0x0000000204987825 */ /* 0x001fc600078e0244 */
[----:B------:R-:W3:Y:S04]  /*bf00*/  LDG.E.U16 R183, desc[UR60][R154.64] ;  /* 0x0000003c9ab77981 */ /* 0x000ee8000c1e1500 */
[----:B------:R3:W3:Y:S04]  /*bf10*/  LDG.E.U16 R177, desc[UR60][R152.64] ;  /* 0x0000003c98b17981 */ /* 0x0006e8000c1e1500 */
[----:B------:R-:W3:Y:S01]  /*bf20*/  LDL.64 R68, [R1+0x670] ;  /* 0x0006700001447983 */ /* 0x000ee20000100a00 */
[----:B-----5:R-:W-:-:S03]  /*bf30*/  IMAD.WIDE R22, R4, 0x2, R60 ;  /* 0x0000000204167825 */ /* 0x020fc600078e023c */
[----:B------:R-:W5:Y:S01]  /*bf40*/  LDL.64 R60, [R1+0x6e0] ;  /* 0x0006e000013c7983 */ /* 0x000f620000100a00 */
[----:B----4-:R-:W-:-:S03]  /*bf50*/  IMAD.WIDE R20, R4, 0x2, R58 ;  /* 0x0000000204147825 */ /* 0x010fc600078e023a */
[----:B------:R-:W4:Y:S01]  /*bf60*/  LDL.64 R58, [R1+0x6d8] ;  /* 0x0006d800013a7983 */ /* 0x000f220000100a00 */
[----:B--2---:R-:W-:-:S03]  /*bf70*/  IMAD.WIDE R18, R4, 0x2, R56 ;  /* 0x0000000204127825 */ /* 0x004fc600078e0238 */
[----:B------:R-:W2:Y:S04]  /*bf80*/  LDL.64 R56, [R1+0x6a0] ;  /* 0x0006a00001387983 */ /* 0x000ea80000100a00 */
[----:B------:R-:W2:Y:S04]  /*bf90*/  LDG.E.U16 R175, desc[UR60][R20.64] ;  /* 0x0000003c14af7981 */ /* 0x000ea8000c1e1500 */
[----:B------:R0:W2:Y:S04]  /*bfa0*/  LDG.E.U16 R176, desc[UR60][R22.64] ;  /* 0x0000003c16b07981 */ /* 0x0000a8000c1e1500 */
[----:B------:R1:W2:Y:S01]  /*bfb0*/  LDG.E.U16 R174, desc[UR60][R18.64] ;  /* 0x0000003c12ae7981 */ /* 0x0002a2000c1e1500 */
[----:B---3--:R-:W-:-:S03]  /*bfc0*/  IMAD.WIDE R152, R4, 0x2, R54 ;  /* 0x0000000204987825 */ /* 0x008fc600078e0236 */
[----:B------:R-:W3:Y:S01]  /*bfd0*/  LDL.64 R54, [R1+0x698] ;  /* 0x0006980001367983 */ /* 0x000ee20000100a00 */
[----:B0-----:R-:W-:-:S03]  /*bfe0*/  IMAD.WIDE R22, R4, 0x2, R64 ;  /* 0x0000000204167825 */ /* 0x001fc600078e0240 */
[----:B------:R-:W3:Y:S04]  /*bff0*/  LDL.64 R64, [R1+0x6c0] ;  /* 0x0006c00001407983 */ /* 0x000ee80000100a00 */
[----:B------:R0:W3:Y:S01]  /*c000*/  LDG.E.U16 R171, desc[UR60][R22.64] ;  /* 0x0000003c16ab7981 */ /* 0x0000e2000c1e1500 */
[----:B------:R-:W-:-:S03]  /*c010*/  IMAD.WIDE R154, R4, 0x2, R70 ;  /* 0x00000002049a7825 */ /* 0x000fc600078e0246 */
[----:B------:R-:W3:Y:S04]  /*c020*/  LDL.64 R70, [R1+0x678] ;  /* 0x0006780001467983 */ /* 0x000ee80000100a00 */
[----:B------:R0:W3:Y:S01]  /*c030*/  LDG.E.U16 R178, desc[UR60][R154.64] ;  /* 0x0000003c9ab27981 */ /* 0x0000e2000c1e1500 */
[----:B------:R-:W-:-:S03]  /*c040*/  IMAD.WIDE R20, R4, 0x2, R52 ;  /* 0x0000000204147825 */ /* 0x000fc600078e0234 */
[----:B------:R-:W3:Y:S04]  /*c050*/  LDL.64 R52, [R1+0x6d0] ;  /* 0x0006d00001347983 */ /* 0x000ee80000100a00 */
[----:B------:R0:W3:Y:S01]  /*c060*/  LDG.E.U16 R170, desc[UR60][R20.64] ;  /* 0x0000003c14aa7981 */ /* 0x0000e2000c1e1500 */
[----:B-1----:R-:W-:-:S03]  /*c070*/  IMAD.WIDE R18, R4, 0x2, R50 ;  /* 0x0000000204127825 */ /* 0x002fc600078e0232 */
[----:B------:R-:W3:Y:S04]  /*c080*/  LDG.E.U16 R172, desc[UR60][R152.64] ;  /* 0x0000003c98ac7981 */ /* 0x000ee8000c1e1500 */
[----:B------:R-:W3:Y:S01]  /*c090*/  LDL.64 R50, [R1+0x690] ;  /* 0x0006900001327983 */ /* 0x000ee20000100a00 */
[----:B0-----:R-:W-:-:S03]  /*c0a0*/  IMAD.WIDE R22, R4, 0x2, R48 ;  /* 0x0000000204167825 */ /* 0x001fc600078e0230 */
[----:B------:R-:W3:Y:S04]  /*c0b0*/  LDL.64 R48, [R1+0x688] ;  /* 0x0006880001307983 */ /* 0x000ee80000100a00 */
[----:B------:R0:W3:Y:S01]  /*c0c0*/  LDG.E.U16 R169, desc[UR60][R18.64] ;  /* 0x0000003c12a97981 */ /* 0x0000e2000c1e1500 */
[----:B------:R-:W-:-:S03]  /*c0d0*/  IMAD.WIDE R154, R4, 0x2, R66 ;  /* 0x00000002049a7825 */ /* 0x000fc600078e0242 */
[----:B------:R-:W3:Y:S01]  /*c0e0*/  LDL.64 R66, [R1+0x668] ;  /* 0x0006680001427983 */ /* 0x000ee20000100a00 */
[----:B------:R-:W-:-:S03]  /*c0f0*/  IMAD.WIDE R20, R4, 0x2, R62 ;  /* 0x0000000204147825 */ /* 0x000fc600078e023e */
[----:B------:R-:W3:Y:S01]  /*c100*/  LDL.64 R62, [R1+0x660] ;  /* 0x00066000013e7983 */ /* 0x000ee20000100a00 */
[----:B0-----:R-:W-:-:S03]  /*c110*/  IMAD.WIDE R18, R4, 0x2, R46 ;  /* 0x0000000204127825 */ /* 0x001fc600078e022e */
[----:B------:R-:W3:Y:S04]  /*c120*/  LDL.64 R46, [R1+0x6c8] ;  /* 0x0006c800012e7983 */ /* 0x000ee80000100a00 */
[----:B------:R-:W3:Y:S04]  /*c130*/  LDG.E.U16 R168, desc[UR60][R22.64] ;  /* 0x0000003c16a87981 */ /* 0x000ee8000c1e1500 */
[----:B------:R5:W3:Y:S04]  /*c140*/  LDG.E.U16 R167, desc[UR60][R20.64] ;  /* 0x0000003c14a77981 */ /* 0x000ae8000c1e1500 */
[----:B------:R4:W3:Y:S04]  /*c150*/  LDG.E.U16 R166, desc[UR60][R18.64] ;  /* 0x0000003c12a67981 */ /* 0x0008e8000c1e1500 */
[----:B------:R-:W3:Y:S04]  /*c160*/  LDL.64 R22, [R1+0x658] ;  /* 0x0006580001167983 */ /* 0x000ee80000100a00 */
[----:B------:R-:W3:Y:S01]  /*c170*/  LDG.E.U16 R173, desc[UR60][R154.64] ;  /* 0x0000003c9aad7981 */ /* 0x000ee2000c1e1500 */
[----:B-----5:R-:W-:-:S03]  /*c180*/  IMAD.WIDE R20, R4, 0x2, R60 ;  /* 0x0000000204147825 */ /* 0x020fc600078e023c */
[----:B------:R-:W5:Y:S04]  /*c190*/  LDL.64 R60, [R1+0x6b8] ;  /* 0x0006b800013c7983 */ /* 0x000f680000100a00 */
[----:B------:R-:W5:Y:S01]  /*c1a0*/  LDG.E.U16 R165, desc[UR60][R20.64] ;  /* 0x0000003c14a57981 */ /* 0x000f62000c1e1500 */
[----:B----4-:R-:W-:-:S03]  /*c1b0*/  IMAD.WIDE R18, R4, 0x2, R58 ;  /* 0x0000000204127825 */ /* 0x010fc600078e023a */
[----:B------:R-:W4:Y:S04]  /*c1c0*/  LDL.64 R58, [R1+0x648] ;  /* 0x00064800013a7983 */ /* 0x000f280000100a00 */
[----:B------:R2:W4:Y:S04]  /*c1d0*/  LDG.E.U16 R164, desc[UR60][R18.64] ;  /* 0x0000003c12a47981 */ /* 0x000528000c1e1500 */
[----:B------:R-:W4:Y:S01]  /*c1e0*/  LDL.64 R20, [R1+0x650] ;  /* 0x0006500001147983 */ /* 0x000f220000100a00 */
[----:B--2---:R-:W-:-:S03]  /*c1f0*/  IMAD.WIDE R18, R4, 0x2, R56 ;  /* 0x0000000204127825 */ /* 0x004fc600078e0238 */
[----:B------:R-:W2:Y:S04]  /*c200*/  LDL.64 R56, [R1+0x640] ;  /* 0x0006400001387983 */ /* 0x000ea80000100a00 */
[----:B------:R3:W2:Y:S02]  /*c210*/  LDG.E.U16 R163, desc[UR60][R18.64] ;  /* 0x0000003c12a37981 */ /* 0x0006a4000c1e1500 */
[C---:B---3--:R-:W-:Y:S02]  /*c220*/  IMAD.WIDE R18, R4.reuse, 0x2, R54 ;  /* 0x0000000204127825 */ /* 0x048fe400078e0236 */
[----:B------:R-:W3:Y:S04]  /*c230*/  LDL.64 R54, [R1+0x638] ;  /* 0x0006380001367983 */ /* 0x000ee80000100a00 */
[----:B------:R0:W3:Y:S02]  /*c240*/  LDG.E.U16 R162, desc[UR60][R18.64] ;  /* 0x0000003c12a27981 */ /* 0x0000e4000c1e1500 */
[----:B0-----:R-:W-:-:S02]  /*c250*/  IMAD.WIDE R18, R4, 0x2, R52 ;  /* 0x0000000204127825 */ /* 0x001fc400078e0234 */
[----:B------:R-:W3:Y:S04]  /*c260*/  LDL.64 R52, [R1+0x6b0] ;  /* 0x0006b00001347983 */ /* 0x000ee80000100a00 */
[----:B------:R0:W3:Y:S02]  /*c270*/  LDG.E.U16 R161, desc[UR60][R18.64] ;  /* 0x0000003c12a17981 */ /* 0x0000e4000c1e1500 */
[C---:B0-----:R-:W-:Y:S02]  /*c280*/  IMAD.WIDE R18, R4.reuse, 0x2, R50 ;  /* 0x0000000204127825 */ /* 0x041fe400078e0232 */
        /* <DEDUP_REMOVED lines=8> */
[----:B0-----:R-:W-:-:S05]  /*c310*/  IMAD.WIDE R18, R4, 0x2, R72 ;  /* 0x0000000204127825 */ /* 0x001fca00078e0248 */
        /* <DEDUP_REMOVED lines=13> */
[----:B-----5:R-:W-:-:S05]  /*c3f0*/  IMAD.WIDE R18, R4, 0x2, R60 ;  /* 0x0000000204127825 */ /* 0x020fca00078e023c */
[----:B------:R4:W5:Y:S02]  /*c400*/  LDG.E.U16 R22, desc[UR60][R18.64] ;  /* 0x0000003c12167981 */ /* 0x000964000c1e1500 */
[----:B----4-:R-:W-:-:S05]  /*c410*/  IMAD.WIDE R18, R4, 0x2, R20 ;  /* 0x0000000204127825 */ /* 0x010fca00078e0214 */
[----:B------:R0:W4:Y:S02]  /*c420*/  LDG.E.U16 R21, desc[UR60][R18.64] ;  /* 0x0000003c12157981 */ /* 0x000124000c1e1500 */
[----:B0-----:R-:W-:-:S05]  /*c430*/  IMAD.WIDE R18, R4, 0x2, R58 ;  /* 0x0000000204127825 */ /* 0x001fca00078e023a */
[----:B------:R2:W5:Y:S02]  /*c440*/  LDG.E.U16 R20, desc[UR60][R18.64] ;  /* 0x0000003c12147981 */ /* 0x000564000c1e1500 */
[----:B--2---:R-:W-:-:S05]  /*c450*/  IMAD.WIDE R18, R4, 0x2, R56 ;  /* 0x0000000204127825 */ /* 0x004fca00078e0238 */
        /* <DEDUP_REMOVED lines=13> */
[----:B0-----:R-:W-:Y:S02]  /*c530*/  IMAD.WIDE R18, R4, 0x2, R46 ;  /* 0x0000000204127825 */ /* 0x001fe400078e022e */
[----:B------:R-:W3:Y:S04]  /*c540*/  LDL.64 R46, [R1+0x510] ;  /* 0x00051000012e7983 */ /* 0x000ee80000100a00 */
[----:B------:R-:W3:Y:S01]  /*c550*/  LDG.E.U16 R18, desc[UR60][R18.64] ;  /* 0x0000003c12127981 */ /* 0x000ee2000c1e1500 */
[----:B------:R-:W-:Y:S06]  /*c560*/  BAR.SYNC.DEFER_BLOCKING 0x0 ;  /* 0x0000000000007b1d */ /* 0x000fec0000010000 */
        /* <DEDUP_REMOVED lines=95> */
[----:B-----5:R0:W-:Y:S04]  /*cb60*/  STS.U16 [R11+0x29e80], R20 ;  /* 0x029e80140b007388 */ /* 0x0201e80000000400 */
[----:B------:R-:W-:Y:S04]  /*cb70*/  STS.U16 [R10+0x20300], R27 ;  /* 0x0203001b0a007388 */ /* 0x000fe80000000400 */
[----:B------:R1:W-:Y:S04]  /*cb80*/  STS.U16 [R10+0x28300], R26 ;  /* 0x0283001a0a007388 */ /* 0x0003e80000000400 */
[----:B0-----:R-:W4:Y:S04]  /*cb90*/  LDL.64 R20, [R1+0x620] ;  /* 0x0006200001147983 */ /* 0x001f280000100a00 */
[----:B------:R-:W5:Y:S04]  /*cba0*/  LDL.64 R34, [R1+0x610] ;  /* 0x0006100001227983 */ /* 0x000f680000100a00 */
[----:B-1----:R-:W5:Y:S04]  /*cbb0*/  LDL.64 R26, [R1+0x608] ;  /* 0x00060800011a7983 */ /* 0x002f680000100a00 */
        /* <DEDUP_REMOVED lines=12> */
[----:B--2---:R-:W-:Y:S04]  /*cc80*/  STS.U16 [R10+0x21f00], R17 ;  /* 0x021f00110a007388 */ /* 0x004fe80000000400 */
[----:B---3--:R-:W-:Y:S04]  /*cc90*/  STS.U16 [R10+0x29f00], R0 ;  /* 0x029f00000a007388 */ /* 0x008fe80000000400 */
[----:B------:R-:W-:Y:S04]  /*cca0*/  STS.U16 [R9+0x20380], R25 ;  /* 0x0203801909007388 */ /* 0x000fe80000000400 */
[----:B------:R0:W-:Y:S04]  /*ccb0*/  STS.U16 [R9+0x28380], R24 ;  /* 0x0283801809007388 */ /* 0x0001e80000000400 */
[----:B------:R-:W2:Y:S01]  /*ccc0*/  LDL.64 R32, [R1+0x5f8] ;  /* 0x0005f80001207983 */ /* 0x000ea20000100a00 */
[----:B------:R-:W1:Y:S03]  /*ccd0*/  S2R R23, SR_CgaCtaId ;  /* 0x0000000000177919 */ /* 0x000e660000008800 */
[----:B0-----:R-:W3:Y:S04]  /*cce0*/  LDL.64 R24, [R1+0x5e8] ;  /* 0x0005e80001187983 */ /* 0x001ee80000100a00 */
        /* <DEDUP_REMOVED lines=13> */
[----:B------:R0:W-:Y:S01]  /*cdc0*/  STS.U16 [R9+0x29f80], R18 ;  /* 0x029f801209007388 */ /* 0x0001e20000000400 */
[----:B------:R1:W-:Y:S06]  /*cdd0*/  MEMBAR.ALL.CTA ;  /* 0x0000000000007992 */ /* 0x0003ec0000008000 */
[----:B-1----:R-:W1:Y:S01]  /*cde0*/  FENCE.VIEW.ASYNC.S ;  /* 0x00000000000073c6 */ /* 0x002e620000000000 */
[----:B------:R-:W-:-:S03]  /*cdf0*/  SHF.R.U32.HI R19, RZ, 0x5, R145 ;  /* 0x00000005ff137819 */ /* 0x000fc60000011691 */
[----:B------:R-:W3:Y:S02]  /*ce00*/  LDL.64 R40, [R1+0x5f0] ;  /* 0x0005f00001287983 */ /* 0x000ee40000100a00 */
[----:B------:R-:W-:Y:S01]  /*ce10*/  IMAD.SHL.U32 R0, R19, 0x200, RZ ;  /* 0x0000020013007824 */ /* 0x000fe200078e00ff */
[----:B------:R-:W-:Y:S01]  /*ce20*/  MOV R19, 0x400 ;  /* 0x0000040000137802 */ /* 0x000fe20000000f00 */
[----:B------:R-:W3:Y:S03]  /*ce30*/  LDL.64 R44, [R1+0x5e0] ;  /* 0x0005e000012c7983 */ /* 0x000ee60000100a00 */
[----:B------:R-:W-:Y:S01]  /*ce40*/  LEA R19, R23, R19, 0x18 ;  /* 0x0000001317137211 */ /* 0x000fe200078ec0ff */
[----:B------:R-:W3:Y:S01]  /*ce50*/  LDL.64 R30, [R1+0x5d8] ;  /* 0x0005d800011e7983 */ /* 0x000ee20000100a00 */
[----:B------:R-:W-:-:S03]  /*ce60*/  LOP3.LUT R0, R0, 0x800, RZ, 0xc0, !PT ;  /* 0x0000080000007812 */ /* 0x000fc600078ec0ff */
[----:B------:R-:W3:Y:S01]  /*ce70*/  LDL.64 R22, [R1+0x600] ;  /* 0x0006000001167983 */ /* 0x000ee20000100a00 */
[----:B------:R-:W-:-:S03]  /*ce80*/  LEA.HI R0, R19, R0, RZ, 0x1c ;  /* 0x0000000013007211 */ /* 0x000fc600078fe0ff */
[----:B0-----:R-:W3:Y:S01]  /*ce90*/  LDL.64 R18, [R1+0x618] ;  /* 0x0006180001127983 */ /* 0x001ee20000100a00 */
[----:B-1----:R-:W-:Y:S06]  /*cea0*/  BAR.SYNC.DEFER_BLOCKING 0x0 ;  /* 0x0000000000007b1d */ /* 0x002fec0000010000 */
[----:B------:R-:W3:Y:S04]  /*ceb0*/  LDL.64 R38, [R1+0x5d0] ;  /* 0x0005d00001267983 */ /* 0x000ee80000100a00 */
[----:B------:R-:W3:Y:S04]  /*cec0*/  LDL.64 R28, [R1+0x5c0] ;  /* 0x0005c000011c7983 */ /* 0x000ee80000100a00 */
[----:B------:R-:W3:Y:S01]  /*ced0*/  LDL.64 R36, [R1+0x5a0] ;  /* 0x0005a00001247983 */ /* 0x000ee20000100a00 */
[----:B----4-:R-:W-:-:S04]  /*cee0*/  IMAD.WIDE R20, R3, 0x2, R20 ;  /* 0x0000000203147825 */ /* 0x010fc800078e0214 */
[C---:B-----5:R-:W-:Y:S01]  /*cef0*/  IMAD.WIDE R186, R3.reuse, 0x2, R34 ;  /* 0x0000000203ba7825 */ /* 0x060fe200078e0222 */
[----:B------:R2:W4:Y:S03]  /*cf00*/  LDG.E.U16 R78, desc[UR60][R20.64] ;  /* 0x0000003c144e7981 */ /* 0x000526000c1e1500 */
[C---:B------:R-:W-:Y:S01]  /*cf10*/  IMAD.WIDE R184, R3.reuse, 0x2, R26 ;  /* 0x0000000203b87825 */ /* 0x040fe200078e021a */
[----:B------:R-:W5:Y:S04]  /*cf20*/  LDL.64 R34, [R1+0x590] ;  /* 0x0005900001227983 */ /* 0x000f680000100a00 */
[----:B------:R-:W4:Y:S04]  /*cf30*/  LDL.64 R26, [R1+0x580] ;  /* 0x00058000011a7983 */ /* 0x000f280000100a00 */
[----:B------:R3:W4:Y:S04]  /*cf40*/  LDG.E.U16 R77, desc[UR60][R186.64] ;  /* 0x0000003cba4d7981 */ /* 0x000728000c1e1500 */
[----:B------:R0:W4:Y:S01]  /*cf50*/  LDG.E.U16 R42, desc[UR60][R184.64] ;  /* 0x0000003cb82a7981 */ /* 0x000122000c1e1500 */
[----:B--2---:R-:W-:-:S03]  /*cf60*/  IMAD.WIDE R20, R3, 0x2, R32 ;  /* 0x0000000203147825 */ /* 0x004fc600078e0220 */
[----:B------:R-:W2:Y:S01]  /*cf70*/  LDL.64 R32, [R1+0x570] ;  /* 0x0005700001207983 */ /* 0x000ea20000100a00 */
[----:B---3--:R-:W-:-:S03]  /*cf80*/  IMAD.WIDE R186, R3, 0x2, R24 ;  /* 0x0000000203ba7825 */ /* 0x008fc600078e0218 */
[----:B------:R-:W3:Y:S01]  /*cf90*/  LDL.64 R24, [R1+0x540] ;  /* 0x0005400001187983 */ /* 0x000ee20000100a00 */
[----:B0-----:R-:W-:-:S03]  /*cfa0*/  IMAD.WIDE R184, R3, 0x2, R44 ;  /* 0x0000000203b87825 */ /* 0x001fc600078e022c */
[----:B------:R-:W3:Y:S04]  /*cfb0*/  LDL.64 R44, [R1+0x500] ;  /* 0x00050000012c7983 */ /* 0x000ee80000100a00 */
[----:B------:R-:W3:Y:S01]  /*cfc0*/  LDG.E.U16 R74, desc[UR60][R184.64] ;  /* 0x0000003cb84a7981 */ /* 0x000ee2000c1e1500 */
[----:B------:R-:W-:-:S04]  /*cfd0*/  IMAD.WIDE R18, R3, 0x2, R18 ;  /* 0x0000000203127825 */ /* 0x000fc800078e0212 */
[C---:B------:R-:W-:Y:S01]  /*cfe0*/  IMAD.WIDE R22, R3.reuse, 0x2, R22 ;  /* 0x0000000203167825 */ /* 0x040fe200078e0216 */
[----:B------:R0:W3:Y:S04]  /*cff0*/  LDG.E.U16 R43, desc[UR60][R18.64] ;  /* 0x0000003c122b7981 */ /* 0x0000e8000c1e1500 */
[----:B------:R1:W3:Y:S01]  /*d000*/  LDG.E.U16 R76, desc[UR60][R22.64] ;  /* 0x0000003c164c7981 */ /* 0x0002e2000c1e1500 */
[----:B0-----:R-:W-:-:S03]  /*d010*/  IMAD.WIDE R18, R3, 0x2, R40 ;  /* 0x0000000203127825 */ /* 0x001fc600078e0228 */
[----:B------:R0:W3:Y:S01]  /*d020*/  LDG.E.U16 R41, desc[UR60][R20.64] ;  /* 0x0000003c14297981 */ /* 0x0000e2000c1e1500 */
[----:B-1----:R-:W-:-:S03]  /*d030*/  IMAD.WIDE R22, R3, 0x2, R30 ;  /* 0x0000000203167825 */ /* 0x002fc600078e021e */
[----:B------:R1:W3:Y:S04]  /*d040*/  LDG.E.U16 R75, desc[UR60][R18.64] ;  /* 0x0000003c124b7981 */ /* 0x0002e8000c1e1500 */
[----:B------:R-:W3:Y:S01]  /*d050*/  LDL.64 R30, [R1+0x530] ;  /* 0x00053000011e7983 */ /* 0x000ee20000100a00 */
[----:B0-----:R-:W-:-:S03]  /*d060*/  IMAD.WIDE R20, R3, 0x2, R38 ;  /* 0x0000000203147825 */ /* 0x001fc600078e0226 */
[----:B------:R5:W3:Y:S01]  /*d070*/  LDG.E.U16 R39, desc[UR60][R22.64] ;  /* 0x0000003c16277981 */ /* 0x000ae2000c1e1500 */
[----:B-1----:R-:W-:-:S03]  /*d080*/  IMAD.WIDE R18, R3, 0x2, R28 ;  /* 0x0000000203127825 */ /* 0x002fc600078e021c */
[----:B------:R-:W3:Y:S01]  /*d090*/  LDL.64 R28, [R1+0x4f0] ;  /* 0x0004f000011c7983 */ /* 0x000ee20000100a00 */
[----:B------:R-:W-:-:S03]  /*d0a0*/  IMAD.WIDE R184, R3, 0x2, R36 ;  /* 0x0000000203b87825 */ /* 0x000fc600078e0224 */
[----:B------:R4:W3:Y:S04]  /*d0b0*/  LDG.E.U16 R73, desc[UR60][R20.64] ;  /* 0x0000003c14497981 */ /* 0x0008e8000c1e1500 */
[----:B------:R-:W3:Y:S04]  /*d0c0*/  LDL.64 R36, [R1+0x4e0] ;  /* 0x0004e00001247983 */ /* 0x000ee80000100a00 */
[----:B------:R2:W3:Y:S01]  /*d0d0*/  LDG.E.U16 R72, desc[UR60][R18.64] ;  /* 0x0000003c12487981 */ /* 0x0004e2000c1e1500 */
[----:B------:R-:W-:Y:S01]  /*d0e0*/  LOP3.LUT R0, R0, 0x3fff, RZ, 0xc0, !PT ;  /* 0x00003fff00007812 */ /* 0x000fe200078ec0ff */
[----:B------:R-:W-:Y:S01]  /*d0f0*/  WARPGROUP.ARRIVE ;  /* 0x00000000000079c5 */ /* 0x000fe20000000000 */
[----:B------:R-:W-:Y:S01]  /*d100*/  IMAD.MOV.U32 R7, RZ, RZ, RZ ;  /* 0x000000ffff077224 */ /* 0x000fe200078e00ff */
[----:B------:R0:W3:Y:S01]  /*d110*/  LDG.E.U16 R40, desc[UR60][R186.64] ;  /* 0x0000003cba287981 */ /* 0x0000e2000c1e1500 */
[----:B------:R-:W-:-:S03]  /*d120*/  R2UR UR4, R0 ;  /* 0x00000000000472ca */ /* 0x000fc600000e0000 */
[----:B------:R-:W3:Y:S10]  /*d130*/  LDG.E.U16 R70, desc[UR60][R184.64] ;  /* 0x0000003cb8467981 */ /* 0x000ef4000c1e1500 */
[----:B------:R-:W-:Y:S01]  /*d140*/  HGMMA.64x64x16.F32.BF16 R152, gdesc[UR4].tnspA, RZ, !UPT, gsb0 ;  /* 0x20e00000049879f0 */ /* 0x000fe2000c0018ff */
[----:B-----5:R-:W-:-:S02]  /*d150*/  IMAD.WIDE R22, R3, 0x2, R34 ;  /* 0x0000000203167825 */ /* 0x020fc400078e0222 */
[----:B------:R-:W5:Y:S02]  /*d160*/  LDL.64 R34, [R1+0x4c0] ;  /* 0x0004c00001227983 */ /* 0x000f640000100a00 */
[C---:B----4-:R-:W-:Y:S02]  /*d170*/  IMAD.WIDE R20, R3.reuse, 0x2, R26 ;  /* 0x0000000203147825 */ /* 0x050fe400078e021a */
[----:B------:R-:W4:Y:S04]  /*d180*/  LDL.64 R26, [R1+0x4d0] ;  /* 0x0004d000011a7983 */ /* 0x000f280000100a00 */
[----:B------:R3:W5:Y:S01]  /*d190*/  LDG.E.U16 R69, desc[UR60][R22.64] ;  /* 0x0000003c16457981 */ /* 0x000762000c1e1500 */
[----:B--2---:R-:W-:Y:S01]  /*d1a0*/  IMAD.WIDE R18, R3, 0x2, R32 ;  /* 0x0000000203127825 */ /* 0x004fe200078e0220 */
[----:B------:R-:W-:-:S02]  /*d1b0*/  IADD3 R2, P0, R0, 0x80, RZ ;  /* 0x0000008000027810 */ /* 0x000fc40007f1e0ff */
[----:B------:R-:W2:Y:S01]  /*d1c0*/  LDL.64 R32, [R1+0x4b0] ;  /* 0x0004b00001207983 */ /* 0x000ea20000100a00 */
[----:B------:R-:W-:Y:S02]  /*d1d0*/  WARPGROUP.DEPBAR.LE gsb0, 0x0 ;  /* 0x00008000000079c5 */ /* 0x000fe40000010000 */
[C---:B0-----:R-:W-:Y:S01]  /*d1e0*/  IMAD.WIDE R186, R3.reuse, 0x2, R54 ;  /* 0x0000000203ba7825 */ /* 0x041fe200078e0236 */
[----:B------:R-:W2:Y:S03]  /*d1f0*/  LDG.E.U16 R68, desc[UR60][R20.64] ;  /* 0x0000003c14447981 */ /* 0x000ea6000c1e1500 */
[----:B---3--:R-:W-:Y:S01]  /*d200*/  IMAD.WIDE R22, R3, 0x2, R24 ;  /* 0x0000000203167825 */ /* 0x008fe200078e0218 */
[----:B------:R-:W-:Y:S01]  /*d210*/  IADD3.X R0, R7, 0x40000040, RZ, P0, !PT ;  /* 0x4000004007007810 */ /* 0x000fe200007fe4ff */
[----:B------:R-:W3:Y:S01]  /*d220*/  LDL.64 R24, [R1+0x490] ;  /* 0x0004900001187983 */ /* 0x000ee20000100a00 */
[----:B------:R-:W-:-:S02]  /*d230*/  R2UR UR4, R2 ;  /* 0x00000000020472ca */ /* 0x000fc400000e0000 */
[----:B------:R-:W-:Y:S01]  /*d240*/  R2UR UR8, R0 ;  /* 0x00000000000872ca */ /* 0x000fe200000e0000 */
[----:B------:R-:W-:Y:S01]  /*d250*/  WARPGROUP.ARRIVE ;  /* 0x00000000000079c5 */ /* 0x000fe20000000000 */
[----:B------:R0:W3:Y:S01]  /*d260*/  LDG.E.U16 R71, desc[UR60][R186.64] ;  /* 0x0000003cba477981 */ /* 0x0000e2000c1e1500 */
[----:B------:R-:W-:-:S03]  /*d270*/  IMAD.WIDE R184, R3, 0x2, R50 ;  /* 0x0000000203b87825 */ /* 0x000fc600078e0232 */
[----:B------:R1:W3:Y:S04]  /*d280*/  LDG.E.U16 R67, desc[UR60][R18.64] ;  /* 0x0000003c12437981 */ /* 0x0002e8000c1e1500 */
[----:B------:R1:W3:Y:S03]  /*d290*/  LDG.E.U16 R64, desc[UR60][R22.64] ;  /* 0x0000003c16407981 */ /* 0x0002e6000c1e1500 */
[----:B------:R-:W-:Y:S01]  /*d2a0*/  UMOV UR9, UR8 ;  /* 0x0000000800097c82 */ /* 0x000fe20008000000 */
[----:B------:R-:W-:Y:S01]  /*d2b0*/  UMOV UR8, UR4 ;  /* 0x0000000400087c82 */ /* 0x000fe20008000000 */
[C---:B0-----:R-:W-:Y:S01]  /*d2c0*/  IMAD.WIDE R186, R3.reuse, 0x2, R52 ;  /* 0x0000000203ba7825 */ /* 0x041fe200078e0234 */
[----:B------:R-:W-:Y:S01]  /*d2d0*/  HGMMA.64x64x16.F32.BF16 R152, gdesc[UR8].tnspA, R152, gsb0 ;  /* 0x20e00000089879f0 */ /* 0x000fe20008001898 */
[----:B------:R-:W-:Y:S01]  /*d2e0*/  UIADD3.64 UR12, UR8, 0x80, URZ ;  /* 0x00000080080c7897 */ /* 0x000fe2000fffe03f */
[----:B------:R-:W3:Y:S01]  /*d2f0*/  LDL.64 R52, [R1+0x4a0] ;  /* 0x0004a00001347983 */ /* 0x000ee20000100a00 */
[----:B-1----:R-:W-:-:S03]  /*d300*/  IMAD.WIDE R18, R3, 0x2, R48 ;  /* 0x0000000203127825 */ /* 0x002fc600078e0230 */
[----:B------:R-:W3:Y:S04]  /*d310*/  LDL.64 R50, [R1+0x470] ;  /* 0x0004700001327983 */ /* 0x000ee80000100a00 */
[----:B------:R0:W3:Y:S04]  /*d320*/  LDG.E.U16 R66, desc[UR60][R186.64] ;  /* 0x0000003cba427981 */ /* 0x0000e8000c1e1500 */
[----:B------:R1:W3:Y:S04]  /*d330*/  LDG.E.U16 R65, desc[UR60][R184.64] ;  /* 0x0000003cb8417981 */ /* 0x0002e8000c1e1500 */
[----:B------:R-:W3:Y:S01]  /*d340*/  LDG.E.U16 R62, desc[UR60][R18.64] ;  /* 0x0000003c123e7981 */ /* 0x000ee2000c1e1500 */
[----:B------:R-:W-:-:S02]  /*d350*/  WARPGROUP.DEPBAR.LE gsb0, 0x0 ;  /* 0x00008000000079c5 */ /* 0x000fc40000010000 */
[----:B------:R-:W-:Y:S01]  /*d360*/  WARPGROUP.ARRIVE ;  /* 0x00000000000079c5 */ /* 0x000fe20000000000 */
[----:B------:R-:W3:Y:S05]  /*d370*/  LDL.64 R48, [R1+0x460] ;  /* 0x0004600001307983 */ /* 0x000eea0000100a00 */
[----:B------:R-:W-:Y:S01]  /*d380*/  HGMMA.64x64x16.F32.BF16 R152, gdesc[UR12].tnspA, R152, gsb0 ;  /* 0x20e000000c9879f0 */ /* 0x000fe20008001898 */
[C---:B------:R-:W-:Y:S02]  /*d390*/  IMAD.WIDE R20, R3.reuse, 0x2, R30 ;  /* 0x0000000203147825 */ /* 0x040fe400078e021e */
[----:B------:R-:W3:Y:S02]  /*d3a0*/  LDL.64 R30, [R1+0x480] ;  /* 0x00048000011e7983 */ /* 0x000ee40000100a00 */
[----:B------:R-:W-:-:S02]  /*d3b0*/  IMAD.WIDE R22, R3, 0x2, R28 ;  /* 0x0000000203167825 */ /* 0x000fc400078e021c */
[----:B------:R-:W3:Y:S02]  /*d3c0*/  LDL.64 R28, [R1+0x440] ;  /* 0x00044000011c7983 */ /* 0x000ee40000100a00 */
[C---:B0-----:R-:W-:Y:S02]  /*d3d0*/  IMAD.WIDE R186, R3.reuse, 0x2, R46 ;  /* 0x0000000203ba7825 */ /* 0x041fe400078e022e */
[----:B------:R0:W3:Y:S02]  /*d3e0*/  LDG.E.U16 R63, desc[UR60][R20.64] ;  /* 0x0000003c143f7981 */ /* 0x0000e4000c1e1500 */
[C---:B-1----:R-:W-:Y:S02]  /*d3f0*/  IMAD.WIDE R184, R3.reuse, 0x2, R44 ;  /* 0x0000000203b87825 */ /* 0x042fe400078e022c */
[----:B------:R-:W3:Y:S04]  /*d400*/  LDL.64 R46, [R1+0x450] ;  /* 0x00045000012e7983 */ /* 0x000ee80000100a00 */
[----:B------:R5:W3:Y:S01]  /*d410*/  LDG.E.U16 R61, desc[UR60][R186.64] ;  /* 0x0000003cba3d7981 */ /* 0x000ae2000c1e1500 */
[----:B0-----:R-:W-:-:S03]  /*d420*/  IMAD.WIDE R20, R3, 0x2, R36 ;  /* 0x0000000203147825 */ /* 0x001fc600078e0224 */
[----:B------:R-:W3:Y:S04]  /*d430*/  LDL.64 R36, [R1+0x430] ;  /* 0x0004300001247983 */ /* 0x000ee80000100a00 */
[----:B------:R2:W3:Y:S04]  /*d440*/  LDG.E.U16 R60, desc[UR60][R184.64] ;  /* 0x0000003cb83c7981 */ /* 0x0004e8000c1e1500 */
[----:B------:R3:W3:Y:S04]  /*d450*/  LDG.E.U16 R58, desc[UR60][R20.64] ;  /* 0x0000003c143a7981 */ /* 0x0006e8000c1e1500 */
[----:B------:R-:W3:Y:S01]  /*d460*/  LDL.64 R44, [R1+0x410] ;  /* 0x00041000012c7983 */ /* 0x000ee20000100a00 */
[----:B------:R-:W-:-:S02]  /*d470*/  UIADD3.64 UR16, UR8, 0x100, URZ ;  /* 0x0000010008107897 */ /* 0x000fc4000fffe03f */
[----:B------:R-:W-:Y:S01]  /*d480*/  UIADD3.64 UR48, UR8, 0x180, URZ ;  /* 0x0000018008307897 */ /* 0x000fe2000fffe03f */
[----:B------:R0:W3:Y:S01]  /*d490*/  LDG.E.U16 R59, desc[UR60][R22.64] ;  /* 0x0000003c163b7981 */ /* 0x0000e2000c1e1500 */
[----:B------:R-:W-:Y:S02]  /*d4a0*/  WARPGROUP.DEPBAR.LE gsb0, 0x0 ;  /* 0x00008000000079c5 */ /* 0x000fe40000010000 */
[----:B------:R-:W-:-:S06]  /*d4b0*/  WARPGROUP.ARRIVE ;  /* 0x00000000000079c5 */ /* 0x000fcc0000000000 */
[----:B------:R-:W-:Y:S01]  /*d4c0*/  HGMMA.64x64x16.F32.BF16 R152, gdesc[UR16].tnspA, R152, gsb0 ;  /* 0x20e00000109879f0 */ /* 0x000fe20008001898 */
[C---:B----4-:R-:W-:Y:S02]  /*d4d0*/  IMAD.WIDE R18, R3.reuse, 0x2, R26 ;  /* 0x0000000203127825 */ /* 0x050fe400078e021a */
[----:B------:R-:W4:Y:S02]  /*d4e0*/  LDL.64 R26, [R1+0x420] ;  /* 0x00042000011a7983 */ /* 0x000f240000100a00 */
[----:B-----5:R-:W-:Y:S02]  /*d4f0*/  IMAD.WIDE R186, R3, 0x2, R34 ;  /* 0x0000000203ba7825 */ /* 0x020fe400078e0222 */
[----:B------:R-:W5:Y:S01]  /*d500*/  LDL.64 R34, [R1+0x400] ;  /* 0x0004000001227983 */ /* 0x000f620000100a00 */
[----:B------:R-:W-:-:S03]  /*d510*/  UIADD3.64 UR52, UR8, 0x200, URZ ;  /* 0x0000020008347897 */ /* 0x000fc6000fffe03f */
[----:B------:R-:W5:Y:S04]  /*d520*/  LDG.E.U16 R57, desc[UR60][R18.64] ;  /* 0x0000003c12397981 */ /* 0x000f68000c1e1500 */
[----:B------:R1:W5:Y:S01]  /*d530*/  LDG.E.U16 R56, desc[UR60][R186.64] ;  /* 0x0000003cba387981 */ /* 0x000362000c1e1500 */
[----:B--2---:R-:W-:-:S03]  /*d540*/  IMAD.WIDE R184, R3, 0x2, R32 ;  /* 0x0000000203b87825 */ /* 0x004fc600078e0220 */
[----:B------:R-:W2:Y:S01]  /*d550*/  LDL.64 R32, [R1+0x3f0] ;  /* 0x0003f00001207983 */ /* 0x000ea20000100a00 */
[----:B---3--:R-:W-:Y:S01]  /*d560*/  IMAD.WIDE R20, R3, 0x2, R24 ;  /* 0x0000000203147825 */ /* 0x008fe200078e0218 */
[----:B------:R-:W-:Y:S02]  /*d570*/  WARPGROUP.DEPBAR.LE gsb0, 0x0 ;  /* 0x00008000000079c5 */ /* 0x000fe40000010000 */
[----:B------:R-:W3:Y:S01]  /*d580*/  LDL.64 R24, [R1+0x3e0] ;  /* 0x0003e00001187983 */ /* 0x000ee20000100a00 */
[----:B------:R-:W-:-:S03]  /*d590*/  WARPGROUP.ARRIVE ;  /* 0x00000000000079c5 */ /* 0x000fc60000000000 */
[----:B------:R-:W3:Y:S03]  /*d5a0*/  LDG.E.U16 R55, desc[UR60][R184.64] ;  /* 0x0000003cb8377981 */ /* 0x000ee6000c1e1500 */
[----:B------:R-:W-:Y:S03]  /*d5b0*/  HGMMA.64x64x16.F32.BF16 R152, gdesc[UR48].tnspA, R152, gsb0 ;  /* 0x20e00000309879f0 */ /* 0x000fe60008001898 */
[----:B------:R-:W-:Y:S02]  /*d5c0*/  WARPGROUP.DEPBAR.LE gsb0, 0x0 ;  /* 0x00008000000079c5 */ /* 0x000fe40000010000 */
[----:B------:R-:W-:-:S06]  /*d5d0*/  WARPGROUP.ARRIVE ;  /* 0x00000000000079c5 */ /* 0x000fcc0000000000 */
[----:B------:R-:W-:Y:S01]  /*d5e0*/  HGMMA.64x64x16.F32.BF16 R152, gdesc[UR52].tnspA, R152, gsb0 ;  /* 0x20e00000349879f0 */ /* 0x000fe20008001898 */
[----:B------:R-:W-:Y:S02]  /*d5f0*/  UIADD3.64 UR50, UR10, 0x202, URZ ;  /* 0x000002020a327897 */ /* 0x000fe4000fffe03f */
[----:B------:R-:W-:Y:S01]  /*d600*/  UIADD3.64 UR48, UR8, 0x280, URZ ;  /* 0x0000028008307897 */ /* 0x000fe2000fffe03f */
[C---:B0-----:R-:W-:Y:S02]  /*d610*/  IMAD.WIDE R22, R3.reuse, 0x2, R52 ;  /* 0x0000000203167825 */ /* 0x041fe400078e0234 */
[----:B------:R0:W3:Y:S02]  /*d620*/  LDG.E.U16 R53, desc[UR60][R20.64] ;  /* 0x0000003c14357981 */ /* 0x0000e4000c1e1500 */
[C---:B-1----:R-:W-:Y:S02]  /*d630*/  IMAD.WIDE R186, R3.reuse, 0x2, R50 ;  /* 0x0000000203ba7825 */ /* 0x042fe400078e0232 */
[----:B------:R1:W3:Y:S02]  /*d640*/  LDG.E.U16 R54, desc[UR60][R22.64] ;  /* 0x0000003c16367981 */ /* 0x0002e4000c1e1500 */
[----:B------:R-:W-:-:S02]  /*d650*/  IMAD.WIDE R18, R3, 0x2, R30 ;  /* 0x0000000203127825 */ /* 0x000fc400078e021e */
[----:B------:R-:W3:Y:S02]  /*d660*/  LDL.64 R30, [R1+0x3a0] ;  /* 0x0003a000011e7983 */ /* 0x000ee40000100a00 */
[C---:B0-----:R-:W-:Y:S02]  /*d670*/  IMAD.WIDE R20, R3.reuse, 0x2, R28 ;  /* 0x0000000203147825 */ /* 0x041fe400078e021c */
[----:B------:R-:W3:Y:S04]  /*d680*/  LDL.64 R28, [R1+0x390] ;  /* 0x00039000011c7983 */ /* 0x000ee80000100a00 */
[----:B------:R0:W3:Y:S01]  /*d690*/  LDG.E.U16 R52, desc[UR60][R18.64] ;  /* 0x0000003c12347981 */ /* 0x0000e2000c1e1500 */
[----:B-1----:R-:W-:-:S03]  /*d6a0*/  IMAD.WIDE R22, R3, 0x2, R46 ;  /* 0x0000000203167825 */ /* 0x002fc600078e022e */
[----:B------:R-:W3:Y:S01]  /*d6b0*/  LDG.E.U16 R51, desc[UR60][R186.64] ;  /* 0x0000003cba337981 */ /* 0x000ee2000c1e1500 */
[----:B------:R-:W-:-:S03]  /*d6c0*/  IMAD.WIDE R184, R3, 0x2, R48 ;  /* 0x0000000203b87825 */ /* 0x000fc600078e0230 */
[----:B------:R-:W3:Y:S01]  /*d6d0*/  LDG.E.U16 R49, desc[UR60][R22.64] ;  /* 0x0000003c16317981 */ /* 0x000ee2000c1e1500 */
[----:B0-----:R-:W-:-:S03]  /*d6e0*/  IMAD.WIDE R18, R3, 0x2, R36 ;  /* 0x0000000203127825 */ /* 0x001fc600078e0224 */
[----:B------:R-:W3:Y:S04]  /*d6f0*/  LDL.64 R36, [R1+0x370] ;  /* 0x0003700001247983 */ /* 0x000ee80000100a00 */
[----:B------:R-:W3:Y:S04]  /*d700*/  LDG.E.U16 R48, desc[UR60][R20.64] ;  /* 0x0000003c14307981 */ /* 0x000ee8000c1e1500 */
[----:B------:R-:W3:Y:S04]  /*d710*/  LDG.E.U16 R47, desc[UR60][R18.64] ;  /* 0x0000003c122f7981 */ /* 0x000ee8000c1e1500 */
[----:B------:R0:W3:Y:S01]  /*d720*/  LDG.E.U16 R50, desc[UR60][R184.64] ;  /* 0x0000003cb8327981 */ /* 0x0000e2000c1e1500 */
[----:B------:R-:W-:-:S02]  /*d730*/  WARPGROUP.DEPBAR.LE gsb0, 0x0 ;  /* 0x00008000000079c5 */ /* 0x000fc40000010000 */
[----:B------:R-:W-:-:S06]  /*d740*/  WARPGROUP.ARRIVE ;  /* 0x00000000000079c5 */ /* 0x000fcc0000000000 */
[----:B------:R-:W-:Y:S01]  /*d750*/  HGMMA.64x64x16.F32.BF16 R152, gdesc[UR48].tnspA, R152, gsb0 ;  /* 0x20e00000309879f0 */ /* 0x000fe20008001898 */
[----:B0-----:R-:W-:Y:S01]  /*d760*/  IMAD.WIDE R184, R3, 0x2, R44 ;  /* 0x0000000203b87825 */ /* 0x001fe200078e022c */
[----:B------:R-:W-:-:S03]  /*d770*/  UIADD3.64 UR54, UR10, 0x204, URZ ;  /* 0x000002040a367897 */ /* 0x000fc6000fffe03f */
[----:B----4-:R-:W-:-:S04]  /*d780*/  IMAD.WIDE R186, R3, 0x2, R26 ;  /* 0x0000000203ba7825 */ /* 0x010fc800078e021a */
[C---:B-----5:R-:W-:Y:S01]  /*d790*/  IMAD.WIDE R22, R3.reuse, 0x2, R34 ;  /* 0x0000000203167825 */ /* 0x060fe200078e0222 */
[----:B------:R-:W4:Y:S04]  /*d7a0*/  LDL.64 R26, [R1+0x360] ;  /* 0x00036000011a7983 */ /* 0x000f280000100a00 */
[----:B------:R-:W5:Y:S04]  /*d7b0*/  LDL.64 R34, [R1+0x350] ;  /* 0x0003500001227983 */ /* 0x000f680000100a00 */
[----:B------:R0:W5:Y:S01]  /*d7c0*/  LDG.E.U16 R44, desc[UR60][R22.64] ;  /* 0x0000003c162c7981 */ /* 0x000162000c1e1500 */
[----:B------:R-:W-:Y:S01]  /*d7d0*/  UIADD3.64 UR52, UR8, 0x300, URZ ;  /* 0x0000030008347897 */ /* 0x000fe2000fffe03f */
[----:B--2---:R-:W-:-:S04]  /*d7e0*/  IMAD.WIDE R20, R3, 0x2, R32 ;  /* 0x0000000203147825 */ /* 0x004fc800078e0220 */
[C---:B---3--:R-:W-:Y:S01]  /*d7f0*/  IMAD.WIDE R18, R3.reuse, 0x2, R24 ;  /* 0x0000000203127825 */ /* 0x048fe200078e0218 */
[----:B------:R-:W2:Y:S04]  /*d800*/  LDL.64 R32, [R1+0x340] ;  /* 0x0003400001207983 */ /* 0x000ea80000100a00 */
[----:B------:R-:W3:Y:S01]  /*d810*/  LDL.64 R24, [R1+0x330] ;  /* 0x0003300001187983 */ /* 0x000ee20000100a00 */
[----:B0-----:R-:W-:-:S03]  /*d820*/  IMAD.WIDE R22, R3, 0x2, R80 ;  /* 0x0000000203167825 */ /* 0x001fc600078e0250 */
[----:B------:R-:W3:Y:S01]  /*d830*/  LDL.64 R80, [R1+0x2f0] ;  /* 0x0002f00001507983 */ /* 0x000ee20000100a00 */
[----:B------:R-:W-:Y:S02]  /*d840*/  WARPGROUP.DEPBAR.LE gsb0, 0x0 ;  /* 0x00008000000079c5 */ /* 0x000fe40000010000 */
[----:B------:R-:W-:Y:S01]  /*d850*/  WARPGROUP.ARRIVE ;  /* 0x00000000000079c5 */ /* 0x000fe20000000000 */
[----:B------:R-:W-:Y:S01]  /*d860*/  UIADD3.64 UR50, UR10, 0x3fe, URZ ;  /* 0x000003fe0a327897 */ /* 0x000fe2000fffe03f */
[----:B------:R0:W3:Y:S04]  /*d870*/  LDG.E.U16 R46, desc[UR60][R186.64] ;  /* 0x0000003cba2e7981 */ /* 0x0000e8000c1e1500 */
[----:B------:R-:W-:Y:S01]  /*d880*/  HGMMA.64x64x16.F32.BF16 R152, gdesc[UR52].tnspA, R152, gsb0 ;  /* 0x20e00000349879f0 */ /* 0x000fe20008001898 */
[----:B------:R-:W-:Y:S01]  /*d890*/  UIADD3.64 UR48, UR8, 0x380, URZ ;  /* 0x0000038008307897 */ /* 0x000fe2000fffe03f */
[----:B------:R1:W3:Y:S04]  /*d8a0*/  LDG.E.U16 R45, desc[UR60][R184.64] ;  /* 0x0000003cb82d7981 */ /* 0x0002e8000c1e1500 */
[----:B------:R1:W3:Y:S04]  /*d8b0*/  LDG.E.U16 R252, desc[UR60][R20.64] ;  /* 0x0000003c14fc7981 */ /* 0x0002e8000c1e1500 */
[----:B------:R1:W3:Y:S04]  /*d8c0*/  LDG.E.U16 R250, desc[UR60][R18.64] ;  /* 0x0000003c12fa7981 */ /* 0x0002e8000c1e1500 */
[----:B------:R-:W3:Y:S01]  /*d8d0*/  LDG.E.U16 R243, desc[UR60][R22.64] ;  /* 0x0000003c16f37981 */ /* 0x000ee2000c1e1500 */
[----:B------:R-:W-:-:S02]  /*d8e0*/  WARPGROUP.DEPBAR.LE gsb0, 0x0 ;  /* 0x00008000000079c5 */ /* 0x000fc40000010000 */
[----:B------:R-:W-:-:S06]  /*d8f0*/  WARPGROUP.ARRIVE ;  /* 0x00000000000079c5 */ /* 0x000fcc0000000000 */
[----:B------:R-:W-:Y:S01]  /*d900*/  HGMMA.64x64x16.F32.BF16 R152, gdesc[UR48].tnspA, R152, gsb0 ;  /* 0x20e00000309879f0 */ /* 0x000fe20008001898 */
[----:B------:R-:W-:Y:S02]  /*d910*/  UIADD3.64 UR54, UR10, 0x400, URZ ;  /* 0x000004000a367897 */ /* 0x000fe4000fffe03f */
[----:B------:R-:W-:Y:S01]  /*d920*/  UIADD3.64 UR52, UR8, 0x400, URZ ;  /* 0x0000040008347897 */ /* 0x000fe2000fffe03f */
[----:B------:R-:W-:Y:S02]  /*d930*/  WARPGROUP.DEPBAR.LE gsb0, 0x0 ;  /* 0x00008000000079c5 */ /* 0x000fe40000010000 */
[----:B------:R-:W-:-:S06]  /*d940*/  WARPGROUP.ARRIVE ;  /* 0x00000000000079c5 */ /* 0x000fcc0000000000 */
[----:B------:R-:W-:Y:S01]  /*d950*/  HGMMA.64x64x16.F32.BF16 R152, gdesc[UR52].tnspA, R152, gsb0 ;  /* 0x20e00000349879f0 */ /* 0x000fe20008001898 */
[C---:B0-----:R-:W-:Y:S01]  /*d960*/  IMAD.WIDE R186, R3.reuse, 0x2, R86 ;  /* 0x0000000203ba7825 */ /* 0x041fe200078e0256 */
[----:B------:R-:W-:Y:S01]  /*d970*/  UIADD3.64 UR50, UR10, 0x402, URZ ;  /* 0x000004020a327897 */ /* 0x000fe2000fffe03f */
[----:B------:R-:W3:Y:S02]  /*d980*/  LDL.64 R86, [R1+0x2c0] ;  /* 0x0002c00001567983 */ /* 0x000ee40000100a00 */
[C---:B-1----:R-:W-:Y:S01]  /*d990*/  IMAD.WIDE R184, R3.reuse, 0x2, R84 ;  /* 0x0000000203b87825 */ /* 0x042fe200078e0254 */
[----:B------:R-:W-:Y:S01]  /*d9a0*/  UIADD3.64 UR48, UR8, 0x480, URZ ;  /* 0x0000048008307897 */ /* 0x000fe2000fffe03f */
[----:B------:R0:W3:Y:S02]  /*d9b0*/  LDG.E.U16 R247, desc[UR60][R186.64] ;  /* 0x0000003cbaf77981 */ /* 0x0000e4000c1e1500 */
[C---:B------:R-:W-:Y:S02]  /*d9c0*/  IMAD.WIDE R20, R3.reuse, 0x2, R30 ;  /* 0x0000000203147825 */ /* 0x040fe400078e021e */
[----:B------:R-:W3:Y:S02]  /*d9d0*/  LDL.64 R30, [R1+0x2e0] ;  /* 0x0002e000011e7983 */ /* 0x000ee40000100a00 */
[----:B------:R-:W-:-:S02]  /*d9e0*/  IMAD.WIDE R18, R3, 0x2, R28 ;  /* 0x0000000203127825 */ /* 0x000fc400078e021c */
[----:B------:R-:W3:Y:S02]  /*d9f0*/  LDL.64 R28, [R1+0x2d0] ;  /* 0x0002d000011c7983 */ /* 0x000ee40000100a00 */
[C---:B0-----:R-:W-:Y:S02]  /*da00*/  IMAD.WIDE R186, R3.reuse, 0x2, R82 ;  /* 0x0000000203ba7825 */ /* 0x041fe400078e0252 */
[----:B------:R0:W3:Y:S04]  /*da10*/  LDG.E.U16 R245, desc[UR60][R184.64] ;  /* 0x0000003cb8f57981 */ /* 0x0000e8000c1e1500 */
[----:B------:R-:W3:Y:S04]  /*da20*/  LDG.E.U16 R239, desc[UR60][R18.64] ;  /* 0x0000003c12ef7981 */ /* 0x000ee8000c1e1500 */
[----:B------:R-:W3:Y:S01]  /*da30*/  LDG.E.U16 R237, desc[UR60][R186.64] ;  /* 0x0000003cbaed7981 */ /* 0x000ee2000c1e1500 */
[----:B0-----:R-:W-:-:S03]  /*da40*/  IMAD.WIDE R184, R3, 0x2, R36 ;  /* 0x0000000203b87825 */ /* 0x001fc600078e0224 */
[----:B------:R-:W3:Y:S04]  /*da50*/  LDL.64 R36, [R1+0x5c8] ;  /* 0x0005c80001247983 */ /* 0x000ee80000100a00 */
[----:B------:R-:W3:Y:S04]  /*da60*/  LDL.64 R84, [R1+0x5a8] ;  /* 0x0005a80001547983 */ /* 0x000ee80000100a00 */
[----:B------:R-:W3:Y:S04]  /*da70*/  LDL.64 R82, [R1+0x598] ;  /* 0x0005980001527983 */ /* 0x000ee80000100a00 */
[----:B------:R5:W3:Y:S01]  /*da80*/  LDG.E.U16 R241, desc[UR60][R20.64] ;  /* 0x0000003c14f17981 */ /* 0x000ae2000c1e1500 */
[----:B----4-:R-:W-:-:S03]  /*da90*/  IMAD.WIDE R22, R3, 0x2, R26 ;  /* 0x0000000203167825 */ /* 0x010fc600078e021a */
[----:B------:R-:W4:Y:S01]  /*daa0*/  LDL.64 R26, [R1+0x5b8] ;  /* 0x0005b800011a7983 */ /* 0x000f220000100a00 */
[----:B------:R-:W-:Y:S02]  /*dab0*/  UIADD3.64 UR54, UR10, 0x404, URZ ;  /* 0x000004040a367897 */ /* 0x000fe4000fffe03f */
[----:B------:R-:W-:Y:S01]  /*dac0*/  UIADD3.64 UR52, UR8, 0x500, URZ ;  /* 0x0000050008347897 */ /* 0x000fe2000fffe03f */
[----:B------:R0:W4:Y:S01]  /*dad0*/  LDG.E.U16 R233, desc[UR60][R22.64] ;  /* 0x0000003c16e97981 */ /* 0x000122000c1e1500 */
[----:B-----5:R-:W-:-:S03]  /*dae0*/  IMAD.WIDE R20, R3, 0x2, R34 ;  /* 0x0000000203147825 */ /* 0x020fc600078e0222 */
[----:B------:R-:W5:Y:S01]  /*daf0*/  LDL.64 R34, [R1+0x588] ;  /* 0x0005880001227983 */ /* 0x000f620000100a00 */
[----:B------:R-:W-:-:S03]  /*db00*/  UIADD3.64 UR56, UR8, 0x600, URZ ;  /* 0x0000060008387897 */ /* 0x000fc6000fffe03f */
[----:B------:R-:W5:Y:S01]  /*db10*/  LDG.E.U16 R231, desc[UR60][R20.64] ;  /* 0x0000003c14e77981 */ /* 0x000f62000c1e1500 */
[----:B------:R-:W-:Y:S02]  /*db20*/  WARPGROUP.DEPBAR.LE gsb0, 0x0 ;  /* 0x00008000000079c5 */ /* 0x000fe40000010000 */
[----:B------:R-:W-:Y:S01]  /*db30*/  WARPGROUP.ARRIVE ;  /* 0x00000000000079c5 */ /* 0x000fe20000000000 */
[----:B------:R-:W5:Y:S05]  /*db40*/  LDG.E.U16 R235, desc[UR60][R184.64] ;  /* 0x0000003cb8eb7981 */ /* 0x000f6a000c1e1500 */
[----:B------:R-:W-:Y:S01]  /*db50*/  HGMMA.64x64x16.F32.BF16 R152, gdesc[UR48].tnspA, R152, gsb0 ;  /* 0x20e00000309879f0 */ /* 0x000fe20008001898 */
[----:B--2---:R-:W-:-:S04]  /*db60*/  IMAD.WIDE R18, R3, 0x2, R32 ;  /* 0x0000000203127825 */ /* 0x004fc800078e0220 */
[C---:B---3--:R-:W-:Y:S01]  /*db70*/  IMAD.WIDE R186, R3.reuse, 0x2, R24 ;  /* 0x0000000203ba7825 */ /* 0x048fe200078e0218 */
[----:B------:R1:W2:Y:S04]  /*db80*/  LDG.E.U16 R228, desc[UR60][R18.64] ;  /* 0x0000003c12e47981 */ /* 0x0002a8000c1e1500 */
[----:B------:R-:W3:Y:S01]  /*db90*/  LDL.64 R24, [R1+0x568] ;  /* 0x0005680001187983 */ /* 0x000ee20000100a00 */
[----:B------:R-:W-:Y:S02]  /*dba0*/  UIADD3.64 UR50, UR10, 0x5fe, URZ ;  /* 0x000005fe0a327897 */ /* 0x000fe4000fffe03f */
[----:B------:R-:W-:Y:S01]  /*dbb0*/  UIADD3.64 UR48, UR8, 0x580, URZ ;  /* 0x0000058008307897 */ /* 0x000fe2000fffe03f */
[C---:B0-----:R-:W-:Y:S01]  /*dbc0*/  IMAD.WIDE R22, R3.reuse, 0x2, R90 ;  /* 0x0000000203167825 */ /* 0x041fe200078e025a */
[----:B------:R-:W2:Y:S03]  /*dbd0*/  LDL.64 R32, [R1+0x578] ;  /* 0x0005780001207983 */ /* 0x000ea60000100a00 */
[C---:B-1----:R-:W-:Y:S01]  /*dbe0*/  IMAD.WIDE R18, R3.reuse, 0x2, R80 ;  /* 0x0000000203127825 */ /* 0x042fe200078e0250 */
[----:B------:R0:W2:Y:S04]  /*dbf0*/  LDG.E.U16 R223, desc[UR60][R22.64] ;  /* 0x0000003c16df7981 */ /* 0x0000a8000c1e1500 */
[----:B------:R-:W2:Y:S01]  /*dc00*/  LDL.64 R80, [R1+0x558] ;  /* 0x0005580001507983 */ /* 0x000ea20000100a00 */
[----:B------:R-:W-:-:S03]  /*dc10*/  IMAD.WIDE R20, R3, 0x2, R88 ;  /* 0x0000000203147825 */ /* 0x000fc600078e0258 */
[----:B------:R-:W2:Y:S01]  /*dc20*/  LDL.64 R90, [R1+0x548] ;  /* 0x00054800015a7983 */ /* 0x000ea20000100a00 */
[----:B------:R-:W-:-:S03]  /*dc30*/  IMAD.WIDE R184, R3, 0x2, R92 ;  /* 0x0000000203b87825 */ /* 0x000fc600078e025c */
[----:B------:R1:W2:Y:S04]  /*dc40*/  LDG.E.U16 R220, desc[UR60][R20.64] ;  /* 0x0000003c14dc7981 */ /* 0x0002a8000c1e1500 */
[----:B------:R-:W2:Y:S04]  /*dc50*/  LDG.E.U16 R227, desc[UR60][R186.64] ;  /* 0x0000003cbae37981 */ /* 0x000ea8000c1e1500 */
[----:B------:R-:W2:Y:S04]  /*dc60*/  LDG.E.U16 R225, desc[UR60][R184.64] ;  /* 0x0000003cb8e17981 */ /* 0x000ea8000c1e1500 */
[----:B------:R1:W2:Y:S01]  /*dc70*/  LDG.E.U16 R217, desc[UR60][R18.64] ;  /* 0x0000003c12d97981 */ /* 0x0002a2000c1e1500 */
[----:B------:R-:W-:-:S02]  /*dc80*/  WARPGROUP.DEPBAR.LE gsb0, 0x0 ;  /* 0x00008000000079c5 */ /* 0x000fc40000010000 */
[----:B------:R-:W-:Y:S01]  /*dc90*/  WARPGROUP.ARRIVE ;  /* 0x00000000000079c5 */ /* 0x000fe20000000000 */
[----:B------:R-:W2:Y:S01]  /*dca0*/  LDL.64 R88, [R1+0x518] ;  /* 0x0005180001587983 */ /* 0x000ea20000100a00 */
[----:B------:R-:W-:Y:S02]  /*dcb0*/  UIADD3.64 UR20, UR8, 0xf80, URZ ;  /* 0x00000f8008147897 */ /* 0x000fe4000fffe03f */
[----:B------:R-:W-:Y:S01]  /*dcc0*/  UIADD3.64 UR24, UR8, 0x1000, URZ ;  /* 0x0000100008187897 */ /* 0x000fe2000fffe03f */
[----:B------:R-:W2:Y:S01]  /*dcd0*/  LDL.64 R92, [R1+0x478] ;  /* 0x00047800015c7983 */ /* 0x000ea20000100a00 */
[----:B------:R-:W-:Y:S03]  /*dce0*/  HGMMA.64x64x16.F32.BF16 R152, gdesc[UR52].tnspA, R152, gsb0 ;  /* 0x20e00000349879f0 */ /* 0x000fe60008001898 */
[----:B------:R-:W-:Y:S02]  /*dcf0*/  WARPGROUP.DEPBAR.LE gsb0, 0x0 ;  /* 0x00008000000079c5 */ /* 0x000fe40000010000 */
[----:B------:R-:W-:-:S06]  /*dd00*/  WARPGROUP.ARRIVE ;  /* 0x00000000000079c5 */ /* 0x000fcc0000000000 */
[----:B------:R-:W-:Y:S03]  /*dd10*/  HGMMA.64x64x16.F32.BF16 R152, gdesc[UR48].tnspA, R152, gsb0 ;  /* 0x20e00000309879f0 */ /* 0x000fe60008001898 */
[----:B------:R-:W-:Y:S02]  /*dd20*/  WARPGROUP.DEPBAR.LE gsb0, 0x0 ;  /* 0x00008000000079c5 */ /* 0x000fe40000010000 */
[----:B------:R-:W-:-:S06]  /*dd30*/  WARPGROUP.ARRIVE ;  /* 0x00000000000079c5 */ /* 0x000fcc0000000000 */
[----:B------:R-:W-:Y:S01]  /*dd40*/  HGMMA.64x64x16.F32.BF16 R152, gdesc[UR56].tnspA, R152, gsb0 ;  /* 0x20e00000389879f0 */ /* 0x000fe20008001898 */
[C---:B0-----:R-:W-:Y:S02]  /*dd50*/  IMAD.WIDE R22, R3.reuse, 0x2, R30 ;  /* 0x0000000203167825 */ /* 0x041fe400078e021e */
[----:B------:R-:W2:Y:S02]  /*dd60*/  LDL.64 R30, [R1+0x538] ;  /* 0x00053800011e7983 */ /* 0x000ea40000100a00 */
[C---:B-1----:R-:W-:Y:S02]  /*dd70*/  IMAD.WIDE R20, R3.reuse, 0x2, R28 ;  /* 0x0000000203147825 */ /* 0x042fe400078e021c */
[----:B------:R-:W2:Y:S02]  /*dd80*/  LDL.64 R28, [R1+0x528] ;  /* 0x00052800011c7983 */ /* 0x000ea40000100a00 */
[C---:B------:R-:W-:Y:S02]  /*dd90*/  IMAD.WIDE R18, R3.reuse, 0x2, R86 ;  /* 0x0000000203127825 */ /* 0x040fe400078e0256 */
[----:B------:R-:W2:Y:S02]  /*dda0*/  LDL.64 R86, [R1+0x508] ;  /* 0x0005080001567983 */ /* 0x000ea40000100a00 */
[----:B------:R-:W-:-:S02]  /*ddb0*/  IMAD.WIDE R186, R3, 0x2, R36 ;  /* 0x0000000203ba7825 */ /* 0x000fc400078e0224 */
[----:B------:R-:W2:Y:S02]  /*ddc0*/  LDG.E.U16 R0, desc[UR60][R18.64] ;  /* 0x0000003c12007981 */ /* 0x000ea4000c1e1500 */
[C---:B----4-:R-:W-:Y:S02]  /*ddd0*/  IMAD.WIDE R184, R3.reuse, 0x2, R26 ;  /* 0x0000000203b87825 */ /* 0x050fe400078e021a */
[----:B------:R-:W4:Y:S04]  /*dde0*/  LDL.64 R26, [R1+0x2b0] ;  /* 0x0002b000011a7983 */ /* 0x000f280000100a00 */
[----:B------:R0:W4:Y:S04]  /*ddf0*/  LDG.E.U16 R38, desc[UR60][R186.64] ;  /* 0x0000003cba267981 */ /* 0x000128000c1e1500 */
[----:B------:R1:W4:Y:S04]  /*de00*/  LDG.E.U16 R37, desc[UR60][R184.64] ;  /* 0x0000003cb8257981 */ /* 0x000328000c1e1500 */
[----:B------:R5:W4:Y:S01]  /*de10*/  LDG.E.U16 R8, desc[UR60][R22.64] ;  /* 0x0000003c16087981 */ /* 0x000b22000c1e1500 */
[----:B0-----:R-:W-:-:S03]  /*de20*/  IMAD.WIDE R186, R3, 0x2, R84 ;  /* 0x0000000203ba7825 */ /* 0x001fc600078e0254 */
[----:B------:R-:W4:Y:S01]  /*de30*/  LDL.64 R84, [R1+0x4e8] ;  /* 0x0004e80001547983 */ /* 0x000f220000100a00 */
[----:B-1----:R-:W-:-:S03]  /*de40*/  IMAD.WIDE R184, R3, 0x2, R82 ;  /* 0x0000000203b87825 */ /* 0x002fc600078e0252 */
[----:B------:R-:W4:Y:S01]  /*de50*/  LDL.64 R82, [R1+0x4b8] ;  /* 0x0004b80001527983 */ /* 0x000f220000100a00 */
[----:B-----5:R-:W-:-:S03]  /*de60*/  IMAD.WIDE R22, R3, 0x2, R34 ;  /* 0x0000000203167825 */ /* 0x020fc600078e0222 */
[----:B------:R2:W5:Y:S01]  /*de70*/  LDG.E.U16 R35, desc[UR60][R184.64] ;  /* 0x0000003cb8237981 */ /* 0x000562000c1e1500 */
[----:B------:R-:W-:Y:S02]  /*de80*/  UIADD3.64 UR54, UR10, 0x602, URZ ;  /* 0x000006020a367897 */ /* 0x000fe4000fffe03f */
[----:B------:R-:W-:Y:S01]  /*de90*/  UIADD3.64 UR52, UR8, 0x680, URZ ;  /* 0x0000068008347897 */ /* 0x000fe2000fffe03f */
[----:B------:R0:W5:Y:S01]  /*dea0*/  LDG.E.U16 R2, desc[UR60][R20.64] ;  /* 0x0000003c14027981 */ /* 0x000162000c1e1500 */
[----:B------:R-:W-:Y:S02]  /*deb0*/  UIADD3.64 UR50, UR10, 0x604, URZ ;  /* 0x000006040a327897 */ /* 0x000fe4000fffe03f */
[----:B------:R-:W-:Y:S01]  /*dec0*/  UIADD3.64 UR48, UR8, 0x700, URZ ;  /* 0x0000070008307897 */ /* 0x000fe2000fffe03f */
[----:B------:R1:W5:Y:S01]  /*ded0*/  LDG.E.U16 R34, desc[UR60][R22.64] ;  /* 0x0000003c16227981 */ /* 0x000362000c1e1500 */
[----:B------:R-:W-:Y:S02]  /*dee0*/  UIADD3.64 UR28, UR8, 0x1080, URZ ;  /* 0x00001080081c7897 */ /* 0x000fe4000fffe03f */
[----:B------:R-:W-:Y:S01]  /*def0*/  UIADD3.64 UR32, UR8, 0x1100, URZ ;  /* 0x0000110008207897 */ /* 0x000fe2000fffe03f */
[----:B------:R-:W5:Y:S01]  /*df00*/  LDG.E.U16 R36, desc[UR60][R186.64] ;  /* 0x0000003cba247981 */ /* 0x000f62000c1e1500 */
[----:B---3--:R-:W-:-:S03]  /*df10*/  IMAD.WIDE R18, R3, 0x2, R24 ;  /* 0x0000000203127825 */ /* 0x008fc600078e0218 */
[----:B------:R-:W3:Y:S01]  /*df20*/  LDL.64 R24, [R1+0x4d8] ;  /* 0x0004d80001187983 */ /* 0x000ee20000100a00 */
[----:B--2---:R-:W-:-:S03]  /*df30*/  IMAD.WIDE R184, R3, 0x2, R80 ;  /* 0x0000000203b87825 */ /* 0x004fc600078e0250 */
[----:B------:R-:W2:Y:S01]  /*df40*/  LDL.64 R80, [R1+0x4a8] ;  /* 0x0004a80001507983 */ /* 0x000ea20000100a00 */
[----:B------:R-:W-:Y:S02]  /*df50*/  WARPGROUP.DEPBAR.LE gsb0, 0x0 ;  /* 0x00008000000079c5 */ /* 0x000fe40000010000 */
[----:B------:R-:W-:-:S06]  /*df60*/  WARPGROUP.ARRIVE ;  /* 0x00000000000079c5 */ /* 0x000fcc0000000000 */
        /* <DEDUP_REMOVED lines=8> */
[----:B------:R-:W5:Y:S02]  /*dff0*/  LDG.E.U16 R32, desc[UR60][R18.64] ;  /* 0x0000003c12207981 */ /* 0x000f64000c1e1500 */
[C---:B-1----:R-:W-:Y:S02]  /*e000*/  IMAD.WIDE R22, R3.reuse, 0x2, R90 ;  /* 0x0000000203167825 */ /* 0x042fe400078e025a */
[----:B------:R0:W5:Y:S04]  /*e010*/  LDG.E.U16 R33, desc[UR60][R20.64] ;  /* 0x0000003c14217981 */ /* 0x000168000c1e1500 */
[----:B------:R-:W5:Y:S01]  /*e020*/  LDL.64 R90, [R1+0x468] ;  /* 0x00046800015a7983 */ /* 0x000f620000100a00 */
[----:B0-----:R-:W-:-:S03]  /*e030*/  IMAD.WIDE R20, R3, 0x2, R30 ;  /* 0x0000000203147825 */ /* 0x001fc600078e021e */
[----:B------:R0:W5:Y:S01]  /*e040*/  LDG.E.U16 R30, desc[UR60][R22.64] ;  /* 0x0000003c161e7981 */ /* 0x000162000c1e1500 */
[----:B------:R-:W-:-:S03]  /*e050*/  IMAD.WIDE R18, R3, 0x2, R28 ;  /* 0x0000000203127825 */ /* 0x000fc600078e021c */
[----:B------:R1:W5:Y:S04]  /*e060*/  LDG.E.U16 R29, desc[UR60][R20.64] ;  /* 0x0000003c141d7981 */ /* 0x000368000c1e1500 */
[----:B------:R4:W5:Y:S01]  /*e070*/  LDG.E.U16 R28, desc[UR60][R18.64] ;  /* 0x0000003c121c7981 */ /* 0x000962000c1e1500 */
[----:B0-----:R-:W-:-:S03]  /*e080*/  IMAD.WIDE R22, R3, 0x2, R88 ;  /* 0x0000000203167825 */ /* 0x001fc600078e0258 */
[----:B------:R-:W5:Y:S01]  /*e090*/  LDL.64 R88, [R1+0x458] ;  /* 0x0004580001587983 */ /* 0x000f620000100a00 */
[----:B-1----:R-:W-:-:S03]  /*e0a0*/  IMAD.WIDE R20, R3, 0x2, R86 ;  /* 0x0000000203147825 */ /* 0x002fc600078e0256 */
[----:B------:R-:W5:Y:S01]  /*e0b0*/  LDL.64 R86, [R1+0x448] ;  /* 0x0004480001567983 */ /* 0x000f620000100a00 */
[----:B----4-:R-:W-:-:S03]  /*e0c0*/  IMAD.WIDE R18, R3, 0x2, R26 ;  /* 0x0000000203127825 */ /* 0x010fc600078e021a */
[----:B------:R0:W4:Y:S04]  /*e0d0*/  LDG.E.U16 R26, desc[UR60][R20.64] ;  /* 0x0000003c141a7981 */ /* 0x000128000c1e1500 */
[----:B------:R3:W4:Y:S01]  /*e0e0*/  LDG.E.U16 R7, desc[UR60][R18.64] ;  /* 0x0000003c12077981 */ /* 0x000722000c1e1500 */
[----:B------:R-:W-:Y:S02]  /*e0f0*/  UIADD3.64 UR54, UR10, 0x9fe, URZ ;  /* 0x000009fe0a367897 */ /* 0x000fe4000fffe03f */
[----:B------:R-:W-:Y:S01]  /*e100*/  UIADD3.64 UR52, UR8, 0x1180, URZ ;  /* 0x0000118008347897 */ /* 0x000fe2000fffe03f */
[----:B------:R-:W4:Y:S01]  /*e110*/  LDG.E.U16 R27, desc[UR60][R22.64] ;  /* 0x0000003c161b7981 */ /* 0x000f22000c1e1500 */
[----:B------:R-:W-:Y:S02]  /*e120*/  WARPGROUP.DEPBAR.LE gsb0, 0x0 ;  /* 0x00008000000079c5 */ /* 0x000fe40000010000 */
[----:B------:R-:W-:Y:S01]  /*e130*/  WARPGROUP.ARRIVE ;  /* 0x00000000000079c5 */ /* 0x000fe20000000000 */
[----:B------:R-:W-:Y:S01]  /*e140*/  UIADD3.64 UR50, UR10, 0xa00, URZ ;  /* 0x00000a000a327897 */ /* 0x000fe2000fffe03f */
[----:B------:R-:W4:Y:S04]  /*e150*/  LDG.E.U16 R31, desc[UR60][R184.64] ;  /* 0x0000003cb81f7981 */ /* 0x000f28000c1e1500 */
[----:B------:R-:W-:Y:S01]  /*e160*/  HGMMA.64x64x16.F32.BF16 R152, gdesc[UR24].tnspA, R152, gsb0 ;  /* 0x20e00000189879f0 */ /* 0x000fe20008001898 */
[----:B0-----:R-:W-:-:S02]  /*e170*/  IMAD.WIDE R20, R3, 0x2, R84 ;  /* 0x0000000203147825 */ /* 0x001fc400078e0254 */
[----:B------:R-:W4:Y:S02]  /*e180*/  LDL.64 R84, [R1+0x418] ;  /* 0x0004180001547983 */ /* 0x000f240000100a00 */
[C---:B---3--:R-:W-:Y:S02]  /*e190*/  IMAD.WIDE R18, R3.reuse, 0x2, R24 ;  /* 0x0000000203127825 */ /* 0x048fe400078e0218 */
[----:B------:R0:W3:Y:S04]  /*e1a0*/  LDG.E.U16 R24, desc[UR60][R20.64] ;  /* 0x0000003c14187981 */ /* 0x0000e8000c1e1500 */
[----:B------:R2:W3:Y:S01]  /*e1b0*/  LDG.E.U16 R251, desc[UR60][R18.64] ;  /* 0x0000003c12fb7981 */ /* 0x0004e2000c1e1500 */
[----:B0-----:R-:W-:-:S03]  /*e1c0*/  IMAD.WIDE R20, R3, 0x2, R82 ;  /* 0x0000000203147825 */ /* 0x001fc600078e0252 */
[----:B------:R-:W3:Y:S01]  /*e1d0*/  LDL.64 R82, [R1+0x408] ;  /* 0x0004080001527983 */ /* 0x000ee20000100a00 */
[----:B--2---:R-:W-:-:S03]  /*e1e0*/  IMAD.WIDE R18, R3, 0x2, R80 ;  /* 0x0000000203127825 */ /* 0x004fc600078e0250 */
[----:B------:R-:W2:Y:S01]  /*e1f0*/  LDL.64 R80, [R1+0x2a0] ;  /* 0x0002a00001507983 */ /* 0x000ea20000100a00 */
[----:B------:R-:W-:-:S03]  /*e200*/  IMAD.WIDE R22, R3, 0x2, R98 ;  /* 0x0000000203167825 */ /* 0x000fc600078e0262 */
[----:B------:R-:W2:Y:S04]  /*e210*/  LDL.64 R98, [R1+0x428] ;  /* 0x0004280001627983 */ /* 0x000ea80000100a00 */
[----:B------:R0:W2:Y:S04]  /*e220*/  LDG.E.U16 R25, desc[UR60][R22.64] ;  /* 0x0000003c16197981 */ /* 0x0000a8000c1e1500 */
[----:B------:R-:W2:Y:S04]  /*e230*/  LDG.E.U16 R248, desc[UR60][R20.64] ;  /* 0x0000003c14f87981 */ /* 0x000ea8000c1e1500 */
[----:B------:R-:W2:Y:S01]  /*e240*/  LDG.E.U16 R246, desc[UR60][R18.64] ;  /* 0x0000003c12f67981 */ /* 0x000ea2000c1e1500 */
[----:B------:R-:W-:-:S02]  /*e250*/  WARPGROUP.DEPBAR.LE gsb0, 0x0 ;  /* 0x00008000000079c5 */ /* 0x000fc40000010000 */
[----:B------:R-:W-:-:S06]  /*e260*/  WARPGROUP.ARRIVE ;  /* 0x00000000000079c5 */ /* 0x000fcc0000000000 */
[----:B------:R-:W-:Y:S03]  /*e270*/  HGMMA.64x64x16.F32.BF16 R152, gdesc[UR28].tnspA, R152, gsb0 ;  /* 0x20e000001c9879f0 */ /* 0x000fe60008001898 */
[----:B------:R-:W-:Y:S02]  /*e280*/  WARPGROUP.DEPBAR.LE gsb0, 0x0 ;  /* 0x00008000000079c5 */ /* 0x000fe40000010000 */
[----:B------:R-:W-:-:S06]  /*e290*/  WARPGROUP.ARRIVE ;  /* 0x00000000000079c5 */ /* 0x000fcc0000000000 */
[----:B------:R-:W-:Y:S01]  /*e2a0*/  HGMMA.64x64x16.F32.BF16 R152, gdesc[UR32].tnspA, R152, gsb0 ;  /* 0x20e00000209879f0 */ /* 0x000fe20008001898 */
[----:B0-----:R-:W-:Y:S02]  /*e2b0*/  IMAD.WIDE R22, R3, 0x2, R102 ;  /* 0x0000000203167825 */ /* 0x001fe400078e0266 */
[----:B------:R-:W2:Y:S04]  /*e2c0*/  LDL.64 R102, [R1+0x3b8] ;  /* 0x0003b80001667983 */ /* 0x000ea80000100a00 */
[----:B------:R0:W2:Y:S01]  /*e2d0*/  LDG.E.U16 R249, desc[UR60][R22.64] ;  /* 0x0000003c16f97981 */ /* 0x0000a2000c1e1500 */
[----:B------:R-:W-:Y:S02]  /*e2e0*/  WARPGROUP.DEPBAR.LE gsb0, 0x0 ;  /* 0x00008000000079c5 */ /* 0x000fe40000010000 */
[----:B------:R-:W-:-:S06]  /*e2f0*/  WARPGROUP.ARRIVE ;  /* 0x00000000000079c5 */ /* 0x000fcc0000000000 */
[----:B------:R-:W-:Y:S01]  /*e300*/  HGMMA.64x64x16.F32.BF16 R152, gdesc[UR52].tnspA, R152, gsb0 ;  /* 0x20e00000349879f0 */ /* 0x000fe20008001898 */
[C---:B0-----:R-:W-:Y:S02]  /*e310*/  IMAD.WIDE R22, R3.reuse, 0x2, R96 ;  /* 0x0000000203167825 */ /* 0x041fe400078e0260 */
[----:B------:R-:W2:Y:S02]  /*e320*/  LDL.64 R96, [R1+0x3f8] ;  /* 0x0003f80001607983 */ /* 0x000ea40000100a00 */
[C---:B------:R-:W-:Y:S02]  /*e330*/  IMAD.WIDE R20, R3.reuse, 0x2, R94 ;  /* 0x0000000203147825 */ /* 0x040fe400078e025e */
[----:B------:R-:W2:Y:S02]  /*e340*/  LDL.64 R94, [R1+0x3e8] ;  /* 0x0003e800015e7983 */ /* 0x000ea40000100a00 */
[C---:B------:R-:W-:Y:S02]  /*e350*/  IMAD.WIDE R18, R3.reuse, 0x2, R92 ;  /* 0x0000000203127825 */ /* 0x040fe400078e025c */
[----:B------:R-:W2:Y:S04]  /*e360*/  LDL.64 R92, [R1+0x3d8] ;  /* 0x0003d800015c7983 */ /* 0x000ea80000100a00 */
[----:B------:R5:W2:Y:S04]  /*e370*/  LDG.E.U16 R244, desc[UR60][R22.64] ;  /* 0x0000003c16f47981 */ /* 0x000aa8000c1e1500 */
[----:B------:R0:W2:Y:S04]  /*e380*/  LDG.E.U16 R242, desc[UR60][R20.64] ;  /* 0x0000003c14f27981 */ /* 0x0000a8000c1e1500 */
[----:B------:R1:W2:Y:S01]  /*e390*/  LDG.E.U16 R240, desc[UR60][R18.64] ;  /* 0x0000003c12f07981 */ /* 0x0002a2000c1e1500 */
[----:B-----5:R-:W-:-:S03]  /*e3a0*/  IMAD.WIDE R22, R3, 0x2, R90 ;  /* 0x0000000203167825 */ /* 0x020fc600078e025a */
[----:B------:R-:W5:Y:S01]  /*e3b0*/  LDL.64 R90, [R1+0x3c8] ;  /* 0x0003c800015a7983 */ /* 0x000f620000100a00 */
[----:B0-----:R-:W-:-:S03]  /*e3c0*/  IMAD.WIDE R20, R3, 0x2, R88 ;  /* 0x0000000203147825 */ /* 0x001fc600078e0258 */
[----:B------:R-:W5:Y:S01]  /*e3d0*/  LDL.64 R88, [R1+0x290] ;  /* 0x0002900001587983 */ /* 0x000f620000100a00 */
[C---:B-1----:R-:W-:Y:S01]  /*e3e0*/  IMAD.WIDE R18, R3.reuse, 0x2, R86 ;  /* 0x0000000203127825 */ /* 0x042fe200078e0256 */
[----:B------:R-:W-:Y:S02]  /*e3f0*/  UIADD3.64 UR48, UR8, 0x1200, URZ ;  /* 0x0000120008307897 */ /* 0x000fe4000fffe03f */
[----:B------:R0:W5:Y:S04]  /*e400*/  LDG.E.U16 R238, desc[UR60][R22.64] ;  /* 0x0000003c16ee7981 */ /* 0x000168000c1e1500 */
[----:B------:R4:W5:Y:S04]  /*e410*/  LDG.E.U16 R234, desc[UR60][R18.64] ;  /* 0x0000003c12ea7981 */ /* 0x000968000c1e1500 */
[----:B------:R-:W5:Y:S01]  /*e420*/  LDL.64 R86, [R1+0x280] ;  /* 0x0002800001567983 */ /* 0x000f620000100a00 */
[----:B0-----:R-:W-:-:S03]  /*e430*/  IMAD.WIDE R22, R3, 0x2, R100 ;  /* 0x0000000203167825 */ /* 0x001fc600078e0264 */
[----:B------:R-:W5:Y:S01]  /*e440*/  LDL.64 R100, [R1+0x270] ;  /* 0x0002700001647983 */ /* 0x000f620000100a00 */
[----:B----4-:R-:W-:-:S03]  /*e450*/  IMAD.WIDE R18, R3, 0x2, R84 ;  /* 0x0000000203127825 */ /* 0x010fc600078e0254 */
[----:B------:R3:W4:Y:S04]  /*e460*/  LDG.E.U16 R232, desc[UR60][R22.64] ;  /* 0x0000003c16e87981 */ /* 0x000728000c1e1500 */
[----:B------:R-:W4:Y:S04]  /*e470*/  LDL.64 R84, [R1+0x260] ;  /* 0x0002600001547983 */ /* 0x000f280000100a00 */
[----:B------:R2:W4:Y:S01]  /*e480*/  LDG.E.U16 R229, desc[UR60][R18.64] ;  /* 0x0000003c12e57981 */ /* 0x000522000c1e1500 */
[----:B------:R-:W-:Y:S02]  /*e490*/  UIADD3.64 UR54, UR10, 0xa02, URZ ;  /* 0x00000a020a367897 */ /* 0x000fe4000fffe03f */
[----:B------:R-:W-:Y:S01]  /*e4a0*/  UIADD3.64 UR52, UR8, 0x1280, URZ ;  /* 0x0000128008347897 */ /* 0x000fe2000fffe03f */
[----:B------:R0:W4:Y:S01]  /*e4b0*/  LDG.E.U16 R236, desc[UR60][R20.64] ;  /* 0x0000003c14ec7981 */ /* 0x000122000c1e1500 */
[----:B------:R-:W-:-:S02]  /*e4c0*/  WARPGROUP.DEPBAR.LE gsb0, 0x0 ;  /* 0x00008000000079c5 */ /* 0x000fc40000010000 */
[----:B------:R-:W-:-:S06]  /*e4d0*/  WARPGROUP.ARRIVE ;  /* 0x00000000000079c5 */ /* 0x000fcc0000000000 */
[----:B------:R-:W-:Y:S01]  /*e4e0*/  HGMMA.64x64x16.F32.BF16 R152, gdesc[UR48].tnspA, R152, gsb0 ;  /* 0x20e00000309879f0 */ /* 0x000fe20008001898 */
[C---:B---3--:R-:W-:Y:S02]  /*e4f0*/  IMAD.WIDE R22, R3.reuse, 0x2, R82 ;  /* 0x0000000203167825 */ /* 0x048fe400078e0252 */
[----:B------:R-:W3:Y:S02]  /*e500*/  LDL.64 R82, [R1+0x3a8] ;  /* 0x0003a80001527983 */ /* 0x000ee40000100a00 */
[C---:B--2---:R-:W-:Y:S02]  /*e510*/  IMAD.WIDE R18, R3.reuse, 0x2, R80 ;  /* 0x0000000203127825 */ /* 0x044fe400078e0250 */
[----:B------:R-:W2:Y:S01]  /*e520*/  LDL.64 R80, [R1+0x240] ;  /* 0x0002400001507983 */ /* 0x000ea20000100a00 */
[----:B------:R-:W-:Y:S02]  /*e530*/  UIADD3.64 UR50, UR10, 0xa04, URZ ;  /* 0x00000a040a327897 */ /* 0x000fe4000fffe03f */
[----:B------:R-:W-:Y:S01]  /*e540*/  UIADD3.64 UR48, UR8, 0x1300, URZ ;  /* 0x0000130008307897 */ /* 0x000fe2000fffe03f */
[----:B0-----:R-:W-:Y:S01]  /*e550*/  IMAD.WIDE R20, R3, 0x2, R98 ;  /* 0x0000000203147825 */ /* 0x001fe200078e0262 */
[----:B------:R-:W2:Y:S04]  /*e560*/  LDG.E.U16 R226, desc[UR60][R22.64] ;  /* 0x0000003c16e27981 */ /* 0x000ea8000c1e1500 */
[----:B------:R0:W2:Y:S04]  /*e570*/  LDG.E.U16 R230, desc[UR60][R20.64] ;  /* 0x0000003c14e67981 */ /* 0x0000a8000c1e1500 */
[----:B------:R-:W2:Y:S04]  /*e580*/  LDL.64 R98, [R1+0x250] ;  /* 0x0002500001627983 */ /* 0x000ea80000100a00 */
[----:B------:R5:W2:Y:S01]  /*e590*/  LDG.E.U16 R214, desc[UR60][R18.64] ;  /* 0x0000003c12d67981 */ /* 0x000aa2000c1e1500 */
[----:B------:R-:W-:-:S02]  /*e5a0*/  WARPGROUP.DEPBAR.LE gsb0, 0x0 ;  /* 0x00008000000079c5 */ /* 0x000fc40000010000 */
[----:B------:R-:W-:-:S06]  /*e5b0*/  WARPGROUP.ARRIVE ;  /* 0x00000000000079c5 */ /* 0x000fcc0000000000 */
[----:B------:R-:W-:Y:S03]  /*e5c0*/  HGMMA.64x64x16.F32.BF16 R152, gdesc[UR52].tnspA, R152, gsb0 ;  /* 0x20e00000349879f0 */ /* 0x000fe60008001898 */
[----:B------:R-:W-:Y:S02]  /*e5d0*/  WARPGROUP.DEPBAR.LE gsb0, 0x0 ;  /* 0x00008000000079c5 */ /* 0x000fe40000010000 */
[----:B------:R-:W-:-:S06]  /*e5e0*/  WARPGROUP.ARRIVE ;  /* 0x00000000000079c5 */ /* 0x000fcc0000000000 */
[----:B------:R-:W-:Y:S01]  /*e5f0*/  HGMMA.64x64x16.F32.BF16 R152, gdesc[UR48].tnspA, R152, gsb0 ;  /* 0x20e00000309879f0 */ /* 0x000fe20008001898 */
[----:B------:R-:W-:Y:S02]  /*e600*/  UIADD3.64 UR54, UR10, 0xbfe, URZ ;  /* 0x00000bfe0a367897 */ /* 0x000fe4000fffe03f */
[----:B------:R-:W-:Y:S01]  /*e610*/  UIADD3.64 UR52, UR8, 0x1380, URZ ;  /* 0x0000138008347897 */ /* 0x000fe2000fffe03f */
[----:B------:R-:W-:Y:S02]  /*e620*/  WARPGROUP.DEPBAR.LE gsb0, 0x0 ;  /* 0x00008000000079c5 */ /* 0x000fe40000010000 */
[----:B------:R-:W-:-:S06]  /*e630*/  WARPGROUP.ARRIVE ;  /* 0x00000000000079c5 */ /* 0x000fcc0000000000 */
[----:B------:R-:W-:Y:S01]  /*e640*/  HGMMA.64x64x16.F32.BF16 R152, gdesc[UR52].tnspA, R152, gsb0 ;  /* 0x20e00000349879f0 */ /* 0x000fe20008001898 */
[C---:B0-----:R-:W-:Y:S02]  /*e650*/  IMAD.WIDE R20, R3.reuse, 0x2, R96 ;  /* 0x0000000203147825 */ /* 0x041fe400078e0260 */
[----:B------:R-:W2:Y:S02]  /*e660*/  LDL.64 R96, [R1+0x230] ;  /* 0x0002300001607983 */ /* 0x000ea40000100a00 */
[C---:B------:R-:W-:Y:S02]  /*e670*/  IMAD.WIDE R22, R3.reuse, 0x2, R94 ;  /* 0x0000000203167825 */ /* 0x040fe400078e025e */
[----:B------:R0:W2:Y:S02]  /*e680*/  LDG.E.U16 R224, desc[UR60][R20.64] ;  /* 0x0000003c14e07981 */ /* 0x0000a4000c1e1500 */
[C---:B-----5:R-:W-:Y:S02]  /*e690*/  IMAD.WIDE R18, R3.reuse, 0x2, R90 ;  /* 0x0000000203127825 */ /* 0x060fe400078e025a */
[----:B------:R1:W5:Y:S04]  /*e6a0*/  LDG.E.U16 R222, desc[UR60][R22.64] ;  /* 0x0000003c16de7981 */ /* 0x000368000c1e1500 */
[----:B------:R-:W5:Y:S01]  /*e6b0*/  LDL.64 R94, [R1+0x398] ;  /* 0x00039800015e7983 */ /* 0x000f620000100a00 */
[----:B0-----:R-:W-:-:S03]  /*e6c0*/  IMAD.WIDE R20, R3, 0x2, R92 ;  /* 0x0000000203147825 */ /* 0x001fc600078e025c */
[----:B------:R-:W5:Y:S01]  /*e6d0*/  LDL.64 R92, [R1+0x388] ;  /* 0x00038800015c7983 */ /* 0x000f620000100a00 */
[----:B-1----:R-:W-:-:S03]  /*e6e0*/  IMAD.WIDE R22, R3, 0x2, R102 ;  /* 0x0000000203167825 */ /* 0x002fc600078e0266 */
[----:B------:R0:W5:Y:S04]  /*e6f0*/  LDG.E.U16 R221, desc[UR60][R20.64] ;  /* 0x0000003c14dd7981 */ /* 0x000168000c1e1500 */
[----:B------:R1:W5:Y:S04]  /*e700*/  LDG.E.U16 R219, desc[UR60][R18.64] ;  /* 0x0000003c12db7981 */ /* 0x000368000c1e1500 */
[----:B------:R1:W5:Y:S01]  /*e710*/  LDG.E.U16 R218, desc[UR60][R22.64] ;  /* 0x0000003c16da7981 */ /* 0x000362000c1e1500 */
[----:B0-----:R-:W-:-:S03]  /*e720*/  IMAD.WIDE R20, R3, 0x2, R88 ;  /* 0x0000000203147825 */ /* 0x001fc600078e0258 */
[----:B------:R-:W5:Y:S01]  /*e730*/  LDL.64 R90, [R1+0x378] ;  /* 0x00037800015a7983 */ /* 0x000f620000100a00 */
[----:B-1----:R-:W-:-:S03]  /*e740*/  IMAD.WIDE R18, R3, 0x2, R86 ;  /* 0x0000000203127825 */ /* 0x002fc600078e0256 */
[----:B------:R4:W5:Y:S01]  /*e750*/  LDG.E.U16 R211, desc[UR60][R20.64] ;  /* 0x0000003c14d37981 */ /* 0x000962000c1e1500 */
[----:B------:R-:W-:-:S03]  /*e760*/  IMAD.WIDE R22, R3, 0x2, R100 ;  /* 0x0000000203167825 */ /* 0x000fc600078e0264 */
[----:B------:R-:W5:Y:S04]  /*e770*/  LDL.64 R88, [R1+0x368] ;  /* 0x0003680001587983 */ /* 0x000f680000100a00 */
[----:B------:R-:W5:Y:S01]  /*e780*/  LDL.64 R86, [R1+0x358] ;  /* 0x0003580001567983 */ /* 0x000f620000100a00 */
[----:B----4-:R-:W-:-:S03]  /*e790*/  IMAD.WIDE R20, R3, 0x2, R84 ;  /* 0x0000000203147825 */ /* 0x010fc600078e0254 */
[----:B------:R3:W4:Y:S04]  /*e7a0*/  LDG.E.U16 R210, desc[UR60][R22.64] ;  /* 0x0000003c16d27981 */ /* 0x000728000c1e1500 */
[----:B------:R2:W4:Y:S04]  /*e7b0*/  LDG.E.U16 R208, desc[UR60][R20.64] ;  /* 0x0000003c14d07981 */ /* 0x000528000c1e1500 */
[----:B------:R-:W4:Y:S01]  /*e7c0*/  LDL.64 R84, [R1+0x348] ;  /* 0x0003480001547983 */ /* 0x000f220000100a00 */
[----:B---3--:R-:W-:-:S03]  /*e7d0*/  IMAD.WIDE R22, R3, 0x2, R82 ;  /* 0x0000000203167825 */ /* 0x008fc600078e0252 */
[----:B------:R-:W3:Y:S01]  /*e7e0*/  LDL.64 R82, [R1+0x338] ;  /* 0x0003380001527983 */ /* 0x000ee20000100a00 */
[----:B--2---:R-:W-:-:S03]  /*e7f0*/  IMAD.WIDE R20, R3, 0x2, R80 ;  /* 0x0000000203147825 */ /* 0x004fc600078e0250 */
[----:B------:R-:W2:Y:S01]  /*e800*/  LDL.64 R80, [R1+0x328] ;  /* 0x0003280001507983 */ /* 0x000ea20000100a00 */
[----:B------:R-:W-:Y:S02]  /*e810*/  UIADD3.64 UR58, UR10, 0xc00, URZ ;  /* 0x00000c000a3a7897 */ /* 0x000fe4000fffe03f */
[----:B------:R-:W-:Y:S01]  /*e820*/  UIADD3.64 UR56, UR8, 0x1400, URZ ;  /* 0x0000140008387897 */ /* 0x000fe2000fffe03f */
[----:B------:R0:W2:Y:S01]  /*e830*/  LDG.E.U16 R212, desc[UR60][R18.64] ;  /* 0x0000003c12d47981 */ /* 0x0000a2000c1e1500 */
[----:B------:R-:W-:Y:S02]  /*e840*/  UIADD3.64 UR36, UR8, 0x1480, URZ ;  /* 0x0000148008247897 */ /* 0x000fe4000fffe03f */
[----:B------:R-:W-:Y:S01]  /*e850*/  UIADD3.64 UR40, UR8, 0x1500, URZ ;  /* 0x0000150008287897 */ /* 0x000fe2000fffe03f */
[----:B------:R-:W2:Y:S01]  /*e860*/  LDL.64 R102, [R1+0x2d8] ;  /* 0x0002d80001667983 */ /* 0x000ea20000100a00 */
[----:B------:R-:W-:Y:S02]  /*e870*/  WARPGROUP.DEPBAR.LE gsb0, 0x0 ;  /* 0x00008000000079c5 */ /* 0x000fe40000010000 */
[----:B------:R-:W-:Y:S01]  /*e880*/  WARPGROUP.ARRIVE ;  /* 0x00000000000079c5 */ /* 0x000fe20000000000 */
[----:B------:R-:W-:Y:S01]  /*e890*/  UIADD3.64 UR44, UR8, 0x1580, URZ ;  /* 0x00001580082c7897 */ /* 0x000fe2000fffe03f */
[----:B------:R-:W2:Y:S04]  /*e8a0*/  LDL.64 R100, [R1+0x2c8] ;  /* 0x0002c80001647983 */ /* 0x000ea80000100a00 */
[----:B------:R-:W-:Y:S01]  /*e8b0*/  HGMMA.64x64x16.F32.BF16 R152, gdesc[UR56].tnspA, R152, gsb0 ;  /* 0x20e00000389879f0 */ /* 0x000fe20008001898 */
        /* <DEDUP_REMOVED lines=8> */
[C---:B0-----:R-:W-:Y:S02]  /*e940*/  IMAD.WIDE R18, R3.reuse, 0x2, R98 ;  /* 0x0000000203127825 */ /* 0x041fe400078e0262 */
[----:B------:R-:W2:Y:S04]  /*e950*/  LDL.64 R98, [R1+0x2b8] ;  /* 0x0002b80001627983 */ /* 0x000ea80000100a00 */
[----:B------:R0:W2:Y:S02]  /*e960*/  LDG.E.U16 R206, desc[UR60][R18.64] ;  /* 0x0000003c12ce7981 */ /* 0x0000a4000c1e1500 */
[C---:B0-----:R-:W-:Y:S02]  /*e970*/  IMAD.WIDE R18, R3.reuse, 0x2, R96 ;  /* 0x0000000203127825 */ /* 0x041fe400078e0260 */
[----:B------:R-:W2:Y:S04]  /*e980*/  LDL.64 R96, [R1+0x2a8] ;  /* 0x0002a80001607983 */ /* 0x000ea80000100a00 */
[----:B------:R0:W2:Y:S01]  /*e990*/  LDG.E.U16 R201, desc[UR60][R18.64] ;  /* 0x0000003c12c97981 */ /* 0x0000a2000c1e1500 */
[----:B-----5:R-:W-:-:S03]  /*e9a0*/  IMAD.WIDE R22, R3, 0x2, R94 ;  /* 0x0000000203167825 */ /* 0x020fc600078e025e */
[----:B------:R-:W5:Y:S01]  /*e9b0*/  LDL.64 R94, [R1+0x298] ;  /* 0x00029800015e7983 */ /* 0x000f620000100a00 */
[----:B------:R-:W-:-:S03]  /*e9c0*/  IMAD.WIDE R20, R3, 0x2, R92 ;  /* 0x0000000203147825 */ /* 0x000fc600078e025c */
[----:B------:R-:W5:Y:S04]  /*e9d0*/  LDL.64 R92, [R1+0x288] ;  /* 0x00028800015c7983 */ /* 0x000f680000100a00 */
[----:B------:R1:W5:Y:S01]  /*e9e0*/  LDG.E.U16 R215, desc[UR60][R22.64] ;  /* 0x0000003c16d77981 */ /* 0x000362000c1e1500 */
[----:B------:R-:W-:Y:S02]  /*e9f0*/  WARPGROUP.DEPBAR.LE gsb0, 0x0 ;  /* 0x00008000000079c5 */ /* 0x000fe40000010000 */
[----:B------:R-:W-:Y:S01]  /*ea00*/  WARPGROUP.ARRIVE ;  /* 0x00000000000079c5 */ /* 0x000fe20000000000 */
[----:B------:R1:W5:Y:S05]  /*ea10*/  LDG.E.U16 R213, desc[UR60][R20.64] ;  /* 0x0000003c14d57981 */ /* 0x00036a000c1e1500 */
[----:B------:R-:W-:Y:S01]  /*ea20*/  HGMMA.64x64x16.F32.BF16 R152, gdesc[UR44].tnspA, R152, gsb0 ;  /* 0x20e000002c9879f0 */ /* 0x000fe20008001898 */
[----:B0-----:R-:W-:-:S02]  /*ea30*/  IMAD.WIDE R18, R3, 0x2, R90 ;  /* 0x0000000203127825 */ /* 0x001fc400078e025a */
[----:B------:R-:W5:Y:S02]  /*ea40*/  LDL.64 R90, [R1+0x278] ;  /* 0x00027800015a7983 */ /* 0x000f640000100a00 */
[C---:B-1----:R-:W-:Y:S02]  /*ea50*/  IMAD.WIDE R22, R3.reuse, 0x2, R88 ;  /* 0x0000000203167825 */ /* 0x042fe400078e0258 */
[----:B------:R4:W5:Y:S02]  /*ea60*/  LDG.E.U16 R209, desc[UR60][R18.64] ;  /* 0x0000003c12d17981 */ /* 0x000964000c1e1500 */
[C---:B------:R-:W-:Y:S02]  /*ea70*/  IMAD.WIDE R20, R3.reuse, 0x2, R86 ;  /* 0x0000000203147825 */ /* 0x040fe400078e0256 */
[----:B------:R-:W5:Y:S04]  /*ea80*/  LDL.64 R88, [R1+0x268] ;  /* 0x0002680001587983 */ /* 0x000f680000100a00 */
[----:B------:R-:W5:Y:S04]  /*ea90*/  LDL.64 R86, [R1+0x258] ;  /* 0x0002580001567983 */ /* 0x000f680000100a00 */
[----:B------:R3:W5:Y:S01]  /*eaa0*/  LDG.E.U16 R207, desc[UR60][R22.64] ;  /* 0x0000003c16cf7981 */ /* 0x000762000c1e1500 */
[----:B----4-:R-:W-:-:S03]  /*eab0*/  IMAD.WIDE R18, R3, 0x2, R84 ;  /* 0x0000000203127825 */ /* 0x010fc600078e0254 */
[----:B------:R2:W4:Y:S04]  /*eac0*/  LDG.E.U16 R205, desc[UR60][R20.64] ;  /* 0x0000003c14cd7981 */ /* 0x000528000c1e1500 */
[----:B------:R-:W4:Y:S01]  /*ead0*/  LDL.64 R84, [R1+0x248] ;  /* 0x0002480001547983 */ /* 0x000f220000100a00 */
[----:B---3--:R-:W-:-:S03]  /*eae0*/  IMAD.WIDE R22, R3, 0x2, R82 ;  /* 0x0000000203167825 */ /* 0x008fc600078e0252 */
[----:B------:R-:W3:Y:S01]  /*eaf0*/  LDL.64 R82, [R1+0x238] ;  /* 0x0002380001527983 */ /* 0x000ee20000100a00 */
[----:B--2---:R-:W-:-:S03]  /*eb00*/  IMAD.WIDE R20, R3, 0x2, R80 ;  /* 0x0000000203147825 */ /* 0x004fc600078e0250 */
[----:B------:R-:W2:Y:S01]  /*eb10*/  LDL.64 R80, [R1+0x228] ;  /* 0x0002280001507983 */ /* 0x000ea20000100a00 */
[----:B------:R-:W-:Y:S02]  /*eb20*/  R2UR UR51, R146 ;  /* 0x00000000923372ca */ /* 0x000fe400000e0000 */
[----:B------:R-:W-:Y:S01]  /*eb30*/  R2UR UR50, R147 ;  /* 0x00000000933272ca */ /* 0x000fe200000e0000 */
[----:B------:R-:W-:Y:S01]  /*eb40*/  UIADD3.64 UR48, UR8, 0x1600, URZ ;  /* 0x0000160008307897 */ /* 0x000fe2000fffe03f */
[----:B------:R-:W-:Y:S02]  /*eb50*/  R2UR UR55, R148 ;  /* 0x00000000943772ca */ /* 0x000fe400000e0000 */
[----:B------:R-:W-:Y:S01]  /*eb60*/  R2UR UR54, R149 ;  /* 0x00000000953672ca */ /* 0x000fe200000e0000 */
[----:B------:R-:W-:Y:S01]  /*eb70*/  UIADD3.64 UR52, UR8, 0x1680, URZ ;  /* 0x0000168008347897 */ /* 0x000fe2000fffe03f */
[----:B------:R-:W-:Y:S01]  /*eb80*/  R2UR UR59, R150 ;  /* 0x00000000963b72ca */ /* 0x000fe200000e0000 */
[----:B------:R-:W-:Y:S01]  /*eb90*/  UIADD3.64 UR56, UR8, 0x1700, URZ ;  /* 0x0000170008387897 */ /* 0x000fe2000fffe03f */
[----:B------:R-:W-:Y:S01]  /*eba0*/  R2UR UR58, R151 ;  /* 0x00000000973a72ca */ /* 0x000fe200000e0000 */
[----:B------:R0:W2:Y:S04]  /*ebb0*/  LDG.E.U16 R204, desc[UR60][R18.64] ;  /* 0x0000003c12cc7981 */ /* 0x0000a8000c1e1500 */
[----:B------:R1:W2:Y:S04]  /*ebc0*/  LDG.E.U16 R202, desc[UR60][R22.64] ;  /* 0x0000003c16ca7981 */ /* 0x0002a8000c1e1500 */
[----:B------:R1:W2:Y:S01]  /*ebd0*/  LDG.E.U16 R200, desc[UR60][R20.64] ;  /* 0x0000003c14c87981 */ /* 0x0002a2000c1e1500 */
[----:B------:R-:W-:-:S02]  /*ebe0*/  WARPGROUP.DEPBAR.LE gsb0, 0x0 ;  /* 0x00008000000079c5 */ /* 0x000fc40000010000 */
[----:B------:R-:W-:-:S06]  /*ebf0*/  WARPGROUP.ARRIVE ;  /* 0x00000000000079c5 */ /* 0x000fcc0000000000 */
[----:B------:R-:W-:Y:S03]  /*ec00*/  HGMMA.64x64x16.F32.BF16 R152, gdesc[UR48].tnspA, R152, gsb0 ;  /* 0x20e00000309879f0 */ /* 0x000fe60008001898 */
[----:B------:R-:W-:Y:S02]  /*ec10*/  WARPGROUP.DEPBAR.LE gsb0, 0x0 ;  /* 0x00008000000079c5 */ /* 0x000fe40000010000 */
[----:B------:R-:W-:-:S06]  /*ec20*/  WARPGROUP.ARRIVE ;  /* 0x00000000000079c5 */ /* 0x000fcc0000000000 */
[----:B------:R-:W-:Y:S01]  /*ec30*/  HGMMA.64x64x16.F32.BF16 R152, gdesc[UR52].tnspA, R152, gsb0 ;  /* 0x20e00000349879f0 */ /* 0x000fe20008001898 */
[----:B0-----:R-:W-:-:S04]  /*ec40*/  IMAD.WIDE R18, R3, 0x2, R110 ;  /* 0x0000000203127825 */ /* 0x001fc800078e026e */
[C---:B-1----:R-:W-:Y:S01]  /*ec50*/  IMAD.WIDE R22, R3.reuse, 0x2, R108 ;  /* 0x0000000203167825 */ /* 0x042fe200078e026c */
[----:B------:R0:W2:Y:S03]  /*ec60*/  LDG.E.U16 R199, desc[UR60][R18.64] ;  /* 0x0000003c12c77981 */ /* 0x0000a6000c1e1500 */
[C---:B------:R-:W-:Y:S01]  /*ec70*/  IMAD.WIDE R20, R3.reuse, 0x2, R106 ;  /* 0x0000000203147825 */ /* 0x040fe200078e026a */
[----:B------:R1:W2:Y:S04]  /*ec80*/  LDG.E.U16 R198, desc[UR60][R22.64] ;  /* 0x0000003c16c67981 */ /* 0x0002a8000c1e1500 */
[----:B------:R1:W2:Y:S01]  /*ec90*/  LDG.E.U16 R197, desc[UR60][R20.64] ;  /* 0x0000003c14c57981 */ /* 0x0002a2000c1e1500 */
[----:B0-----:R-:W-:Y:S01]  /*eca0*/  IMAD.WIDE R18, R3, 0x2, R104 ;  /* 0x0000000203127825 */ /* 0x001fe200078e0268 */
[----:B------:R-:W-:-:S02]  /*ecb0*/  WARPGROUP.DEPBAR.LE gsb0, 0x0 ;  /* 0x00008000000079c5 */ /* 0x000fc40000010000 */
[----:B------:R-:W-:Y:S02]  /*ecc0*/  WARPGROUP.ARRIVE ;  /* 0x00000000000079c5 */ /* 0x000fe40000000000 */
[----:B------:R0:W2:Y:S04]  /*ecd0*/  LDG.E.U16 R196, desc[UR60][R18.64] ;  /* 0x0000003c12c47981 */ /* 0x0000a8000c1e1500 */
[----:B------:R-:W-:Y:S01]  /*ece0*/  HGMMA.64x64x16.F32.BF16 R152, gdesc[UR56].tnspA, R152, gsb0 ;  /* 0x20e00000389879f0 */ /* 0x000fe20008001898 */
[----:B-1----:R-:W-:-:S04]  /*ecf0*/  IMAD.WIDE R22, R3, 0x2, R102 ;  /* 0x0000000203167825 */ /* 0x002fc800078e0266 */
[C---:B------:R-:W-:Y:S01]  /*ed00*/  IMAD.WIDE R20, R3.reuse, 0x2, R100 ;  /* 0x0000000203147825 */ /* 0x040fe200078e0264 */
[----:B------:R1:W2:Y:S03]  /*ed10*/  LDG.E.U16 R195, desc[UR60][R22.64] ;  /* 0x0000003c16c37981 */ /* 0x0002a6000c1e1500 */
[C---:B0-----:R-:W-:Y:S01]  /*ed20*/  IMAD.WIDE R18, R3.reuse, 0x2, R98 ;  /* 0x0000000203127825 */ /* 0x041fe200078e0262 */
[----:B------:R5:W2:Y:S04]  /*ed30*/  LDG.E.U16 R194, desc[UR60][R20.64] ;  /* 0x0000003c14c27981 */ /* 0x000aa8000c1e1500 */
[----:B------:R0:W2:Y:S01]  /*ed40*/  LDG.E.U16 R193, desc[UR60][R18.64] ;  /* 0x0000003c12c17981 */ /* 0x0000a2000c1e1500 */
[----:B-1----:R-:W-:-:S05]  /*ed50*/  IMAD.WIDE R22, R3, 0x2, R96 ;  /* 0x0000000203167825 */ /* 0x002fca00078e0260 */
[----:B------:R1:W2:Y:S01]  /*ed60*/  LDG.E.U16 R192, desc[UR60][R22.64] ;  /* 0x0000003c16c07981 */ /* 0x0002a2000c1e1500 */
[----:B-----5:R-:W-:-:S04]  /*ed70*/  IMAD.WIDE R20, R3, 0x2, R94 ;  /* 0x0000000203147825 */ /* 0x020fc800078e025e */
[C---:B0-----:R-:W-:Y:S01]  /*ed80*/  IMAD.WIDE R18, R3.reuse, 0x2, R92 ;  /* 0x0000000203127825 */ /* 0x041fe200078e025c */
[----:B------:R0:W5:Y:S04]  /*ed90*/  LDG.E.U16 R187, desc[UR60][R20.64] ;  /* 0x0000003c14bb7981 */ /* 0x000168000c1e1500 */
[----:B------:R0:W5:Y:S01]  /*eda0*/  LDG.E.U16 R186, desc[UR60][R18.64] ;  /* 0x0000003c12ba7981 */ /* 0x000162000c1e1500 */
[----:B-1----:R-:W-:-:S05]  /*edb0*/  IMAD.WIDE R22, R3, 0x2, R90 ;  /* 0x0000000203167825 */ /* 0x002fca00078e025a */
[----:B------:R4:W5:Y:S01]  /*edc0*/  LDG.E.U16 R185, desc[UR60][R22.64] ;  /* 0x0000003c16b97981 */ /* 0x000962000c1e1500 */
[----:B0-----:R-:W-:-:S04]  /*edd0*/  IMAD.WIDE R20, R3, 0x2, R88 ;  /* 0x0000000203147825 */ /* 0x001fc800078e0258 */
[C---:B------:R-:W-:Y:S01]  /*ede0*/  IMAD.WIDE R18, R3.reuse, 0x2, R86 ;  /* 0x0000000203127825 */ /* 0x040fe200078e0256 */
[----:B------:R3:W5:Y:S04]  /*edf0*/  LDG.E.U16 R184, desc[UR60][R20.64] ;  /* 0x0000003c14b87981 */ /* 0x000768000c1e1500 */
[----:B------:R2:W5:Y:S01]  /*ee00*/  LDG.E.U16 R17, desc[UR60][R18.64] ;  /* 0x0000003c12117981 */ /* 0x000562000c1e1500 */
[----:B----4-:R-:W-:-:S04]  /*ee10*/  IMAD.WIDE R22, R3, 0x2, R84 ;  /* 0x0000000203167825 */ /* 0x010fc800078e0254 */
[C---:B---3--:R-:W-:Y:S01]  /*ee20*/  IMAD.WIDE R20, R3.reuse, 0x2, R82 ;  /* 0x0000000203147825 */ /* 0x048fe200078e0252 */
[----:B------:R-:W-:Y:S02]  /*ee30*/  WARPGROUP.DEPBAR.LE gsb0, 0x0 ;  /* 0x00008000000079c5 */ /* 0x000fe40000010000 */
[----:B------:R-:W3:Y:S01]  /*ee40*/  LDG.E.U16 R22, desc[UR60][R22.64] ;  /* 0x0000003c16167981 */ /* 0x000ee2000c1e1500 */
[----:B--2---:R-:W-:-:S03]  /*ee50*/  IMAD.WIDE R18, R3, 0x2, R80 ;  /* 0x0000000203127825 */ /* 0x004fc600078e0250 */
[----:B------:R-:W2:Y:S04]  /*ee60*/  LDG.E.U16 R20, desc[UR60][R20.64] ;  /* 0x0000003c14147981 */ /* 0x000ea8000c1e1500 */
[----:B------:R0:W4:Y:S01]  /*ee70*/  LDG.E.U16 R18, desc[UR60][R18.64] ;  /* 0x0000003c12127981 */ /* 0x000122000c1e1500 */
[----:B------:R-:W-:Y:S08]  /*ee80*/  BAR.SYNC.DEFER_BLOCKING 0x0 ;  /* 0x0000000000007b1d */ /* 0x000ff00000010000 */
[----:B0-----:R-:W0:Y:S01]  /*ee90*/  LDC R19, c[0x0][0x238] ;  /* 0x00008e00ff137b82 */ /* 0x001e220000000800 */
[----:B------:R-:W4:Y:S04]  /*eea0*/  LDL.LU R21, [R1+0x210] ;  /* 0x0002100001157983 */ /* 0x000f280000300800 */
[----:B------:R0:W-:Y:S04]  /*eeb0*/  STS.U16 [R6+0x2d400], R2 ;  /* 0x02d4000206007388 */ /* 0x0001e80000000400 */
[----:B------:R1:W-:Y:S01]  /*eec0*/  STS.U16 [R6+0x2d800], R0 ;  /* 0x02d8000006007388 */ /* 0x0003e20000000400 */
[-C--:B0-----:R-:W-:Y:S01]  /*eed0*/  FMUL R2, R152, R19.reuse ;  /* 0x0000001398027220 */ /* 0x081fe20000400000 */
[----:B-1----:R-:W-:-:S05]  /*eee0*/  FMUL R0, R153, R19 ;  /* 0x0000001399007220 */ /* 0x002fca0000400000 */
[----:B------:R-:W-:Y:S01]  /*eef0*/  FMNMX R0, R2, R0, !PT ;  /* 0x0000000002007209 */ /* 0x000fe20007800000 */
[----:B------:R-:W-:-:S05]  /*ef00*/  FMUL R2, R156, R19 ;  /* 0x000000139c027220 */ /* 0x000fca0000400000 */
        /* <DEDUP_REMOVED lines=9> */
[-C--:B------:R-:W-:Y:S01]  /*efa0*/  FMUL R2, R165, R19.reuse ;  /* 0x00000013a5027220 */ /* 0x080fe20000400000 */
[----:B------:R0:W-:Y:S04]  /*efb0*/  STS.U16 [R6+0x2d000], R8 ;  /* 0x02d0000806007388 */ /* 0x0001e80000000400 */
[----:B------:R-:W-:Y:S01]  /*efc0*/  FMNMX R0, R2, R0, !PT ;  /* 0x0000000002007209 */ /* 0x000fe20007800000 */
[-C--:B------:R-:W-:Y:S01]  /*efd0*/  FMUL R2, R168, R19.reuse ;  /* 0x00000013a8027220 */ /* 0x080fe20000400000 */
[----:B------:R1:W-:Y:S01]  /*efe0*/  STS.U16 [R6+0x2dc00], R7 ;  /* 0x02dc000706007388 */ /* 0x0003e20000000400 */
[----:B0-----:R-:W-:-:S03]  /*eff0*/  FMUL R8, R154, R19 ;  /* 0x000000139a087220 */ /* 0x001fc60000400000 */
[----:B------:R-:W-:Y:S01]  /*f000*/  FMNMX R0, R2, R0, !PT ;  /* 0x0000000002007209 */ /* 0x000fe20007800000 */
[-C--:B------:R-:W-:Y:S01]  /*f010*/  FMUL R2, R169, R19.reuse ;  /* 0x00000013a9027220 */ /* 0x080fe20000400000 */
[----:B-1----:R-:W-:-:S04]  /*f020*/  FMUL R7, R155, R19 ;  /* 0x000000139b077220 */ /* 0x002fc80000400000 */
[----:B------:R-:W-:Y:S02]  /*f030*/  FMNMX R0, R2, R0, !PT ;  /* 0x0000000002007209 */ /* 0x000fe40007800000 */
[----:B------:R-:W-:Y:S01]  /*f040*/  FMNMX R8, R8, R7, !PT ;  /* 0x0000000708087209 */ /* 0x000fe20007800000 */
[-C--:B------:R-:W-:Y:S01]  /*f050*/  FMUL R7, R158, R19.reuse ;  /* 0x000000139e077220 */ /* 0x080fe20000400000 */
[----:B------:R-:W-:-:S04]  /*f060*/  FMUL R2, R172, R19 ;  /* 0x00000013ac027220 */ /* 0x000fc80000400000 */
[----:B------:R-:W-:Y:S01]  /*f070*/  FMNMX R8, R7, R8, !PT ;  /* 0x0000000807087209 */ /* 0x000fe20007800000 */
[-C--:B------:R-:W-:Y:S01]  /*f080*/  FMUL R7, R159, R19.reuse ;  /* 0x000000139f077220 */ /* 0x080fe20000400000 */
[----:B------:R-:W-:Y:S01]  /*f090*/  FMNMX R0, R2, R0, !PT ;  /* 0x0000000002007209 */ /* 0x000fe20007800000 */
[----:B------:R-:W-:-:S03]  /*f0a0*/  FMUL R2, R173, R19 ;  /* 0x00000013ad027220 */ /* 0x000fc60000400000 */
        /* <DEDUP_REMOVED lines=20> */
[----:B------:R-:W-:-:S04]  /*f1f0*/  FMNMX R7, R7, R8, !PT ;  /* 0x0000000807077209 */ /* 0x000fc80007800000 */
[----:B------:R-:W-:Y:S01]  /*f200*/  FMNMX R2, R2, R7, !PT ;  /* 0x0000000702027209 */ /* 0x000fe20007800000 */
[----:B------:R-:W-:-:S05]  /*f210*/  FMUL R7, R174, R19 ;  /* 0x00000013ae077220 */ /* 0x000fca0000400000 */
[----:B------:R-:W-:Y:S01]  /*f220*/  FMNMX R2, R7, R2, !PT ;  /* 0x0000000207027209 */ /* 0x000fe20007800000 */
[-C--:B------:R-:W-:Y:S01]  /*f230*/  FMUL R7, R175, R19.reuse ;  /* 0x00000013af077220 */ /* 0x080fe20000400000 */
[----:B------:R-:W0:Y:S04]  /*f240*/  SHFL.BFLY PT, R8, R0, 0x2, 0x1f ;  /* 0x0c401f0000087f89 */ /* 0x000e2800000e0000 */
[----:B------:R-:W-:Y:S01]  /*f250*/  FMNMX R2, R7, R2, !PT ;  /* 0x0000000207027209 */ /* 0x000fe20007800000 */
[----:B------:R-:W-:-:S05]  /*f260*/  FMUL R7, R178, R19 ;  /* 0x00000013b2077220 */ /* 0x000fca0000400000 */
[----:B------:R-:W-:Y:S01]  /*f270*/  FMNMX R2, R7, R2, !PT ;  /* 0x0000000207027209 */ /* 0x000fe20007800000 */
[----:B------:R-:W-:-:S05]  /*f280*/  FMUL R7, R179, R19 ;  /* 0x00000013b3077220 */ /* 0x000fca0000400000 */
[----:B------:R-:W-:Y:S01]  /*f290*/  FMNMX R7, R7, R2, !PT ;  /* 0x0000000207077209 */ /* 0x000fe20007800000 */
[----:B------:R-:W-:-:S05]  /*f2a0*/  FMUL R2, R182, R19 ;  /* 0x00000013b6027220 */ /* 0x000fca0000400000 */
[----:B------:R-:W-:Y:S01]  /*f2b0*/  FMNMX R2, R2, R7, !PT ;  /* 0x0000000702027209 */ /* 0x000fe20007800000 */
[----:B------:R-:W-:Y:S01]  /*f2c0*/  FMUL R7, R183, R19 ;  /* 0x00000013b7077220 */ /* 0x000fe20000400000 */
[----:B0-----:R-:W-:-:S04]  /*f2d0*/  FMNMX R0, R0, R8, !PT ;  /* 0x0000000800007209 */ /* 0x001fc80007800000 */
[----:B------:R-:W-:Y:S01]  /*f2e0*/  FMNMX R2, R7, R2, !PT ;  /* 0x0000000207027209 */ /* 0x000fe20007800000 */
[----:B------:R-:W0:Y:S04]  /*f2f0*/  SHFL.BFLY PT, R8, R0, 0x1, 0x1f ;  /* 0x0c201f0000087f89 */ /* 0x000e2800000e0000 */
[----:B------:R-:W1:Y:S01]  /*f300*/  SHFL.BFLY PT, R7, R2, 0x2, 0x1f ;  /* 0x0c401f0002077f89 */ /* 0x000e6200000e0000 */
[----:B0-----:R-:W-:Y:S02]  /*f310*/  FMNMX R8, R0, R8, !PT ;  /* 0x0000000800087209 */ /* 0x001fe40007800000 */
[----:B-1----:R-:W-:-:S05]  /*f320*/  FMNMX R0, R2, R7, !PT ;  /* 0x0000000702007209 */ /* 0x002fca0007800000 */
[----:B------:R-:W0:Y:S04]  /*f330*/  SHFL.BFLY PT, R7, R0, 0x1, 0x1f ;  /* 0x0c201f0000077f89 */ /* 0x000e2800000e0000 */
[----:B------:R-:W-:Y:S04]  /*f340*/  STS.U16 [R6+0x20000], R78 ;  /* 0x0200004e06007388 */ /* 0x000fe80000000400 */
[----:B------:R-:W-:Y:S04]  /*f350*/  STS.U16 [R6+0x20400], R77 ;  /* 0x0204004d06007388 */ /* 0x000fe80000000400 */
[----:B------:R-:W-:Y:S04]  /*f360*/  STS.U16 [R6+0x20800], R76 ;  /* 0x0208004c06007388 */ /* 0x000fe80000000400 */
[----:B------:R-:W-:Y:S04]  /*f370*/  STS.U16 [R6+0x20c00], R75 ;  /* 0x020c004b06007388 */ /* 0x000fe80000000400 */
[----:B------:R-:W-:Y:S04]  /*f380*/  STS.U16 [R6+0x21000], R74 ;  /* 0x0210004a06007388 */ /* 0x000fe80000000400 */
[----:B------:R-:W-:Y:S01]  /*f390*/  STS.U16 [R6+0x21400], R73 ;  /* 0x0214004906007388 */ /* 0x000fe20000000400 */
[----:B0-----:R-:W-:-:S03]  /*f3a0*/  FMNMX R7, R0, R7, !PT ;  /* 0x0000000700077209 */ /* 0x001fc60007800000 */
        /* <DEDUP_REMOVED lines=56> */
[----:B------:R-:W4:Y:S04]  /*f730*/  LDL.LU R0, [R1+0x214] ;  /* 0x0002140001007983 */ /* 0x000f280000300800 */
[----:B------:R-:W-:Y:S04]  /*f740*/  STS.U16 [R5+0x24200], R27 ;  /* 0x0242001b05007388 */ /* 0x000fe80000000400 */
[----:B------:R1:W-:Y:S04]  /*f750*/  STS.U16 [R5+0x24600], R26 ;  /* 0x0246001a05007388 */ /* 0x0003e80000000400 */
[----:B0-----:R-:W4:Y:S04]  /*f760*/  LDL.LU.64 R24, [R1] ;  /* 0x0000000001187983 */ /* 0x001f280000300a00 */
[----:B------:R-:W-:Y:S04]  /*f770*/  STS.U16 [R5+0x23a00], R29 ;  /* 0x023a001d05007388 */ /* 0x000fe80000000400 */
[----:B------:R0:W-:Y:S04]  /*f780*/  STS.U16 [R5+0x23e00], R28 ;  /* 0x023e001c05007388 */ /* 0x0001e80000000400 */
[----:B-1----:R-:W4:Y:S04]  /*f790*/  LDL.LU.64 R26, [R1+0x8] ;  /* 0x00000800011a7983 */ /* 0x002f280000300a00 */
[----:B------:R-:W-:Y:S04]  /*f7a0*/  STS.U16 [R5+0x23200], R31 ;  /* 0x0232001f05007388 */ /* 0x000fe80000000400 */
[----:B------:R1:W-:Y:S04]  /*f7b0*/  STS.U16 [R5+0x23600], R30 ;  /* 0x0236001e05007388 */ /* 0x0003e80000000400 */
[----:B0-----:R-:W4:Y:S04]  /*f7c0*/  LDL.LU.64 R28, [R1+0x10] ;  /* 0x00001000011c7983 */ /* 0x001f280000300a00 */
        /* <DEDUP_REMOVED lines=18> */
[----:B-1----:R-:W4:Y:S04]  /*f8f0*/  LDL.LU.64 R42, [R1+0x48] ;  /* 0x00004800012a7983 */ /* 0x002f280000300a00 */
[----:B------:R-:W4:Y:S04]  /*f900*/  LDL.LU.64 R44, [R1+0x50] ;  /* 0x00005000012c7983 */ /* 0x000f280000300a00 */
        /* <DEDUP_REMOVED lines=78> */
[----:B------:R1:W-:Y:S04]  /*fdf0*/  STS.U16 [R5+0x2b600], R204 ;  /* 0x02b600cc05007388 */ /* 0x0003e80000000400 */
[----:B------:R1:W-:Y:S04]  /*fe00*/  STS.U16 [R5+0x2ba00], R202 ;  /* 0x02ba00ca05007388 */ /* 0x0003e80000000400 */
        /* <DEDUP_REMOVED lines=12> */
[----:B------:R5:W-:Y:S04]  /*fed0*/  STS.U16 [R5+0x2ee00], R184 ;  /* 0x02ee00b805007388 */ /* 0x000be80000000400 */
[----:B------:R-:W-:Y:S04]  /*fee0*/  STS.U16 [R5+0x2f200], R17 ;  /* 0x02f2001105007388 */ /* 0x000fe80000000400 */
[----:B---3--:R-:W-:Y:S04]  /*fef0*/  STS.U16 [R5+0x2f600], R22 ;  /* 0x02f6001605007388 */ /* 0x008fe80000000400 */
[----:B--2---:R-:W-:Y:S04]  /*ff00*/  STS.U16 [R5+0x2fa00], R20 ;  /* 0x02fa001405007388 */ /* 0x004fe80000000400 */
[----:B----4-:R2:W-:Y:S01]  /*ff10*/  STS.U16 [R5+0x2fe00], R18 ;  /* 0x02fe001205007388 */ /* 0x0105e20000000400 */
[----:B------:R3:W-:Y:S06]  /*ff20*/  MEMBAR.ALL.CTA ;  /* 0x0000000000007992 */ /* 0x0007ec0000008000 */
[----:B---3--:R-:W3:Y:S01]  /*ff30*/  FENCE.VIEW.ASYNC.S ;  /* 0x00000000000073c6 */ /* 0x008ee20000000000 */
[----:B------:R-:W-:-:S02]  /*ff40*/  FMNMX R8, R8, R21, !PT ;  /* 0x0000001508087209 */ /* 0x000fc40007800000 */
[----:B------:R-:W-:-:S03]  /*ff50*/  FMNMX R7, R7, R0, !PT ;  /* 0x0000000007077209 */ /* 0x000fc60007800000 */
[----:B------:R-:W-:Y:S02]  /*ff60*/  FADD R2, -R8, R21 ;  /* 0x0000001508027221 */ /* 0x000fe40000000100 */
[----:B------:R-:W-:Y:S01]  /*ff70*/  FADD R0, -R7, R0 ;  /* 0x0000000007007221 */ /* 0x000fe20000000100 */
[-CC-:B------:R-:W-:Y:S01]  /*ff80*/  FFMA R152, R152, R19.reuse, -R8.reuse ;  /* 0x0000001398987223 */ /* 0x180fe20000000808 */
[-CC-:B------:R-:W-:Y:S01]  /*ff90*/  FFMA R153, R153, R19.reuse, -R8.reuse ;  /* 0x0000001399997223 */ /* 0x180fe20000000808 */
[-CC-:B------:R-:W-:Y:S01]  /*ffa0*/  FFMA R156, R156, R19.reuse, -R8.reuse ;  /* 0x000000139c9c7223 */ /* 0x180fe20000000808 */
[-C--:B------:R-:W-:Y:S01]  /*ffb0*/  FFMA R157, R157, R19.reuse, -R8 ;  /* 0x000000139d9d7223 */ /* 0x080fe20000000808 */
[----:B------:R-:W-:Y:S01]  /*ffc0*/  FMUL R2, R2, 1.4426950216293334961 ;  /* 0x3fb8aa3b02027820 */ /* 0x000fe20000400000 */
[-CC-:B------:R-:W-:Y:S01]  /*ffd0*/  FFMA R154, R154, R19.reuse, -R7.reuse ;  /* 0x000000139a9a7223 */ /* 0x180fe20000000807 */
[-CC-:B------:R-:W-:Y:S01]  /*ffe0*/  FFMA R155, R155, R19.reuse, -R7.reuse ;  /* 0x000000139b9b7223 */ /* 0x180fe20000000807 */
[-CC-:B------:R-:W-:Y:S01]  /*fff0*/  FFMA R158, R158, R19.reuse, -R7.reuse ;  /* 0x000000139e9e7223 */ /* 0x180fe20000000807 */
[----:B------:R-:W-:Y:S01]  /*10000*/  FFMA R159, R159, R19, -R7 ;  /* 0x000000139f9f7223 */ /* 0x000fe20000000807 */
[----:B------:R-:W-:Y:S01]  /*10010*/  FMUL R0, R0, 1.4426950216293334961 ;  /* 0x3fb8aa3b00007820 */ /* 0x000fe20000400000 */
        /* <DEDUP_REMOVED lines=8> */
[----:B------:R-:W4:Y:S08]  /*100a0*/  MUFU.EX2 R2, R2 ;  /* 0x0000000200027308 */ /* 0x000f300000000800 */
[----:B------:R-:W5:Y:S08]  /*100b0*/  MUFU.EX2 R0, R0 ;  /* 0x0000000000007308 */ /* 0x000f700000000800 */
[----:B------:R-:W-:Y:S08]  /*100c0*/  MUFU.EX2 R211, R152 ;  /* 0x0000009800d37308 */ /* 0x000ff00000000800 */
[----:B------:R-:W2:Y:S08]  /*100d0*/  MUFU.EX2 R210, R153 ;  /* 0x0000009900d27308 */ /* 0x000eb00000000800 */
[----:B------:R-:W-:Y:S08]  /*100e0*/  MUFU.EX2 R208, R156 ;  /* 0x0000009c00d07308 */ /* 0x000ff00000000800 */
[----:B------:R-:W3:Y:S08]  /*100f0*/  MUFU.EX2 R206, R157 ;  /* 0x0000009d00ce7308 */ /* 0x000ef00000000800 */
[----:B0-----:R-:W-:Y:S08]  /*10100*/  MUFU.EX2 R205, R154 ;  /* 0x0000009a00cd7308 */ /* 0x001ff00000000800 */
[----:B-1----:R-:W0:Y:S08]  /*10110*/  MUFU.EX2 R204, R155 ;  /* 0x0000009b00cc7308 */ /* 0x002e300000000800 */
[----:B------:R-:W-:Y:S08]  /*10120*/  MUFU.EX2 R203, R158 ;  /* 0x0000009e00cb7308 */ /* 0x000ff00000000800 */
[----:B------:R-:W1:Y:S01]  /*10130*/  MUFU.EX2 R202, R159 ;  /* 0x0000009f00ca7308 */ /* 0x000e620000000800 */
[-C--:B----4-:R-:W-:Y:S01]  /*10140*/  FMUL R24, R24, R2.reuse ;  /* 0x0000000218187220 */ /* 0x090fe20000400000 */
[-C--:B------:R-:W-:Y:S01]  /*10150*/  FMUL R25, R25, R2.reuse ;  /* 0x0000000219197220 */ /* 0x080fe20000400000 */
        /* <DEDUP_REMOVED lines=61> */
[----:B------:R-:W-:Y:S01]  /*10530*/  FMUL R149, R149, R2 ;  /* 0x0000000295957220 */ /* 0x000fe20000400000 */
[-C--:B-----5:R-:W-:Y:S01]  /*10540*/  FMUL R26, R26, R0.reuse ;  /* 0x000000001a1a7220 */ /* 0x0a0fe20000400000 */
        /* <DEDUP_REMOVED lines=63> */
[----:B--2---:R-:W-:-:S02]  /*10940*/  F2FP.BF16.F32.PACK_AB R184, R210, R211 ;  /* 0x000000d3d2b8723e */ /* 0x004fc400000010ff */
[----:B---3--:R-:W-:Y:S02]  /*10950*/  F2FP.BF16.F32.PACK_AB R186, R206, R208 ;  /* 0x000000d0ceba723e */ /* 0x008fe400000010ff */
[----:B0-----:R-:W-:Y:S02]  /*10960*/  F2FP.BF16.F32.PACK_AB R185, R204, R205 ;  /* 0x000000cdccb9723e */ /* 0x001fe400000010ff */
[----:B-1----:R-:W-:Y:S01]  /*10970*/  F2FP.BF16.F32.PACK_AB R187, R202, R203 ;  /* 0x000000cbcabb723e */ /* 0x002fe200000010ff */
[----:B------:R-:W-:Y:S06]  /*10980*/  BAR.SYNC.DEFER_BLOCKING 0x0 ;  /* 0x0000000000007b1d */ /* 0x000fec0000010000 */
[----:B------:R-:W-:-:S06]  /*10990*/  WARPGROUP.ARRIVE ;  /* 0x00000000000079c5 */ /* 0x000fcc0000000000 */
[----:B------:R-:W-:Y:S01]  /*109a0*/  HGMMA.64x256x16.F32.BF16 R24, R184, gdesc[UR4], R24, gsb0 ;  /* 0x03e00004b8187df0 */ /* 0x000fe20008001818 */
[-CC-:B------:R-:W-:Y:S01]  /*109b0*/  FFMA R160, R160, R19.reuse, -R8.reuse ;  /* 0x00000013a0a07223 */ /* 0x180fe20000000808 */
[-CC-:B------:R-:W-:Y:S01]  /*109c0*/  FFMA R161, R161, R19.reuse, -R8.reuse ;  /* 0x00000013a1a17223 */ /* 0x180fe20000000808 */
[-CC-:B------:R-:W-:Y:S01]  /*109d0*/  FFMA R164, R164, R19.reuse, -R8.reuse ;  /* 0x00000013a4a47223 */ /* 0x180fe20000000808 */
[-C--:B------:R-:W-:Y:S01]  /*109e0*/  FFMA R165, R165, R19.reuse, -R8 ;  /* 0x00000013a5a57223 */ /* 0x080fe20000000808 */
        /* <DEDUP_REMOVED lines=12> */
[----:B------:R-:W-:Y:S08]  /*10ab0*/  MUFU.EX2 R18, R160 ;  /* 0x000000a000127308 */ /* 0x000ff00000000800 */
[----:B------:R-:W0:Y:S08]  /*10ac0*/  MUFU.EX2 R201, R161 ;  /* 0x000000a100c97308 */ /* 0x000e300000000800 */
[----:B------:R-:W-:Y:S08]  /*10ad0*/  MUFU.EX2 R200, R164 ;  /* 0x000000a400c87308 */ /* 0x000ff00000000800 */
[----:B------:R-:W-:Y:S08]  /*10ae0*/  MUFU.EX2 R199, R165 ;  /* 0x000000a500c77308 */ /* 0x000ff00000000800 */
[----:B------:R-:W-:Y:S08]  /*10af0*/  MUFU.EX2 R197, R162 ;  /* 0x000000a200c57308 */ /* 0x000ff00000000800 */
[----:B------:R-:W1:Y:S08]  /*10b00*/  MUFU.EX2 R196, R163 ;  /* 0x000000a300c47308 */ /* 0x000e700000000800 */
[----:B------:R-:W-:Y:S08]  /*10b10*/  MUFU.EX2 R195, R166 ;  /* 0x000000a600c37308 */ /* 0x000ff00000000800 */
[----:B------:R-:W2:Y:S01]  /*10b20*/  MUFU.EX2 R198, R167 ;  /* 0x000000a700c67308 */ /* 0x000ea20000000800 */
[----:B0-----:R-:W-:-:S02]  /*10b30*/  F2FP.BF16.F32.PACK_AB R160, R201, R18 ;  /* 0x00000012c9a0723e */ /* 0x001fc400000010ff */
[----:B-1----:R-:W-:Y:S02]  /*10b40*/  F2FP.BF16.F32.PACK_AB R161, R196, R197 ;  /* 0x000000c5c4a1723e */ /* 0x002fe400000010ff */
[----:B------:R-:W-:Y:S02]  /*10b50*/  F2FP.BF16.F32.PACK_AB R162, R199, R200 ;  /* 0x000000c8c7a2723e */ /* 0x000fe400000010ff */
[----:B--2---:R-:W-:Y:S01]  /*10b60*/  F2FP.BF16.F32.PACK_AB R163, R198, R195 ;  /* 0x000000c3c6a3723e */ /* 0x004fe200000010ff */
[-CC-:B------:R-:W-:Y:S01]  /*10b70*/  FFMA R169, R169, R19.reuse, -R8.reuse ;  /* 0x00000013a9a97223 */ /* 0x180fe20000000808 */
[-CC-:B------:R-:W-:Y:S01]  /*10b80*/  FFMA R168, R168, R19.reuse, -R8.reuse ;  /* 0x00000013a8a87223 */ /* 0x180fe20000000808 */
[-CC-:B------:R-:W-:Y:S01]  /*10b90*/  FFMA R172, R172, R19.reuse, -R8.reuse ;  /* 0x00000013acac7223 */ /* 0x180fe20000000808 */
[-CC-:B------:R-:W-:Y:S01]  /*10ba0*/  FFMA R171, R171, R19.reuse, -R7.reuse ;  /* 0x00000013abab7223 */ /* 0x180fe20000000807 */
[----:B------:R-:W-:Y:S01]  /*10bb0*/  FMUL R169, R169, 1.4426950216293334961 ;  /* 0x3fb8aa3ba9a97820 */ /* 0x000fe20000400000 */
[----:B------:R-:W-:Y:S01]  /*10bc0*/  FMUL R168, R168, 1.4426950216293334961 ;  /* 0x3fb8aa3ba8a87820 */ /* 0x000fe20000400000 */
[----:B------:R-:W-:Y:S01]  /*10bd0*/  FMUL R172, R172, 1.4426950216293334961 ;  /* 0x3fb8aa3bacac7820 */ /* 0x000fe20000400000 */
[-C--:B------:R-:W-:Y:S01]  /*10be0*/  FFMA R173, R173, R19.reuse, -R8 ;  /* 0x00000013adad7223 */ /* 0x080fe20000000808 */
[-CC-:B------:R-:W-:Y:S01]  /*10bf0*/  FFMA R170, R170, R19.reuse, -R7.reuse ;  /* 0x00000013aaaa7223 */ /* 0x180fe20000000807 */
[-CC-:B------:R-:W-:Y:S01]  /*10c00*/  FFMA R174, R174, R19.reuse, -R7.reuse ;  /* 0x00000013aeae7223 */ /* 0x180fe20000000807 */
[----:B------:R-:W-:Y:S01]  /*10c10*/  FFMA R175, R175, R19, -R7 ;  /* 0x00000013afaf7223 */ /* 0x000fe20000000807 */
[----:B------:R0:W-:Y:S01]  /*10c20*/  MUFU.EX2 R193, R169 ;  /* 0x000000a900c17308 */ /* 0x0001e20000000800 */
[----:B------:R-:W-:-:S07]  /*10c30*/  FMUL R170, R170, 1.4426950216293334961 ;  /* 0x3fb8aa3baaaa7820 */ /* 0x000fce0000400000 */
[----:B------:R1:W2:Y:S01]  /*10c40*/  MUFU.EX2 R194, R168 ;  /* 0x000000a800c27308 */ /* 0x0002a20000000800 */
[----:B0-----:R-:W-:Y:S01]  /*10c50*/  FMUL R169, R171, 1.4426950216293334961 ;  /* 0x3fb8aa3baba97820 */ /* 0x001fe20000400000 */
[----:B------:R-:W-:Y:S01]  /*10c60*/  FMUL R171, R175, 1.4426950216293334961 ;  /* 0x3fb8aa3bafab7820 */ /* 0x000fe20000400000 */
[-CC-:B------:R-:W-:Y:S01]  /*10c70*/  FFMA R176, R176, R19.reuse, -R8.reuse ;  /* 0x00000013b0b07223 */ /* 0x180fe20000000808 */
[-CC-:B------:R-:W-:Y:S01]  /*10c80*/  FFMA R177, R177, R19.reuse, -R8.reuse ;  /* 0x00000013b1b17223 */ /* 0x180fe20000000808 */
[-CC-:B------:R-:W-:Y:S01]  /*10c90*/  FFMA R180, R180, R19.reuse, -R8.reuse ;  /* 0x00000013b4b47223 */ /* 0x180fe20000000808 */
[-C--:B------:R-:W-:Y:S01]  /*10ca0*/  FFMA R181, R181, R19.reuse, -R8 ;  /* 0x00000013b5b57223 */ /* 0x080fe20000000808 */
[-CC-:B------:R-:W-:Y:S01]  /*10cb0*/  FFMA R178, R178, R19.reuse, -R7.reuse ;  /* 0x00000013b2b27223 */ /* 0x180fe20000000807 */
[----:B------:R0:W-:Y:S01]  /*10cc0*/  MUFU.EX2 R192, R172 ;  /* 0x000000ac00c07308 */ /* 0x0001e20000000800 */
[----:B-1----:R-:W-:Y:S01]  /*10cd0*/  FMUL R168, R174, 1.4426950216293334961 ;  /* 0x3fb8aa3baea87820 */ /* 0x002fe20000400000 */
[-CC-:B------:R-:W-:Y:S01]  /*10ce0*/  FFMA R179, R179, R19.reuse, -R7.reuse ;  /* 0x00000013b3b37223 */ /* 0x180fe20000000807 */
[-CC-:B------:R-:W-:Y:S01]  /*10cf0*/  FFMA R182, R182, R19.reuse, -R7.reuse ;  /* 0x00000013b6b67223 */ /* 0x180fe20000000807 */
[----:B------:R-:W-:Y:S01]  /*10d00*/  FFMA R183, R183, R19, -R7 ;  /* 0x00000013b7b77223 */ /* 0x000fe20000000807 */
[----:B------:R-:W-:Y:S01]  /*10d10*/  FADD R17, R211, R210 ;  /* 0x000000d2d3117221 */ /* 0x000fe20000000000 */
[----:B------:R-:W1:Y:S01]  /*10d20*/  LDC R175, c[0x0][0x280] ;  /* 0x0000a000ffaf7b82 */ /* 0x000e620000000800 */
[----:B0-----:R-:W-:Y:S01]  /*10d30*/  FMUL R172, R173, 1.4426950216293334961 ;  /* 0x3fb8aa3badac7820 */ /* 0x001fe20000400000 */
[----:B------:R-:W-:-:S02]  /*10d40*/  WARPGROUP.DEPBAR.LE gsb0, 0x0 ;  /* 0x00008000000079c5 */ /* 0x000fc40000010000 */
[----:B------:R-:W-:-:S06]  /*10d50*/  WARPGROUP.ARRIVE ;  /* 0x00000000000079c5 */ /* 0x000fcc0000000000 */
[----:B------:R-:W-:Y:S01]  /*10d60*/  HGMMA.64x256x16.F32.BF16 R24, R160, gdesc[UR8], R24, gsb0 ;  /* 0x03e00008a0187df0 */ /* 0x000fe20008001818 */
[----:B------:R-:W-:Y:S08]  /*10d70*/  MUFU.EX2 R172, R172 ;  /* 0x000000ac00ac7308 */ /* 0x000ff00000000800 */
[----:B------:R-:W-:Y:S08]  /*10d80*/  MUFU.EX2 R170, R170 ;  /* 0x000000aa00aa7308 */ /* 0x000ff00000000800 */
[----:B------:R-:W0:Y:S08]  /*10d90*/  MUFU.EX2 R169, R169 ;  /* 0x000000a900a97308 */ /* 0x000e300000000800 */
[----:B------:R-:W-:Y:S08]  /*10da0*/  MUFU.EX2 R168, R168 ;  /* 0x000000a800a87308 */ /* 0x000ff00000000800 */
[----:B------:R-:W3:Y:S01]  /*10db0*/  MUFU.EX2 R171, R171 ;  /* 0x000000ab00ab7308 */ /* 0x000ee20000000800 */
[----:B--2---:R-:W-:-:S02]  /*10dc0*/  F2FP.BF16.F32.PACK_AB R156, R193, R194 ;  /* 0x000000c2c19c723e */ /* 0x004fc400000010ff */
[----:B0-----:R-:W-:Y:S02]  /*10dd0*/  F2FP.BF16.F32.PACK_AB R157, R169, R170 ;  /* 0x000000aaa99d723e */ /* 0x001fe400000010ff */
[----:B------:R-:W-:Y:S02]  /*10de0*/  F2FP.BF16.F32.PACK_AB R158, R172, R192 ;  /* 0x000000c0ac9e723e */ /* 0x000fe400000010ff */
[----:B---3--:R-:W-:Y:S01]  /*10df0*/  F2FP.BF16.F32.PACK_AB R159, R171, R168 ;  /* 0x000000a8ab9f723e */ /* 0x008fe200000010ff */
        /* <DEDUP_REMOVED lines=13> */
[----:B------:R-:W2:Y:S08]  /*10ed0*/  MUFU.EX2 R22, R22 ;  /* 0x0000001600167308 */ /* 0x000eb00000000800 */
[----:B------:R-:W-:Y:S08]  /*10ee0*/  MUFU.EX2 R20, R20 ;  /* 0x0000001400147308 */ /* 0x000ff00000000800 */
[----:B------:R-:W3:Y:S01]  /*10ef0*/  MUFU.EX2 R21, R21 ;  /* 0x0000001500157308 */ /* 0x000ee20000000800 */
[----:B------:R-:W-:-:S02]  /*10f00*/  WARPGROUP.DEPBAR.LE gsb0, 0x0 ;  /* 0x00008000000079c5 */ /* 0x000fc40000010000 */
[----:B------:R-:W-:-:S06]  /*10f10*/  WARPGROUP.ARRIVE ;  /* 0x00000000000079c5 */ /* 0x000fcc0000000000 */
[----:B------:R-:W-:Y:S01]  /*10f20*/  HGMMA.64x256x16.F32.BF16 R24, R156, gdesc[UR12], R24, gsb0 ;  /* 0x03e0000c9c187df0 */ /* 0x000fe20008001818 */
[----:B0-----:R-:W-:Y:S02]  /*10f30*/  F2FP.BF16.F32.PACK_AB R152, R166, R167 ;  /* 0x000000a7a698723e */ /* 0x001fe400000010ff */
[----:B--2---:R-:W-:Y:S02]  /*10f40*/  F2FP.BF16.F32.PACK_AB R153, R22, R23 ;  /* 0x000000171699723e */ /* 0x004fe400000010ff */
[----:B------:R-:W-:Y:S02]  /*10f50*/  F2FP.BF16.F32.PACK_AB R154, R164, R165 ;  /* 0x000000a5a49a723e */ /* 0x000fe400000010ff */
[----:B---3--:R-:W-:Y:S01]  /*10f60*/  F2FP.BF16.F32.PACK_AB R155, R21, R20 ;  /* 0x00000014159b723e */ /* 0x008fe200000010ff */
[----:B------:R-:W-:-:S03]  /*10f70*/  WARPGROUP.DEPBAR.LE gsb0, 0x0 ;  /* 0x00008000000079c5 */ /* 0x000fc60000010000 */
[----:B------:R-:W-:-:S15]  /*10f80*/  WARPGROUP.ARRIVE ;  /* 0x00000000000079c5 */ /* 0x000fde0000000000 */
[----:B------:R-:W-:-:S02]  /*10f90*/  NOP ;  /* 0x0000000000007918 */ /* 0x000fc40000000000 */
[----:B------:R-:W-:Y:S03]  /*10fa0*/  HGMMA.64x256x16.F32.BF16 R24, R152, gdesc[UR16], R24, gsb0 ;  /* 0x03e0001098187df0 */ /* 0x000fe60008001818 */
[----:B------:R-:W-:Y:S02]  /*10fb0*/  WARPGROUP.DEPBAR.LE gsb0, 0x0 ;  /* 0x00008000000079c5 */ /* 0x000fe40000010000 */
[----:B------:R-:W-:Y:S04]  /*10fc0*/  STL.64 [R1], R24 ;  /* 0x0000001801007387 */ /* 0x000fe80000100a00 */
        /* <DEDUP_REMOVED lines=63> */
[----:B0-----:R-:W2:Y:S04]  /*113c0*/  LDL.LU.64 R150, [R1+0xc18] ;  /* 0x000c180001967983 */ /* 0x001ea80000300a00 */
[----:B------:R-:W3:Y:S04]  /*113d0*/  LDL.LU.64 R148, [R1+0xc10] ;  /* 0x000c100001947983 */ /* 0x000ee80000300a00 */
[----:B------:R-:W4:Y:S04]  /*113e0*/  LDL.LU.64 R146, [R1+0xc08] ;  /* 0x000c080001927983 */ /* 0x000f280000300a00 */
[----:B------:R-:W5:Y:S04]  /*113f0*/  LDL.LU.64 R144, [R1+0xc00] ;  /* 0x000c000001907983 */ /* 0x000f680000300a00 */
        /* <DEDUP_REMOVED lines=60> */
[----:B------:R-:W5:Y:S04]  /*117c0*/  LDL.LU R177, [R1+0x21c] ;  /* 0x00021c0001b17983 */ /* 0x000f680000300800 */
[----:B------:R-:W5:Y:S04]  /*117d0*/  LDL.LU R176, [R1+0x220] ;  /* 0x0002200001b07983 */ /* 0x000f680000300800 */
[----:B------:R-:W5:Y:S04]  /*117e0*/  LDL.LU R174, [R1+0x218] ;  /* 0x0002180001ae7983 */ /* 0x000f680000300800 */
[----:B------:R-:W5:Y:S01]  /*117f0*/  LDL R173, [R1+0x224] ;  /* 0x0002240001ad7983 */ /* 0x000f620000100800 */
[-C--:B--2---:R-:W-:Y:S01]  /*11800*/  FMUL R150, R150, R0.reuse ;  /* 0x0000000096967220 */ /* 0x084fe20000400000 */
[----:B------:R-:W-:Y:S01]  /*11810*/  FMUL R151, R151, R0 ;  /* 0x0000000097977220 */ /* 0x000fe20000400000 */
[-C--:B---3--:R-:W-:Y:S01]  /*11820*/  FMUL R148, R148, R2.reuse ;  /* 0x0000000294947220 */ /* 0x088fe20000400000 */
[----:B------:R-:W-:Y:S01]  /*11830*/  FMUL R149, R149, R2 ;  /* 0x0000000295957220 */ /* 0x000fe20000400000 */
[-C--:B----4-:R-:W-:Y:S01]  /*11840*/  FMUL R146, R146, R0.reuse ;  /* 0x0000000092927220 */ /* 0x090fe20000400000 */
[----:B------:R-:W-:Y:S01]  /*11850*/  FMUL R147, R147, R0 ;  /* 0x0000000093937220 */ /* 0x000fe20000400000 */
[-C--:B-----5:R-:W-:Y:S01]  /*11860*/  FMUL R144, R144, R2.reuse ;  /* 0x0000000290907220 */ /* 0x0a0fe20000400000 */
[----:B------:R-:W-:Y:S01]  /*11870*/  FMUL R145, R145, R2 ;  /* 0x0000000291917220 */ /* 0x000fe20000400000 */
[-C--:B------:R-:W-:Y:S01]  /*11880*/  FMUL R142, R142, R0.reuse ;  /* 0x000000008e8e7220 */ /* 0x080fe20000400000 */
        /* <DEDUP_REMOVED lines=118> */
[----:B------:R-:W-:-:S06]  /*11ff0*/  FMUL R25, R25, R2 ;  /* 0x0000000219197220 */ /* 0x000fcc0000400000 */
[----:B------:R-:W-:-:S06]  /*12000*/  WARPGROUP.ARRIVE ;  /* 0x00000000000079c5 */ /* 0x000fcc0000000000 */
[----:B------:R-:W-:Y:S03]  /*12010*/  HGMMA.64x256x16.F32.BF16 R24, R184, gdesc[UR20], R24, gsb0 ;  /* 0x03e00014b8187df0 */ /* 0x000fe60008001818 */
[----:B------:R-:W-:Y:S02]  /*12020*/  WARPGROUP.DEPBAR.LE gsb0, 0x0 ;  /* 0x00008000000079c5 */ /* 0x000fe40000010000 */
[----:B------:R-:W-:-:S15]  /*12030*/  WARPGROUP.ARRIVE ;  /* 0x00000000000079c5 */ /* 0x000fde0000000000 */
[----:B------:R-:W-:-:S08]  /*12040*/  NOP ;  /* 0x0000000000007918 */ /* 0x000fd00000000000 */
[----:B------:R-:W-:Y:S01]  /*12050*/  HGMMA.64x256x16.F32.BF16 R24, R160, gdesc[UR24], R24, gsb0 ;  /* 0x03e00018a0187df0 */ /* 0x000fe20008001818 */
[----:B------:R-:W-:Y:S01]  /*12060*/  FADD R19, R205, R204 ;  /* 0x000000cccd137221 */ /* 0x000fe20000000000 */
[----:B------:R-:W-:-:S03]  /*12070*/  FADD R17, R208, R17 ;  /* 0x00000011d0117221 */ /* 0x000fc60000000000 */
        /* <DEDUP_REMOVED lines=17> */
[----:B------:R-:W-:Y:S02]  /*12190*/  WARPGROUP.DEPBAR.LE gsb0, 0x0 ;  /* 0x00008000000079c5 */ /* 0x000fe40000010000 */
[----:B------:R-:W-:-:S06]  /*121a0*/  WARPGROUP.ARRIVE ;  /* 0x00000000000079c5 */ /* 0x000fcc0000000000 */
        /* <DEDUP_REMOVED lines=10> */
[----:B------:R-:W-:Y:S01]  /*12250*/  FADD R19, R21, R19 ;  /* 0x0000001315137221 */ /* 0x000fe20000000000 */
[----:B------:R-:W-:Y:S01]  /*12260*/  IADD3 R174, R174, 0x40, RZ ;  /* 0x00000040aeae7810 */ /* 0x000fe20007ffe0ff */
[----:B------:R-:W0:Y:S02]  /*12270*/  LDC R21, c[0x0][0x254] ;  /* 0x00009500ff157b82 */ /* 0x000e240000000800 */
[----:B------:R-:W2:Y:S04]  /*12280*/  SHFL.BFLY PT, R18, R17, 0x2, 0x1f ;  /* 0x0c401f0011127f89 */ /* 0x000ea800000e0000 */
[----:B------:R-:W3:Y:S01]  /*12290*/  SHFL.BFLY PT, R20, R19, 0x2, 0x1f ;  /* 0x0c401f0013147f89 */ /* 0x000ee200000e0000 */
[----:B--2---:R-:W-:Y:S01]  /*122a0*/  FADD R18, R17, R18 ;  /* 0x0000001211127221 */ /* 0x004fe20000000000 */
[----:B---3--:R-:W-:-:S04]  /*122b0*/  FADD R17, R19, R20 ;  /* 0x0000001413117221 */ /* 0x008fc80000000000 */
[----:B------:R-:W2:Y:S04]  /*122c0*/  SHFL.BFLY PT, R19, R18, 0x1, 0x1f ;  /* 0x0c201f0012137f89 */ /* 0x000ea800000e0000 */
[----:B------:R-:W3:Y:S04]  /*122d0*/  SHFL.BFLY PT, R20, R17, 0x1, 0x1f ;  /* 0x0c201f0011147f89 */ /* 0x000ee800000e0000 */
[----:B------:R4:W-:Y:S01]  /*122e0*/  STL [R1+0x218], R174 ;  /* 0x000218ae01007387 */ /* 0x0009e20000100800 */
[----:B--2---:R-:W-:Y:S01]  /*122f0*/  FADD R18, R18, R19 ;  /* 0x0000001312127221 */ /* 0x004fe20000000000 */
[----:B---3--:R-:W-:-:S03]  /*12300*/  FADD R17, R17, R20 ;  /* 0x0000001411117221 */ /* 0x008fc60000000000 */
[----:B------:R-:W-:Y:S01]  /*12310*/  FFMA R177, R2, R177, R18 ;  /* 0x000000b102b17223 */ /* 0x000fe20000000012 */
[----:B------:R-:W-:-:S04]  /*12320*/  FFMA R176, R0, R176, R17 ;  /* 0x000000b000b07223 */ /* 0x000fc80000000011 */
[----:B------:R4:W-:Y:S04]  /*12330*/  STL [R1+0x21c], R177 ;  /* 0x00021cb101007387 */ /* 0x0009e80000100800 */
[----:B------:R4:W-:Y:S04]  /*12340*/  STL [R1+0x220], R176 ;  /* 0x000220b001007387 */ /* 0x0009e80000100800 */
[----:B------:R4:W-:Y:S04]  /*12350*/  STL [R1+0x210], R8 ;  /* 0x0002100801007387 */ /* 0x0009e80000100800 */
[----:B------:R4:W-:Y:S01]  /*12360*/  STL [R1+0x214], R7 ;  /* 0x0002140701007387 */ /* 0x0009e20000100800 */
[----:B-1----:R-:W-:Y:S01]  /*12370*/  ISETP.GE.AND P0, PT, R174, R175, PT ;  /* 0x000000afae00720c */ /* 0x002fe20003f06270 */
[----:B------:R-:W-:-:S02]  /*12380*/  WARPGROUP.DEPBAR.LE gsb0, 0x0 ;  /* 0x00008000000079c5 */ /* 0x000fc40000010000 */
[----:B------:R-:W-:-:S06]  /*12390*/  WARPGROUP.ARRIVE ;  /* 0x00000000000079c5 */ /* 0x000fcc0000000000 */
[----:B------:R-:W-:Y:S01]  /*123a0*/  HGMMA.64x256x16.F32.BF16 R24, R152, gdesc[UR32], R24, gsb0 ;  /* 0x03e0002098187df0 */ /* 0x000fe20008001818 */
[----:B0-----:R-:W-:Y:S01]  /*123b0*/  IMAD R4, R21, 0x40, R4 ;  /* 0x0000004015047824 */ /* 0x001fe200078e0204 */
[----:B------:R-:W-:Y:S01]  /*123c0*/  MOV R20, R7 ;  /* 0x0000000700147202 */ /* 0x000fe20000000f00 */
[----:B------:R-:W-:Y:S02]  /*123d0*/  IMAD R3, R173, 0x40, R3 ;  /* 0x00000040ad037824 */ /* 0x000fe400078e0203 */
[----:B------:R-:W-:Y:S01]  /*123e0*/  IMAD.MOV.U32 R21, RZ, RZ, R8 ;  /* 0x000000ffff157224 */ /* 0x000fe200078e0008 */
[----:B------:R-:W-:Y:S02]  /*123f0*/  WARPGROUP.DEPBAR.LE gsb0, 0x0 ;  /* 0x00008000000079c5 */ /* 0x000fe40000010000 */
[----:B----4-:R-:W-:Y:S05]  /*12400*/  @!P0 BRA `(.L_x_1) ;  /* 0xffffff8000dc8947 */ /* 0x010fea000383ffff */
.L_x_0:
[----:B------:R-:W-:Y:S04]  /*12410*/  STL [R1+0xa20], R21 ;  /* 0x000a201501007387 */ /* 0x000fe80000100800 */
[----:B------:R-:W-:Y:S04]  /*12420*/  STL [R1+0xa1c], R20 ;  /* 0x000a1c1401007387 */ /* 0x000fe80000100800 */
[----:B------:R-:W2:Y:S04]  /*12430*/  LDL.LU R3, [R1+0x21c] ;  /* 0x00021c0001037983 */ /* 0x000ea80000300800 */
[----:B------:R-:W3:Y:S04]  /*12440*/  LDL.LU R2, [R1+0x220] ;  /* 0x0002200001027983 */ /* 0x000ee80000300800 */
[----:B------:R-:W4:Y:S04]  /*12450*/  LDL.LU R7, [R1+0x8] ;  /* 0x0000080001077983 */ /* 0x000f280000300800 */
[----:B------:R-:W5:Y:S04]  /*12460*/  LDL.LU R173, [R1] ;  /* 0x0000000001ad7983 */ /* 0x000f680000300800 */
[----:B------:R-:W5:Y:S04]  /*12470*/  LDL.LU R172, [R1+0x10] ;  /* 0x0000100001ac7983 */ /* 0x000f680000300800 */
        /* <DEDUP_REMOVED lines=26> */
[----:B------:R-:W5:Y:S01]  /*12620*/  LDL.LU R0, [R1+0x68] ;  /* 0x0000680001007983 */ /* 0x000f620000300800 */
[C---:B--2---:R-:W-:Y:S01]  /*12630*/  FMUL R4, R3.reuse, 8388608 ;  /* 0x4b00000003047820 */ /* 0x044fe20000400000 */
[----:B------:R-:W-:-:S02]  /*12640*/  FSETP.GEU.AND P1, PT, R3, 1.175494350822287508e-38, PT ;  /* 0x008000000300780b */ /* 0x000fc40003f2e000 */
[----:B---3--:R-:W-:Y:S01]  /*12650*/  FSETP.GT.AND P0, PT, |R2|, 8.50705917302346158658e+37, PT ;  /* 0x7e8000000200780b */ /* 0x008fe20003f04200 */
[----:B----4-:R-:W-:Y:S01]  /*12660*/  FMUL R9, R7, 0.25 ;  /* 0x3e80000007097820 */ /* 0x010fe20000400000 */
[----:B-----5:R-:W-:Y:S02]  /*12670*/  IMAD.MOV.U32 R176, RZ, RZ, R173 ;  /* 0x000000ffffb07224 */ /* 0x020fe400078e00ad */
[----:B------:R-:W-:Y:S02]  /*12680*/  IMAD.MOV.U32 R175, RZ, RZ, R172 ;  /* 0x000000ffffaf7224 */ /* 0x000fe400078e00ac */
[----:B------:R-:W-:Y:S01]  /*12690*/  IMAD.MOV.U32 R174, RZ, RZ, R171 ;  /* 0x000000ffffae7224 */ /* 0x000fe200078e00ab */
[----:B------:R-:W-:Y:S02]  /*126a0*/  FSEL R4, R4, R3, !P1 ;  /* 0x0000000304047208 */ /* 0x000fe40004800000 */
[----:B------:R-:W-:Y:S01]  /*126b0*/  MOV R173, R170 ;  /* 0x000000aa00ad7202 */ /* 0x000fe20000000f00 */
[----:B------:R-:W-:-:S02]  /*126c0*/  IMAD.MOV.U32 R172, RZ, RZ, R169 ;  /* 0x000000ffffac7224 */ /* 0x000fc400078e00a9 */
[----:B------:R-:W-:Y:S01]  /*126d0*/  IMAD.MOV.U32 R171, RZ, RZ, R168 ;  /* 0x000000ffffab7224 */ /* 0x000fe200078e00a8 */
[----:B------:R-:W-:Y:S01]  /*126e0*/  FSEL R5, RZ, -23, P1 ;  /* 0xc1b80000ff057808 */ /* 0x000fe20000800000 */
[----:B------:R-:W-:Y:S01]  /*126f0*/  IMAD.MOV.U32 R170, RZ, RZ, R167 ;  /* 0x000000ffffaa7224 */ /* 0x000fe200078e00a7 */
[----:B------:R-:W-:Y:S01]  /*12700*/  MOV R169, R166 ;  /* 0x000000a600a97202 */ /* 0x000fe20000000f00 */
[----:B------:R-:W-:Y:S02]  /*12710*/  IMAD.MOV.U32 R168, RZ, RZ, R165 ;  /* 0x000000ffffa87224 */ /* 0x000fe400078e00a5 */
[----:B------:R-:W-:Y:S02]  /*12720*/  IMAD.MOV.U32 R167, RZ, RZ, R164 ;  /* 0x000000ffffa77224 */ /* 0x000fe400078e00a4 */
[----:B------:R-:W-:Y:S01]  /*12730*/  IMAD.MOV.U32 R166, RZ, RZ, R163 ;  /* 0x000000ffffa67224 */ /* 0x000fe200078e00a3 */
[----:B------:R-:W-:Y:S01]  /*12740*/  MOV R165, R162 ;  /* 0x000000a200a57202 */ /* 0x000fe20000000f00 */
[----:B------:R-:W-:-:S02]  /*12750*/  IMAD.MOV.U32 R164, RZ, RZ, R161 ;  /* 0x000000ffffa47224 */ /* 0x000fc400078e00a1 */
[----:B------:R-:W-:Y:S02]  /*12760*/  IMAD.MOV.U32 R163, RZ, RZ, R160 ;  /* 0x000000ffffa37224 */ /* 0x000fe400078e00a0 */
[----:B------:R-:W-:Y:S01]  /*12770*/  IMAD.MOV.U32 R162, RZ, RZ, R159 ;  /* 0x000000ffffa27224 */ /* 0x000fe200078e009f */
[----:B------:R-:W-:Y:S02]  /*12780*/  FSEL R9, R9, R7, P0 ;  /* 0x0000000709097208 */ /* 0x000fe40000000000 */
[----:B------:R-:W-:Y:S01]  /*12790*/  MOV R161, R158 ;  /* 0x0000009e00a17202 */ /* 0x000fe20000000f00 */
[----:B------:R-:W-:Y:S02]  /*127a0*/  IMAD.MOV.U32 R160, RZ, RZ, R157 ;  /* 0x000000ffffa07224 */ /* 0x000fe400078e009d */
[----:B------:R-:W-:Y:S02]  /*127b0*/  IMAD.MOV.U32 R159, RZ, RZ, R156 ;  /* 0x000000ffff9f7224 */ /* 0x000fe400078e009c */
[----:B------:R-:W-:Y:S01]  /*127c0*/  IMAD.MOV.U32 R158, RZ, RZ, R155 ;  /* 0x000000ffff9e7224 */ /* 0x000fe200078e009b */
[----:B------:R-:W-:Y:S01]  /*127d0*/  MOV R157, R154 ;  /* 0x0000009a009d7202 */ /* 0x000fe20000000f00 */
[----:B------:R-:W-:-:S02]  /*127e0*/  IMAD.MOV.U32 R156, RZ, RZ, R19 ;  /* 0x000000ffff9c7224 */ /* 0x000fc400078e0013 */
[----:B------:R-:W2:Y:S01]  /*127f0*/  LDL.LU R19, [R1+0x7c] ;  /* 0x00007c0001137983 */ /* 0x000ea20000300800 */
[----:B------:R-:W-:Y:S02]  /*12800*/  IMAD.MOV.U32 R155, RZ, RZ, R18 ;  /* 0x000000ffff9b7224 */ /* 0x000fe400078e0012 */
[----:B------:R-:W-:Y:S01]  /*12810*/  IMAD.MOV.U32 R154, RZ, RZ, R17 ;  /* 0x000000ffff9a7224 */ /* 0x000fe200078e0011 */
[----:B------:R-:W-:Y:S01]  /*12820*/  MOV R18, R8 ;  /* 0x0000000800127202 */ /* 0x000fe20000000f00 */
[----:B------:R-:W-:Y:S02]  /*12830*/  IMAD.MOV.U32 R17, RZ, RZ, R0 ;  /* 0x000000ffff117224 */ /* 0x000fe400078e0000 */
[----:B------:R-:W-:-:S05]  /*12840*/  VIADD R0, R4, 0xc0cafb0d ;  /* 0xc0cafb0d04007836 */ /* 0x000fca0000000000 */
[----:B------:R-:W-:-:S05]  /*12850*/  LOP3.LUT R0, R0, 0xff800000, RZ, 0xc0, !PT ;  /* 0xff80000000007812 */ /* 0x000fca00078ec0ff */
[----:B------:R-:W-:Y:S01]  /*12860*/  IMAD.IADD R6, R4, 0x1, -R0 ;  /* 0x0000000104067824 */ /* 0x000fe200078e0a00 */
[----:B------:R-:W-:Y:S02]  /*12870*/  I2FP.F32.S32 R0, R0 ;  /* 0x0000000000007245 */ /* 0x000fe40000201400 */
[----:B------:R-:W-:-:S03]  /*12880*/  MOV R8, 0x3dc6b27f ;  /* 0x3dc6b27f00087802 */ /* 0x000fc60000000f00 */
[----:B------:R-:W-:Y:S01]  /*12890*/  FFMA.FTZ R7, R0, 1.1920928955078125e-07, R5 ;  /* 0x3400000000077823 */ /* 0x000fe20000010005 */
[----:B------:R-:W-:-:S04]  /*128a0*/  FADD R0, R6, -1 ;  /* 0xbf80000006007421 */ /* 0x000fc80000000000 */
[----:B------:R-:W-:-:S04]  /*128b0*/  FFMA.FTZ R5, R0, R8, -0.16845393180847167969 ;  /* 0xbe2c7f3000057423 */ /* 0x000fc80000010008 */
[----:B------:R-:W-:-:S04]  /*128c0*/  FFMA.FTZ R5, R0, R5, 0.1716887056827545166 ;  /* 0x3e2fcf2a00057423 */ /* 0x000fc80000010005 */
[----:B------:R-:W-:-:S04]  /*128d0*/  FFMA.FTZ R5, R0, R5, -0.17900948226451873779 ;  /* 0xbe374e4300057423 */ /* 0x000fc80000010005 */
[----:B------:R-:W-:-:S04]  /*128e0*/  FFMA.FTZ R5, R0, R5, 0.20512372255325317383 ;  /* 0x3e520bf400057423 */ /* 0x000fc80000010005 */
[----:B------:R-:W-:-:S04]  /*128f0*/  FFMA.FTZ R5, R0, R5, -0.24046532809734344482 ;  /* 0xbe763c8b00057423 */ /* 0x000fc80000010005 */
[----:B------:R-:W-:-:S04]  /*12900*/  FFMA.FTZ R5, R0, R5, 0.28857114911079406738 ;  /* 0x3e93bf9900057423 */ /* 0x000fc80000010005 */
[----:B------:R-:W-:-:S04]  /*12910*/  FFMA.FTZ R5, R0, R5, -0.36067417263984680176 ;  /* 0xbeb8aa4900057423 */ /* 0x000fc80000010005 */
[----:B------:R-:W-:-:S04]  /*12920*/  FFMA.FTZ R5, R0, R5, 0.48089820146560668945 ;  /* 0x3ef6384a00057423 */ /* 0x000fc80000010005 */
[----:B------:R-:W-:Y:S01]  /*12930*/  FFMA.FTZ R5, R0, R5, -0.72134751081466674805 ;  /* 0xbf38aa3b00057423 */ /* 0x000fe20000010005 */
[----:B------:R-:W-:-:S03]  /*12940*/  ISETP.GE.U32.AND P1, PT, R4, 0x7f800000, PT ;  /* 0x7f8000000400780c */ /* 0x000fc60003f26070 */
[----:B------:R-:W-:-:S04]  /*12950*/  FMUL R5, R0, R5 ;  /* 0x0000000500057220 */ /* 0x000fc80000400000 */
[----:B------:R-:W-:-:S04]  /*12960*/  FMUL R5, R0, R5 ;  /* 0x0000000500057220 */ /* 0x000fc80000400000 */
[----:B------:R-:W-:-:S04]  /*12970*/  FFMA.FTZ R0, R0, 1.4426950216293334961, R5 ;  /* 0x3fb8aa3b00007823 */ /* 0x000fc80000010005 */
[----:B------:R-:W-:Y:S01]  /*12980*/  FADD R10, R7, R0 ;  /* 0x00000000070a7221 */ /* 0x000fe20000000000 */
[----:B------:R-:W-:Y:S01]  /*12990*/  @P1 IMAD.MOV.U32 R0, RZ, RZ, 0x7f800000 ;  /* 0x7f800000ff001424 */ /* 0x000fe200078e00ff */
[----:B------:R-:W-:-:S03]  /*129a0*/  FSETP.GEU.AND P2, PT, R2, 1.175494350822287508e-38, PT ;  /* 0x008000000200780b */ /* 0x000fc60003f4e000 */
[C---:B------:R-:W-:Y:S01]  /*129b0*/  @P1 FFMA.FTZ R10, R4.reuse, R0, +INF ;  /* 0x7f800000040a1423 */ /* 0x040fe20000010000 */
[----:B------:R-:W-:Y:S01]  /*129c0*/  FSETP.NEU.AND P1, PT, R4, RZ, PT ;  /* 0x000000ff0400720b */ /* 0x000fe20003f2d000 */
[----:B------:R-:W-:-:S05]  /*129d0*/  FMUL R4, R2, 8388608 ;  /* 0x4b00000002047820 */ /* 0x000fca0000400000 */
[----:B------:R-:W-:-:S05]  /*129e0*/  FSEL R4, R4, R2, !P2 ;  /* 0x0000000204047208 */ /* 0x000fca0005000000 */
[----:B------:R-:W-:-:S05]  /*129f0*/  VIADD R0, R4, 0xc0cafb0d ;  /* 0xc0cafb0d04007836 */ /* 0x000fca0000000000 */
[----:B------:R-:W-:Y:S02]  /*12a00*/  LOP3.LUT R0, R0, 0xff800000, RZ, 0xc0, !PT ;  /* 0xff80000000007812 */ /* 0x000fe400078ec0ff */
[----:B------:R-:W-:-:S03]  /*12a10*/  FSEL R5, RZ, -23, P2 ;  /* 0xc1b80000ff057808 */ /* 0x000fc60001000000 */
[----:B------:R-:W-:Y:S01]  /*12a20*/  IMAD.IADD R6, R4, 0x1, -R0 ;  /* 0x0000000104067824 */ /* 0x000fe200078e0a00 */
[----:B------:R-:W-:-:S05]  /*12a30*/  I2FP.F32.S32 R0, R0 ;  /* 0x0000000000007245 */ /* 0x000fca0000201400 */
        /* <DEDUP_REMOVED lines=9> */
[----:B------:R-:W-:Y:S01]  /*12ad0*/  FFMA.FTZ R5, R0, R5, 0.48089820146560668945 ;  /* 0x3ef6384a00057423 */ /* 0x000fe20000010005 */
[----:B------:R-:W-:-:S03]  /*12ae0*/  IMAD.MOV.U32 R177, RZ, RZ, R176 ;  /* 0x000000ffffb17224 */ /* 0x000fc600078e00b0 */
[C---:B------:R-:W-:Y:S01]  /*12af0*/  FFMA.FTZ R5, R0.reuse, R5, -0.72134751081466674805 ;  /* 0xbf38aa3b00057423 */ /* 0x040fe20000010005 */
[----:B------:R-:W-:Y:S01]  /*12b00*/  IMAD.MOV.U32 R176, RZ, RZ, R175 ;  /* 0x000000ffffb07224 */ /* 0x000fe200078e00af */
[----:B------:R-:W-:Y:S01]  /*12b10*/  MOV R175, R174 ;  /* 0x000000ae00af7202 */ /* 0x000fe20000000f00 */
[----:B------:R-:W-:Y:S02]  /*12b20*/  IMAD.MOV.U32 R174, RZ, RZ, R173 ;  /* 0x000000ffffae7224 */ /* 0x000fe400078e00ad */
[----:B------:R-:W-:Y:S01]  /*12b30*/  FMUL R5, R0, R5 ;  /* 0x0000000500057220 */ /* 0x000fe20000400000 */
[----:B------:R-:W-:Y:S01]  /*12b40*/  ISETP.GE.U32.AND P2, PT, R4, 0x7f800000, PT ;  /* 0x7f8000000400780c */ /* 0x000fe20003f46070 */
[----:B------:R-:W-:Y:S02]  /*12b50*/  IMAD.MOV.U32 R173, RZ, RZ, R172 ;  /* 0x000000ffffad7224 */ /* 0x000fe400078e00ac */
[----:B------:R-:W-:Y:S01]  /*12b60*/  IMAD.MOV.U32 R172, RZ, RZ, R171 ;  /* 0x000000ffffac7224 */ /* 0x000fe200078e00ab */
[----:B------:R-:W-:Y:S01]  /*12b70*/  MOV R171, R170 ;  /* 0x000000aa00ab7202 */ /* 0x000fe20000000f00 */
[----:B------:R-:W-:Y:S01]  /*12b80*/  FMUL R5, R0, R5 ;  /* 0x0000000500057220 */ /* 0x000fe20000400000 */
[----:B------:R-:W-:-:S02]  /*12b90*/  IMAD.MOV.U32 R170, RZ, RZ, R169 ;  /* 0x000000ffffaa7224 */ /* 0x000fc400078e00a9 */
[----:B------:R-:W-:Y:S02]  /*12ba0*/  IMAD.MOV.U32 R169, RZ, RZ, R168 ;  /* 0x000000ffffa97224 */ /* 0x000fe400078e00a8 */
[----:B------:R-:W-:Y:S01]  /*12bb0*/  FFMA.FTZ R0, R0, 1.4426950216293334961, R5 ;  /* 0x3fb8aa3b00007823 */ /* 0x000fe20000010005 */
[----:B------:R-:W-:Y:S01]  /*12bc0*/  IMAD.MOV.U32 R168, RZ, RZ, R167 ;  /* 0x000000ffffa87224 */ /* 0x000fe200078e00a7 */
[----:B------:R-:W-:Y:S01]  /*12bd0*/  MOV R167, R166 ;  /* 0x000000a600a77202 */ /* 0x000fe20000000f00 */
[----:B------:R-:W-:Y:S01]  /*12be0*/  IMAD.MOV.U32 R166, RZ, RZ, R165 ;  /* 0x000000ffffa67224 */ /* 0x000fe200078e00a5 */
[----:B------:R0:W-:Y:S01]  /*12bf0*/  STL [R1+0x204], R10 ;  /* 0x0002040a01007387 */ /* 0x0001e20000100800 */
[----:B------:R-:W-:Y:S02]  /*12c00*/  IMAD.MOV.U32 R165, RZ, RZ, R164 ;  /* 0x000000ffffa57224 */ /* 0x000fe400078e00a4 */
[----:B------:R-:W-:Y:S01]  /*12c10*/  IMAD.MOV.U32 R164, RZ, RZ, R163 ;  /* 0x000000ffffa47224 */ /* 0x000fe200078e00a3 */
[----:B------:R-:W-:Y:S01]  /*12c20*/  MOV R163, R162 ;  /* 0x000000a200a37202 */ /* 0x000fe20000000f00 */
[----:B------:R-:W-:-:S02]  /*12c30*/  IMAD.MOV.U32 R162, RZ, RZ, R161 ;  /* 0x000000ffffa27224 */ /* 0x000fc400078e00a1 */
[----:B------:R-:W-:Y:S02]  /*12c40*/  IMAD.MOV.U32 R161, RZ, RZ, R160 ;  /* 0x000000ffffa17224 */ /* 0x000fe400078e00a0 */
[----:B0-----:R-:W-:Y:S01]  /*12c50*/  FADD R10, R7, R0 ;  /* 0x00000000070a7221 */ /* 0x001fe20000000000 */
[----:B------:R-:W-:Y:S01]  /*12c60*/  @P2 MOV R0, 0x7f800000 ;  /* 0x7f80000000002802 */ /* 0x000fe20000000f00 */
[----:B------:R-:W-:Y:S01]  /*12c70*/  IMAD.MOV.U32 R160, RZ, RZ, R159 ;  /* 0x000000ffffa07224 */ /* 0x000fe200078e009f */
[----:B------:R-:W-:Y:S01]  /*12c80*/  MOV R159, R158 ;  /* 0x0000009e009f7202 */ /* 0x000fe20000000f00 */
[----:B------:R-:W-:Y:S02]  /*12c90*/  IMAD.MOV.U32 R158, RZ, RZ, R157 ;  /* 0x000000ffff9e7224 */ /* 0x000fe400078e009d */
[----:B------:R-:W-:Y:S02]  /*12ca0*/  IMAD.MOV.U32 R157, RZ, RZ, R156 ;  /* 0x000000ffff9d7224 */ /* 0x000fe400078e009c */
[----:B------:R-:W-:Y:S01]  /*12cb0*/  @P2 FFMA.FTZ R10, R4, R0, +INF ;  /* 0x7f800000040a2423 */ /* 0x000fe20000010000 */
[----:B------:R-:W-:Y:S01]  /*12cc0*/  IMAD.MOV.U32 R156, RZ, RZ, R155 ;  /* 0x000000ffff9c7224 */ /* 0x000fe200078e009b */
[----:B------:R-:W-:Y:S01]  /*12cd0*/  MOV R155, R154 ;  /* 0x0000009a009b7202 */ /* 0x000fe20000000f00 */
[----:B------:R-:W-:Y:S01]  /*12ce0*/  FMUL R5, R177, 0.25 ;  /* 0x3e800000b1057820 */ /* 0x000fe20000400000 */
[----:B------:R-:W-:Y:S01]  /*12cf0*/  IMAD.MOV.U32 R207, RZ, RZ, R176 ;  /* 0x000000ffffcf7224 */ /* 0x000fe200078e00b0 */
[----:B------:R-:W-:-:S04]  /*12d00*/  FSETP.GT.AND P4, PT, |R3|, 8.50705917302346158658e+37, PT ;  /* 0x7e8000000300780b */ /* 0x000fc80003f84200 */
[----:B------:R-:W-:Y:S02]  /*12d10*/  FSEL R5, R5, R177, P4 ;  /* 0x000000b105057208 */ /* 0x000fe40002000000 */
[----:B------:R-:W-:Y:S01]  /*12d20*/  FSETP.GEU.AND P3, PT, |R3|, 1.175494350822287508e-38, PT ;  /* 0x008000000300780b */ /* 0x000fe20003f6e200 */
[----:B------:R-:W-:-:S06]  /*12d30*/  IMAD.MOV.U32 R183, RZ, RZ, R175 ;  /* 0x000000ffffb77224 */ /* 0x000fcc00078e00af */
[----:B------:R-:W-:Y:S01]  /*12d40*/  @P4 FMUL R3, R3, 0.25 ;  /* 0x3e80000003034820 */ /* 0x000fe20000400000 */
[----:B--2---:R-:W-:Y:S02]  /*12d50*/  IMAD.MOV.U32 R154, RZ, RZ, R19 ;  /* 0x000000ffff9a7224 */ /* 0x004fe400078e0013 */
[----:B------:R-:W2:Y:S04]  /*12d60*/  LDL.LU R19, [R1+0x6c] ;  /* 0x00006c0001137983 */ /* 0x000ea80000300800 */
[----:B------:R0:W-:Y:S04]  /*12d70*/  STL [R1+0x200], R10 ;  /* 0x0002000a01007387 */ /* 0x0001e80000100800 */
[----:B------:R-:W3:Y:S04]  /*12d80*/  LDL.LU R176, [R1+0xf8] ;  /* 0x0000f80001b07983 */ /* 0x000ee80000300800 */
[----:B------:R-:W4:Y:S04]  /*12d90*/  LDL.LU R179, [R1+0x90] ;  /* 0x0000900001b37983 */ /* 0x000f280000300800 */
[----:B------:R-:W5:Y:S04]  /*12da0*/  LDL.LU R181, [R1+0x80] ;  /* 0x0000800001b57983 */ /* 0x000f680000300800 */
[----:B------:R-:W2:Y:S04]  /*12db0*/  LDL.LU R180, [R1+0x94] ;  /* 0x0000940001b47983 */ /* 0x000ea80000300800 */
[----:B------:R-:W3:Y:S04]  /*12dc0*/  LDL.LU R178, [R1+0x84] ;  /* 0x0000840001b27983 */ /* 0x000ee80000300800 */
[----:B------:R-:W4:Y:S01]  /*12dd0*/  LDL.LU R177, [R1+0x98] ;  /* 0x0000980001b17983 */ /* 0x000f220000300800 */
[----:B------:R-:W-:Y:S01]  /*12de0*/  @!P3 FMUL R3, R3, 16777216 ;  /* 0x4b8000000303b820 */ /* 0x000fe20000400000 */
[----:B------:R-:W-:Y:S01]  /*12df0*/  FMUL R8, R183, 0.25 ;  /* 0x3e800000b7087820 */ /* 0x000fe20000400000 */
[----:B------:R-:W-:Y:S01]  /*12e00*/  FSETP.GEU.AND P5, PT, |R2|, 1.175494350822287508e-38, PT ;  /* 0x008000000200780b */ /* 0x000fe20003fae200 */
[----:B------:R-:W-:-:S03]  /*12e10*/  FMUL R0, R207, 0.25 ;  /* 0x3e800000cf007820 */ /* 0x000fc60000400000 */
[----:B------:R-:W1:Y:S01]  /*12e20*/  MUFU.RCP R3, R3 ;  /* 0x0000000300037308 */ /* 0x000e620000001000 */
[----:B------:R-:W-:Y:S01]  /*12e30*/  FSEL R8, R8, R183, P4 ;  /* 0x000000b708087208 */ /* 0x000fe20002000000 */
[----:B------:R-:W0:Y:S01]  /*12e40*/  S2R R20, SR_TID.X ;  /* 0x0000000000147919 */ /* 0x000e220000002100 */
[----:B------:R-:W0:Y:S01]  /*12e50*/  S2R R183, SR_CgaCtaId ;  /* 0x0000000000b77919 */ /* 0x000e220000008800 */
[----:B------:R-:W-:Y:S01]  /*12e60*/  FSEL R0, R0, R207, P4 ;  /* 0x000000cf00007208 */ /* 0x000fe20002000000 */
[----:B------:R-:W-:Y:S01]  /*12e70*/  @P0 FMUL R2, R2, 0.25 ;  /* 0x3e80000002020820 */ /* 0x000fe20000400000 */
[----:B------:R-:W-:Y:S01]  /*12e80*/  @!P3 FMUL R5, R5, 16777216 ;  /* 0x4b8000000505b820 */ /* 0x000fe20000400000 */
[----:B------:R-:W-:Y:S02]  /*12e90*/  IMAD.MOV.U32 R182, RZ, RZ, R174 ;  /* 0x000000ffffb67224 */ /* 0x000fe400078e00ae */
[----:B------:R-:W-:Y:S01]  /*12ea0*/  @!P3 FMUL R0, R0, 16777216 ;  /* 0x4b8000000000b820 */ /* 0x000fe20000400000 */
[----:B------:R-:W-:Y:S01]  /*12eb0*/  @!P5 FMUL R2, R2, 16777216 ;  /* 0x4b8000000202d820 */ /* 0x000fe20000400000 */
[----:B------:R-:W-:Y:S01]  /*12ec0*/  FSETP.NEU.AND P2, PT, R4, RZ, PT ;  /* 0x000000ff0400720b */ /* 0x000fe20003f4d000 */
[----:B------:R-:W-:Y:S01]  /*12ed0*/  FMUL R7, R182, 0.25 ;  /* 0x3e800000b6077820 */ /* 0x000fe20000400000 */
[C---:B-1----:R-:W-:Y:S01]  /*12ee0*/  FMUL R5, R3.reuse, R5 ;  /* 0x0000000503057220 */ /* 0x042fe20000400000 */
[----:B------:R-:W-:-:S02]  /*12ef0*/  FMUL R4, R3, R0 ;  /* 0x0000000003047220 */ /* 0x000fc40000400000 */
[----:B------:R-:W1:Y:S01]  /*12f00*/  MUFU.RCP R2, R2 ;  /* 0x0000000200027308 */ /* 0x000e620000001000 */
[----:B------:R-:W-:Y:S02]  /*12f10*/  FSEL R7, R7, R182, P4 ;  /* 0x000000b607077208 */ /* 0x000fe40002000000 */
[----:B------:R-:W-:Y:S01]  /*12f20*/  F2FP.BF16.F32.PACK_AB R4, R4, R5 ;  /* 0x000000050404723e */ /* 0x000fe200000010ff */
[----:B------:R-:W-:Y:S01]  /*12f30*/  FMUL R5, R152, 0.25 ;  /* 0x3e80000098057820 */ /* 0x000fe20000400000 */
[----:B------:R-:W-:Y:S01]  /*12f40*/  @!P3 FMUL R8, R8, 16777216 ;  /* 0x4b8000000808b820 */ /* 0x000fe20000400000 */
[----:B------:R-:W-:Y:S01]  /*12f50*/  @!P3 FMUL R7, R7, 16777216 ;  /* 0x4b8000000707b820 */ /* 0x000fe20000400000 */
[----:B------:R-:W-:Y:S02]  /*12f60*/  FMUL R6, R153, 0.25 ;  /* 0x3e80000099067820 */ /* 0x000fe40000400000 */
[----:B------:R-:W-:Y:S01]  /*12f70*/  FSEL R5, R5, R152, P0 ;  /* 0x0000009805057208 */ /* 0x000fe20000000000 */
[----:B------:R-:W-:Y:S01]  /*12f80*/  FMUL R0, R23, 0.25 ;  /* 0x3e80000017007820 */ /* 0x000fe20000400000 */
[----:B------:R-:W-:Y:S01]  /*12f90*/  @!P5 FMUL R9, R9, 16777216 ;  /* 0x4b8000000909d820 */ /* 0x000fe20000400000 */
[----:B0-----:R-:W-:Y:S01]  /*12fa0*/  FMUL R10, R3, R8 ;  /* 0x00000008030a7220 */ /* 0x001fe20000400000 */
[----:B------:R-:W-:Y:S01]  /*12fb0*/  MOV R182, 0x400 ;  /* 0x0000040000b67802 */ /* 0x000fe20000000f00 */
[----:B------:R-:W-:Y:S01]  /*12fc0*/  @!P5 FMUL R5, R5, 16777216 ;  /* 0x4b8000000505d820 */ /* 0x000fe20000400000 */
[----:B------:R-:W-:Y:S01]  /*12fd0*/  FMUL R8, R3, R7 ;  /* 0x0000000703087220 */ /* 0x000fe20000400000 */
[----:B------:R-:W-:Y:S01]  /*12fe0*/  FSEL R6, R6, R153, P0 ;  /* 0x0000009906067208 */ /* 0x000fe20000000000 */
[----:B-1----:R-:W-:Y:S01]  /*12ff0*/  FMUL R11, R2, R9 ;  /* 0x00000009020b7220 */ /* 0x002fe20000400000 */
[----:B------:R-:W-:Y:S01]  /*13000*/  FSEL R0, R0, R23, P0 ;  /* 0x0000001700007208 */ /* 0x000fe20000000000 */
[----:B------:R-:W-:Y:S01]  /*13010*/  FMUL R9, R2, R5 ;  /* 0x0000000502097220 */ /* 0x000fe20000400000 */
[----:B------:R-:W-:-:S02]  /*13020*/  LEA R182, R183, R182, 0x18 ;  /* 0x000000b6b7b67211 */ /* 0x000fc400078ec0ff */
[----:B------:R-:W-:Y:S02]  /*13030*/  LOP3.LUT R153, R20, 0x7, RZ, 0xc0, !PT ;  /* 0x0000000714997812 */ /* 0x000fe400078ec0ff */
[----:B------:R-:W-:Y:S01]  /*13040*/  F2FP.BF16.F32.PACK_AB R5, R10, R8 ;  /* 0x000000080a05723e */ /* 0x000fe200000010ff */
[----:B------:R-:W-:Y:S02]  /*13050*/  IMAD.SHL.U32 R8, R20, 0x8, RZ ;  /* 0x0000000814087824 */ /* 0x000fe400078e00ff */
[----:B------:R-:W-:Y:S01]  /*13060*/  @!P5 FMUL R6, R6, 16777216 ;  /* 0x4b8000000606d820 */ /* 0x000fe20000400000 */
[----:B------:R-:W-:Y:S01]  /*13070*/  @!P5 FMUL R0, R0, 16777216 ;  /* 0x4b8000000000d820 */ /* 0x000fe20000400000 */
[----:B------:R-:W-:Y:S02]  /*13080*/  LOP3.LUT R152, R20, 0x8, RZ, 0xc0, !PT ;  /* 0x0000000814987812 */ /* 0x000fe400078ec0ff */
[----:B------:R-:W-:Y:S01]  /*13090*/  LEA R23, R153, R182, 0x4 ;  /* 0x000000b699177211 */ /* 0x000fe200078e20ff */
[C---:B------:R-:W-:Y:S01]  /*130a0*/  FMUL R6, R2.reuse, R6 ;  /* 0x0000000602067220 */ /* 0x040fe20000400000 */
[----:B------:R-:W-:Y:S01]  /*130b0*/  FMUL R7, R2, R0 ;  /* 0x0000000002077220 */ /* 0x000fe20000400000 */
[----:B------:R-:W-:-:S02]  /*130c0*/  LOP3.LUT R8, R8, 0x780, RZ, 0xc0, !PT ;  /* 0x0000078008087812 */ /* 0x000fc400078ec0ff */
[----:B------:R-:W-:Y:S01]  /*130d0*/  IMAD R0, R152, 0x100, R23 ;  /* 0x0000010098007824 */ /* 0x000fe200078e0217 */
[----:B------:R-:W-:Y:S02]  /*130e0*/  F2FP.BF16.F32.PACK_AB R6, R6, R11 ;  /* 0x0000000b0606723e */ /* 0x000fe400000010ff */
[----:B------:R-:W-:Y:S01]  /*130f0*/  F2FP.BF16.F32.PACK_AB R7, R9, R7 ;  /* 0x000000070907723e */ /* 0x000fe200000010ff */
[----:B------:R-:W-:Y:S01]  /*13100*/  IMAD.IADD R0, R8, 0x1, R0 ;  /* 0x0000000108007824 */ /* 0x000fe200078e0200 */
[----:B------:R-:W-:Y:S01]  /*13110*/  BAR.SYNC.DEFER_BLOCKING 0x0 ;  /* 0x0000000000007b1d */ /* 0x000fe20000010000 */
[----:B------:R-:W-:Y:S01]  /*13120*/  MOV R206, R173 ;  /* 0x000000ad00ce7202 */ /* 0x000fe20000000f00 */
[----:B------:R-:W-:Y:S01]  /*13130*/  IMAD.MOV.U32 R205, RZ, RZ, R172 ;  /* 0x000000ffffcd7224 */ /* 0x000fe200078e00ac */
[----:B------:R-:W-:Y:S01]  /*13140*/  MOV R202, R169 ;  /* 0x000000a900ca7202 */ /* 0x000fe20000000f00 */
[----:B------:R-:W-:Y:S02]  /*13150*/  IMAD.MOV.U32 R204, RZ, RZ, R171 ;  /* 0x000000ffffcc7224 */ /* 0x000fe400078e00ab */
[----:B------:R-:W-:Y:S01]  /*13160*/  IMAD.MOV.U32 R203, RZ, RZ, R170 ;  /* 0x000000ffffcb7224 */ /* 0x000fe200078e00aa */
[----:B------:R0:W-:Y:S02]  /*13170*/  STSM.16.M88.4 [R0], R4 ;  /* 0x0000000400007844 */ /* 0x0001e40000000200 */
[----:B0-----:R-:W-:Y:S01]  /*13180*/  FMUL R5, R206, 0.25 ;  /* 0x3e800000ce057820 */ /* 0x001fe20000400000 */
[----:B------:R-:W-:-:S04]  /*13190*/  FMUL R4, R205, 0.25 ;  /* 0x3e800000cd047820 */ /* 0x000fc80000400000 */
[----:B------:R-:W-:Y:S02]  /*131a0*/  FSEL R5, R5, R206, P4 ;  /* 0x000000ce05057208 */ /* 0x000fe40002000000 */
[----:B------:R-:W-:-:S03]  /*131b0*/  FSEL R4, R4, R205, P4 ;  /* 0x000000cd04047208 */ /* 0x000fc60002000000 */
[----:B------:R-:W-:Y:S02]  /*131c0*/  @!P3 FMUL R5, R5, 16777216 ;  /* 0x4b8000000505b820 */ /* 0x000fe40000400000 */
[----:B------:R-:W-:Y:S02]  /*131d0*/  @!P3 FMUL R4, R4, 16777216 ;  /* 0x4b8000000404b820 */ /* 0x000fe40000400000 */
[C---:B------:R-:W-:Y:S02]  /*131e0*/  FMUL R5, R3.reuse, R5 ;  /* 0x0000000503057220 */ /* 0x040fe40000400000 */
[----:B------:R-:W-:Y:S01]  /*131f0*/  FMUL R8, R3, R4 ;  /* 0x0000000403087220 */ /* 0x000fe20000400000 */
[----:B------:R-:W-:Y:S02]  /*13200*/  IMAD.MOV.U32 R201, RZ, RZ, R168 ;  /* 0x000000ffffc97224 */ /* 0x000fe400078e00a8 */
[----:B------:R-:W-:Y:S02]  /*13210*/  IMAD.MOV.U32 R200, RZ, RZ, R167 ;  /* 0x000000ffffc87224 */ /* 0x000fe400078e00a7 */
[----:B------:R-:W-:Y:S01]  /*13220*/  FMUL R10, R204, 0.25 ;  /* 0x3e800000cc0a7820 */ /* 0x000fe20000400000 */
[----:B------:R-:W-:Y:S01]  /*13230*/  F2FP.BF16.F32.PACK_AB R8, R5, R8 ;  /* 0x000000080508723e */ /* 0x000fe200000010ff */
[----:B------:R-:W-:Y:S01]  /*13240*/  FMUL R4, R203, 0.25 ;  /* 0x3e800000cb047820 */ /* 0x000fe20000400000 */
[----:B------:R-:W-:Y:S01]  /*13250*/  FMUL R5, R202, 0.25 ;  /* 0x3e800000ca057820 */ /* 0x000fe20000400000 */
[----:B------:R-:W-:Y:S01]  /*13260*/  FMUL R6, R201, 0.25 ;  /* 0x3e800000c9067820 */ /* 0x000fe20000400000 */
[----:B------:R-:W-:Y:S01]  /*13270*/  FMUL R7, R200, 0.25 ;  /* 0x3e800000c8077820 */ /* 0x000fe20000400000 */
[----:B------:R-:W-:Y:S01]  /*13280*/  FMUL R9, R22, 0.25 ;  /* 0x3e80000016097820 */ /* 0x000fe20000400000 */
[----:B------:R-:W-:-:S02]  /*13290*/  FSEL R10, R10, R204, P4 ;  /* 0x000000cc0a0a7208 */ /* 0x000fc40002000000 */
[----:B------:R-:W-:Y:S02]  /*132a0*/  FSEL R4, R4, R203, P4 ;  /* 0x000000cb04047208 */ /* 0x000fe40002000000 */
[----:B------:R-:W-:Y:S02]  /*132b0*/  FSEL R5, R5, R202, P0 ;  /* 0x000000ca05057208 */ /* 0x000fe40000000000 */
[----:B------:R-:W-:Y:S02]  /*132c0*/  FSEL R6, R6, R201, P0 ;  /* 0x000000c906067208 */ /* 0x000fe40000000000 */
[----:B------:R-:W-:Y:S02]  /*132d0*/  FSEL R7, R7, R200, P0 ;  /* 0x000000c807077208 */ /* 0x000fe40000000000 */
[----:B------:R-:W-:Y:S01]  /*132e0*/  FSEL R9, R9, R22, P0 ;  /* 0x0000001609097208 */ /* 0x000fe20000000000 */
[----:B------:R-:W-:Y:S01]  /*132f0*/  @!P3 FMUL R10, R10, 16777216 ;  /* 0x4b8000000a0ab820 */ /* 0x000fe20000400000 */
[----:B------:R-:W-:Y:S01]  /*13300*/  @!P3 FMUL R4, R4, 16777216 ;  /* 0x4b8000000404b820 */ /* 0x000fe20000400000 */
[----:B------:R-:W-:Y:S01]  /*13310*/  @!P5 FMUL R5, R5, 16777216 ;  /* 0x4b8000000505d820 */ /* 0x000fe20000400000 */
[----:B------:R-:W-:Y:S01]  /*13320*/  @!P5 FMUL R6, R6, 16777216 ;  /* 0x4b8000000606d820 */ /* 0x000fe20000400000 */
[----:B------:R-:W-:Y:S01]  /*13330*/  @!P5 FMUL R7, R7, 16777216 ;  /* 0x4b8000000707d820 */ /* 0x000fe20000400000 */
[----:B------:R-:W-:Y:S01]  /*13340*/  @!P5 FMUL R9, R9, 16777216 ;  /* 0x4b8000000909d820 */ /* 0x000fe20000400000 */
[----:B------:R-:W-:Y:S01]  /*13350*/  LOP3.LUT R22, R20, 0xff, RZ, 0xc0, !PT ;  /* 0x000000ff14167812 */ /* 0x000fe200078ec0ff */
[C---:B------:R-:W-:Y:S01]  /*13360*/  FMUL R13, R3.reuse, R10 ;  /* 0x0000000a030d7220 */ /* 0x040fe20000400000 */
[----:B------:R-:W-:Y:S01]  /*13370*/  FMUL R12, R3, R4 ;  /* 0x00000004030c7220 */ /* 0x000fe20000400000 */
[C---:B------:R-:W-:Y:S01]  /*13380*/  FMUL R5, R2.reuse, R5 ;  /* 0x0000000502057220 */ /* 0x040fe20000400000 */
[C---:B------:R-:W-:Y:S01]  /*13390*/  FMUL R10, R2.reuse, R6 ;  /* 0x00000006020a7220 */ /* 0x040fe20000400000 */
[C---:B------:R-:W-:Y:S01]  /*133a0*/  FMUL R11, R2.reuse, R7 ;  /* 0x00000007020b7220 */ /* 0x040fe20000400000 */
[----:B------:R-:W-:Y:S01]  /*133b0*/  FMUL R4, R2, R9 ;  /* 0x0000000902047220 */ /* 0x000fe20000400000 */
[----:B------:R-:W-:-:S02]  /*133c0*/  IMAD R22, R22, 0x10, R182 ;  /* 0x0000001016167824 */ /* 0x000fc400078e02b6 */
[----:B------:R-:W-:Y:S02]  /*133d0*/  F2FP.BF16.F32.PACK_AB R10, R5, R10 ;  /* 0x0000000a050a723e */ /* 0x000fe400000010ff */
[----:B------:R-:W-:Y:S01]  /*133e0*/  F2FP.BF16.F32.PACK_AB R11, R11, R4 ;  /* 0x000000040b0b723e */ /* 0x000fe200000010ff */
[----:B------:R-:W-:Y:S01]  /*133f0*/  BAR.SYNC.DEFER_BLOCKING 0x0 ;  /* 0x0000000000007b1d */ /* 0x000fe20000010000 */
[----:B------:R-:W-:Y:S01]  /*13400*/  F2FP.BF16.F32.PACK_AB R9, R13, R12 ;  /* 0x0000000c0d09723e */ /* 0x000fe200000010ff */
[----:B------:R-:W-:Y:S01]  /*13410*/  IMAD.MOV.U32 R199, RZ, RZ, R166 ;  /* 0x000000ffffc77224 */ /* 0x000fe200078e00a6 */
[----:B------:R-:W-:-:S03]  /*13420*/  MOV R198, R165 ;  /* 0x000000a500c67202 */ /* 0x000fc60000000f00 */
[----:B------:R-:W0:Y:S02]  /*13430*/  LDS.128 R4, [R22] ;  /* 0x0000000016047984 */ /* 0x000e240000000c00 */
[----:B------:R-:W-:Y:S01]  /*13440*/  BAR.SYNC.DEFER_BLOCKING 0x0 ;  /* 0x0000000000007b1d */ /* 0x000fe20000010000 */
[----:B------:R-:W-:Y:S01]  /*13450*/  MOV R194, R161 ;  /* 0x000000a100c27202 */ /* 0x000fe20000000f00 */
[----:B------:R-:W-:Y:S02]  /*13460*/  IMAD.MOV.U32 R197, RZ, RZ, R164 ;  /* 0x000000ffffc57224 */ /* 0x000fe400078e00a4 */
[----:B------:R-:W-:Y:S02]  /*13470*/  IMAD.MOV.U32 R196, RZ, RZ, R163 ;  /* 0x000000ffffc47224 */ /* 0x000fe400078e00a3 */
[----:B------:R-:W-:Y:S01]  /*13480*/  IMAD.MOV.U32 R195, RZ, RZ, R162 ;  /* 0x000000ffffc37224 */ /* 0x000fe200078e00a2 */
[----:B------:R1:W-:Y:S02]  /*13490*/  STSM.16.M88.4 [R0], R8 ;  /* 0x0000000800007844 */ /* 0x0003e40000000200 */
[----:B-1----:R-:W-:Y:S01]  /*134a0*/  FMUL R9, R199, 0.25 ;  /* 0x3e800000c7097820 */ /* 0x002fe20000400000 */
        /* <DEDUP_REMOVED lines=28> */
[C---:B------:R-:W-:Y:S01]  /*13670*/  FMUL R10, R3.reuse, R10 ;  /* 0x0000000a030a7220 */ /* 0x040fe20000400000 */
[----:B------:R-:W-:Y:S01]  /*13680*/  FMUL R9, R3, R9 ;  /* 0x0000000903097220 */ /* 0x000fe20000400000 */
[C---:B------:R-:W-:Y:S01]  /*13690*/  FMUL R15, R2.reuse, R11 ;  /* 0x0000000b020f7220 */ /* 0x040fe20000400000 */
[C---:B------:R-:W-:Y:S01]  /*136a0*/  FMUL R12, R2.reuse, R12 ;  /* 0x0000000c020c7220 */ /* 0x040fe20000400000 */
[C---:B------:R-:W-:Y:S01]  /*136b0*/  FMUL R11, R2.reuse, R14 ;  /* 0x0000000e020b7220 */ /* 0x040fe20000400000 */
[----:B------:R-:W-:Y:S01]  /*136c0*/  FMUL R13, R2, R13 ;  /* 0x0000000d020d7220 */ /* 0x000fe20000400000 */
[----:B------:R-:W-:-:S02]  /*136d0*/  F2FP.BF16.F32.PACK_AB R9, R10, R9 ;  /* 0x000000090a09723e */ /* 0x000fc400000010ff */
[----:B------:R-:W-:Y:S02]  /*136e0*/  F2FP.BF16.F32.PACK_AB R10, R12, R15 ;  /* 0x0000000f0c0a723e */ /* 0x000fe400000010ff */
[----:B------:R-:W-:Y:S01]  /*136f0*/  F2FP.BF16.F32.PACK_AB R11, R11, R13 ;  /* 0x0000000d0b0b723e */ /* 0x000fe200000010ff */
[----:B------:R-:W-:Y:S01]  /*13700*/  BAR.SYNC.DEFER_BLOCKING 0x0 ;  /* 0x0000000000007b1d */ /* 0x000fe20000010000 */
[----:B------:R-:W-:Y:S01]  /*13710*/  FMUL R16, R18, 0.25 ;  /* 0x3e80000012107820 */ /* 0x000fe20000400000 */
[----:B------:R-:W-:Y:S01]  /*13720*/  MOV R186, R157 ;  /* 0x0000009d00ba7202 */ /* 0x000fe20000000f00 */
[----:B------:R-:W-:Y:S02]  /*13730*/  IMAD.MOV.U32 R185, RZ, RZ, R156 ;  /* 0x000000ffffb97224 */ /* 0x000fe400078e009c */
[----:B------:R-:W-:Y:S01]  /*13740*/  IMAD.MOV.U32 R184, RZ, RZ, R155 ;  /* 0x000000ffffb87224 */ /* 0x000fe200078e009b */
[----:B------:R-:W1:Y:S02]  /*13750*/  LDS.128 R12, [R22] ;  /* 0x00000000160c7984 */ /* 0x000e640000000c00 */
[----:B------:R-:W-:Y:S01]  /*13760*/  BAR.SYNC.DEFER_BLOCKING 0x0 ;  /* 0x0000000000007b1d */ /* 0x000fe20000010000 */
[----:B------:R-:W-:Y:S01]  /*13770*/  FSEL R16, R16, R18, P0 ;  /* 0x0000001210107208 */ /* 0x000fe20000000000 */
[----:B------:R-:W-:Y:S01]  /*13780*/  FMUL R18, R154, 0.25 ;  /* 0x3e8000009a127820 */ /* 0x000fe20000400000 */
[----:B------:R-:W-:-:S03]  /*13790*/  IMAD.MOV.U32 R187, RZ, RZ, R158 ;  /* 0x000000ffffbb7224 */ /* 0x000fc600078e009e */
[----:B------:R-:W2:Y:S04]  /*137a0*/  LDL.LU R157, [R1+0x88] ;  /* 0x00008800019d7983 */ /* 0x000ea80000300800 */
[----:B------:R-:W2:Y:S04]  /*137b0*/  LDL.LU R156, [R1+0x9c] ;  /* 0x00009c00019c7983 */ /* 0x000ea80000300800 */
[----:B------:R-:W2:Y:S04]  /*137c0*/  LDL.LU R155, [R1+0x8c] ;  /* 0x00008c00019b7983 */ /* 0x000ea80000300800 */
[----:B------:R-:W2:Y:S04]  /*137d0*/  LDL.LU R160, [R1+0xb0] ;  /* 0x0000b00001a07983 */ /* 0x000ea80000300800 */
[----:B------:R-:W2:Y:S01]  /*137e0*/  LDL.LU R159, [R1+0xa0] ;  /* 0x0000a000019f7983 */ /* 0x000ea20000300800 */
[----:B------:R-:W-:-:S03]  /*137f0*/  FSEL R18, R18, R154, P0 ;  /* 0x0000009a12127208 */ /* 0x000fc60000000000 */
[----:B------:R-:W2:Y:S01]  /*13800*/  LDL.LU R158, [R1+0xb4] ;  /* 0x0000b400019e7983 */ /* 0x000ea20000300800 */
[----:B------:R-:W-:-:S03]  /*13810*/  IMAD R154, R153, -0x8, R23 ;  /* 0xfffffff8999a7824 */ /* 0x000fc600078e0217 */
[----:B------:R-:W2:Y:S01]  /*13820*/  LDL.LU R163, [R1+0xa4] ;  /* 0x0000a40001a37983 */ /* 0x000ea20000300800 */
[----:B------:R-:W-:-:S03]  /*13830*/  SHF.L.U32 R23, R20, 0x2, RZ ;  /* 0x0000000214177819 */ /* 0x000fc600000006ff */
[----:B------:R-:W2:Y:S04]  /*13840*/  LDL.LU R162, [R1+0xb8] ;  /* 0x0000b80001a27983 */ /* 0x000ea80000300800 */
[----:B------:R-:W2:Y:S04]  /*13850*/  LDL.LU R161, [R1+0xa8] ;  /* 0x0000a80001a17983 */ /* 0x000ea80000300800 */
[----:B------:R0:W-:Y:S04]  /*13860*/  STSM.16.M88.4 [R0], R8 ;  /* 0x0000000800007844 */ /* 0x0001e80000000200 */
[----:B------:R-:W2:Y:S01]  /*13870*/  LDL.LU R166, [R1+0xbc] ;  /* 0x0000bc0001a67983 */ /* 0x000ea20000300800 */
[----:B------:R-:W-:-:S03]  /*13880*/  IMAD.SHL.U32 R153, R20, 0x2, RZ ;  /* 0x0000000214997824 */ /* 0x000fc600078e00ff */
[----:B------:R-:W2:Y:S01]  /*13890*/  LDL.LU R165, [R1+0xac] ;  /* 0x0000ac0001a57983 */ /* 0x000ea20000300800 */
[----:B------:R-:W-:-:S03]  /*138a0*/  LOP3.LUT R23, R23, 0x1c0, RZ, 0xc0, !PT ;  /* 0x000001c017177812 */ /* 0x000fc600078ec0ff */
[----:B------:R-:W2:Y:S01]  /*138b0*/  LDL.LU R164, [R1+0xd0] ;  /* 0x0000d00001a47983 */ /* 0x000ea20000300800 */
[----:B0-----:R-:W-:Y:S01]  /*138c0*/  FMUL R8, R187, 0.25 ;  /* 0x3e800000bb087820 */ /* 0x001fe20000400000 */
[----:B------:R-:W-:Y:S02]  /*138d0*/  FMUL R9, R186, 0.25 ;  /* 0x3e800000ba097820 */ /* 0x000fe40000400000 */
[----:B------:R-:W2:Y:S02]  /*138e0*/  LDL.LU R169, [R1+0xc0] ;  /* 0x0000c00001a97983 */ /* 0x000ea40000300800 */
[----:B------:R-:W-:Y:S02]  /*138f0*/  FSEL R8, R8, R187, P4 ;  /* 0x000000bb08087208 */ /* 0x000fe40002000000 */
[----:B------:R-:W2:Y:S01]  /*13900*/  LDL.LU R168, [R1+0xd4] ;  /* 0x0000d40001a87983 */ /* 0x000ea20000300800 */
[----:B------:R-:W-:-:S03]  /*13910*/  FSEL R9, R9, R186, P4 ;  /* 0x000000ba09097208 */ /* 0x000fc60002000000 */
[----:B------:R-:W2:Y:S01]  /*13920*/  LDL.LU R167, [R1+0xc4] ;  /* 0x0000c40001a77983 */ /* 0x000ea20000300800 */
[----:B------:R-:W-:-:S03]  /*13930*/  LOP3.LUT R153, R153, 0x1f8, RZ, 0xc0, !PT ;  /* 0x000001f899997812 */ /* 0x000fc600078ec0ff */
[----:B------:R-:W2:Y:S01]  /*13940*/  LDL.LU R172, [R1+0xd8] ;  /* 0x0000d80001ac7983 */ /* 0x000ea20000300800 */
[----:B------:R-:W-:-:S03]  /*13950*/  @!P3 FMUL R8, R8, 16777216 ;  /* 0x4b8000000808b820 */ /* 0x000fc60000400000 */
[----:B------:R-:W2:Y:S01]  /*13960*/  LDL.LU R171, [R1+0xc8] ;  /* 0x0000c80001ab7983 */ /* 0x000ea20000300800 */
[----:B------:R-:W-:Y:S01]  /*13970*/  @!P3 FMUL R9, R9, 16777216 ;  /* 0x4b8000000909b820 */ /* 0x000fe20000400000 */
[----:B------:R-:W-:Y:S02]  /*13980*/  IMAD.IADD R23, R23, 0x1, R154 ;  /* 0x0000000117177824 */ /* 0x000fe400078e029a */
[----:B------:R-:W2:Y:S04]  /*13990*/  LDL.LU R170, [R1+0xdc] ;  /* 0x0000dc0001aa7983 */ /* 0x000ea80000300800 */
[----:B------:R-:W2:Y:S04]  /*139a0*/  LDL.LU R175, [R1+0xcc] ;  /* 0x0000cc0001af7983 */ /* 0x000ea80000300800 */
[----:B------:R-:W2:Y:S01]  /*139b0*/  LDL.LU R174, [R1+0xf0] ;  /* 0x0000f00001ae7983 */ /* 0x000ea20000300800 */
[----:B------:R-:W-:-:S03]  /*139c0*/  FMUL R8, R3, R8 ;  /* 0x0000000803087220 */ /* 0x000fc60000400000 */
[----:B------:R-:W2:Y:S01]  /*139d0*/  LDL.LU R173, [R1+0xe0] ;  /* 0x0000e00001ad7983 */ /* 0x000ea20000300800 */
[----:B------:R-:W-:-:S03]  /*139e0*/  FMUL R9, R3, R9 ;  /* 0x0000000903097220 */ /* 0x000fc60000400000 */
[----:B------:R0:W-:Y:S04]  /*139f0*/  STL [R1+0xa2c], R5 ;  /* 0x000a2c0501007387 */ /* 0x0001e80000100800 */
[----:B------:R1:W-:Y:S01]  /*13a00*/  STL [R1+0xa28], R6 ;  /* 0x000a280601007387 */ /* 0x0003e20000100800 */
[----:B------:R-:W-:Y:S02]  /*13a10*/  F2FP.BF16.F32.PACK_AB R8, R8, R9 ;  /* 0x000000090808723e */ /* 0x000fe400000010ff */
[----:B0-----:R-:W-:Y:S01]  /*13a20*/  LEA.HI R5, R152, R23, RZ, 0x1f ;  /* 0x0000001798057211 */ /* 0x001fe200078ff8ff */
[----:B-1----:R-:W-:Y:S01]  /*13a30*/  IMAD.IADD R6, R182, 0x1, R153 ;  /* 0x00000001b6067824 */ /* 0x002fe200078e0299 */
[----:B------:R-:W-:Y:S01]  /*13a40*/  STL [R1+0xa24], R7 ;  /* 0x000a240701007387 */ /* 0x000fe20000100800 */
[----:B------:R-:W-:Y:S01]  /*13a50*/  FMUL R9, R184, 0.25 ;  /* 0x3e800000b8097820 */ /* 0x000fe20000400000 */
[----:B---3--:R-:W-:-:S02]  /*13a60*/  IMAD.MOV.U32 R251, RZ, RZ, R178 ;  /* 0x000000fffffb7224 */ /* 0x008fc400078e00b2 */
[----:B------:R-:W-:Y:S01]  /*13a70*/  STL [R1+0x20c], R6 ;  /* 0x00020c0601007387 */ /* 0x000fe20000100800 */
[----:B----4-:R-:W-:Y:S01]  /*13a80*/  IMAD.MOV.U32 R250, RZ, RZ, R177 ;  /* 0x000000fffffa7224 */ /* 0x010fe200078e00b1 */
[----:B-----5:R-:W-:Y:S02]  /*13a90*/  MOV R189, R181 ;  /* 0x000000b500bd7202 */ /* 0x020fe40000000f00 */
[----:B------:R-:W-:Y:S01]  /*13aa0*/  STL [R1+0x208], R5 ;  /* 0x0002080501007387 */ /* 0x000fe20000100800 */
[----:B--2---:R-:W-:-:S03]  /*13ab0*/  IMAD.MOV.U32 R252, RZ, RZ, R180 ;  /* 0x000000fffffc7224 */ /* 0x004fc600078e00b4 */
[----:B------:R-:W2:Y:S01]  /*13ac0*/  LDL.LU R178, [R1+0xf4] ;  /* 0x0000f40001b27983 */ /* 0x000ea20000300800 */
[----:B------:R-:W-:-:S03]  /*13ad0*/  MOV R188, R179 ;  /* 0x000000b300bc7202 */ /* 0x000fc60000000f00 */
[----:B------:R-:W3:Y:S01]  /*13ae0*/  LDL.LU R177, [R1+0xe4] ;  /* 0x0000e40001b17983 */ /* 0x000ee20000300800 */
[----:B------:R-:W-:Y:S01]  /*13af0*/  FMUL R10, R185, 0.25 ;  /* 0x3e800000b90a7820 */ /* 0x000fe20000400000 */
[----:B------:R-:W-:Y:S02]  /*13b00*/  FSEL R9, R9, R184, P4 ;  /* 0x000000b809097208 */ /* 0x000fe40002000000 */
[----:B------:R-:W4:Y:S04]  /*13b10*/  LDL.LU R181, [R1+0xe8] ;  /* 0x0000e80001b57983 */ /* 0x000f280000300800 */
[----:B------:R-:W5:Y:S04]  /*13b20*/  LDL.LU R180, [R1+0xfc] ;  /* 0x0000fc0001b47983 */ /* 0x000f680000300800 */
[----:B------:R-:W2:Y:S04]  /*13b30*/  LDL.LU R179, [R1+0xec] ;  /* 0x0000ec0001b37983 */ /* 0x000ea80000300800 */
[----:B------:R-:W2:Y:S01]  /*13b40*/  LDL.LU R184, [R1+0x110] ;  /* 0x0001100001b87983 */ /* 0x000ea20000300800 */
[----:B------:R-:W-:-:S03]  /*13b50*/  FSEL R10, R10, R185, P4 ;  /* 0x000000b90a0a7208 */ /* 0x000fc60002000000 */
[----:B------:R-:W2:Y:S04]  /*13b60*/  LDL.LU R183, [R1+0x100] ;  /* 0x0001000001b77983 */ /* 0x000ea80000300800 */
[----:B------:R-:W2:Y:S04]  /*13b70*/  LDL.LU R182, [R1+0x114] ;  /* 0x0001140001b67983 */ /* 0x000ea80000300800 */
[----:B------:R-:W2:Y:S04]  /*13b80*/  LDL.LU R187, [R1+0x104] ;  /* 0x0001040001bb7983 */ /* 0x000ea80000300800 */
[----:B------:R-:W2:Y:S04]  /*13b90*/  LDL.LU R186, [R1+0x118] ;  /* 0x0001180001ba7983 */ /* 0x000ea80000300800 */
[----:B------:R-:W2:Y:S04]  /*13ba0*/  LDL.LU R185, [R1+0x108] ;  /* 0x0001080001b97983 */ /* 0x000ea80000300800 */
[----:B------:R-:W2:Y:S04]  /*13bb0*/  LDL.LU R249, [R1+0x11c] ;  /* 0x00011c0001f97983 */ /* 0x000ea80000300800 */
[----:B------:R-:W2:Y:S04]  /*13bc0*/  LDL.LU R248, [R1+0x10c] ;  /* 0x00010c0001f87983 */ /* 0x000ea80000300800 */
[----:B------:R-:W2:Y:S04]  /*13bd0*/  LDL.LU R247, [R1+0x130] ;  /* 0x0001300001f77983 */ /* 0x000ea80000300800 */
[----:B------:R-:W3:Y:S04]  /*13be0*/  LDL.LU R246, [R1+0x120] ;  /* 0x0001200001f67983 */ /* 0x000ee80000300800 */
[----:B------:R-:W4:Y:S04]  /*13bf0*/  LDL.LU R193, [R1+0x134] ;  /* 0x0001340001c17983 */ /* 0x000f280000300800 */
[----:B------:R-:W5:Y:S04]  /*13c00*/  LDL.LU R192, [R1+0x124] ;  /* 0x0001240001c07983 */ /* 0x000f680000300800 */
[----:B------:R-:W2:Y:S04]  /*13c10*/  LDL.LU R196, [R1+0x138] ;  /* 0x0001380001c47983 */ /* 0x000ea80000300800 */
[----:B------:R-:W3:Y:S04]  /*13c20*/  LDL.LU R195, [R1+0x128] ;  /* 0x0001280001c37983 */ /* 0x000ee80000300800 */
        /* <DEDUP_REMOVED lines=49> */
[----:B------:R-:W2:Y:S01]  /*13f40*/  LDL.LU R244, [R1+0x1ec] ;  /* 0x0001ec0001f47983 */ /* 0x000ea20000300800 */
[----:B------:R-:W-:-:S05]  /*13f50*/  FMUL R11, R17, 0.25 ;  /* 0x3e800000110b7820 */ /* 0x000fca0000400000 */
[----:B------:R-:W-:Y:S01]  /*13f60*/  FSEL R11, R11, R17, P0 ;  /* 0x000000110b0b7208 */ /* 0x000fe20000000000 */
[----:B------:R-:W-:Y:S01]  /*13f70*/  FMUL R17, R19, 0.25 ;  /* 0x3e80000013117820 */ /* 0x000fe20000400000 */
[----:B------:R-:W-:-:S04]  /*13f80*/  @!P3 FMUL R10, R10, 16777216 ;  /* 0x4b8000000a0ab820 */ /* 0x000fc80000400000 */
[----:B------:R-:W-:Y:S01]  /*13f90*/  FSEL R17, R17, R19, P0 ;  /* 0x0000001311117208 */ /* 0x000fe20000000000 */
        /* <DEDUP_REMOVED lines=15> */
[----:B------:R-:W-:-:S05]  /*14090*/  FMUL R152, R189, 0.25 ;  /* 0x3e800000bd987820 */ /* 0x000fca0000400000 */
[----:B------:R-:W0:Y:S02]  /*140a0*/  LDS.128 R16, [R22] ;  /* 0x0000000016107984 */ /* 0x000e240000000c00 */
[----:B------:R-:W-:Y:S06]  /*140b0*/  BAR.SYNC.DEFER_BLOCKING 0x0 ;  /* 0x0000000000007b1d */ /* 0x000fec0000010000 */
[----:B------:R1:W-:Y:S01]  /*140c0*/  STSM.16.M88.4 [R0], R8 ;  /* 0x0000000800007844 */ /* 0x0003e20000000200 */
[----:B-----5:R-:W-:Y:S01]  /*140d0*/  FMUL R190, R192, 0.25 ;  /* 0x3e800000c0be7820 */ /* 0x020fe20000400000 */
[----:B-1----:R-:W-:Y:S01]  /*140e0*/  FSEL R9, R152, R189, P4 ;  /* 0x000000bd98097208 */ /* 0x002fe20002000000 */
[----:B----4-:R-:W-:-:S03]  /*140f0*/  FMUL R189, R193, 0.25 ;  /* 0x3e800000c1bd7820 */ /* 0x010fc60000400000 */
[----:B------:R-:W-:Y:S01]  /*14100*/  FSEL R190, R190, R192, P4 ;  /* 0x000000c0bebe7208 */ /* 0x000fe20002000000 */
[----:B---3--:R-:W-:Y:S01]  /*14110*/  FMUL R192, R195, 0.25 ;  /* 0x3e800000c3c07820 */ /* 0x008fe20000400000 */
[----:B------:R-:W-:Y:S01]  /*14120*/  FSEL R189, R189, R193, P4 ;  /* 0x000000c1bdbd7208 */ /* 0x000fe20002000000 */
[----:B--2---:R-:W-:-:S03]  /*14130*/  FMUL R193, R194, 0.25 ;  /* 0x3e800000c2c17820 */ /* 0x004fc60000400000 */
[----:B------:R-:W-:Y:S02]  /*14140*/  FSEL R192, R192, R195, P0 ;  /* 0x000000c3c0c07208 */ /* 0x000fe40000000000 */
[----:B------:R-:W-:Y:S01]  /*14150*/  FSEL R193, R193, R194, P0 ;  /* 0x000000c2c1c17208 */ /* 0x000fe20000000000 */
[----:B------:R-:W-:Y:S01]  /*14160*/  FMUL R194, R199, 0.25 ;  /* 0x3e800000c7c27820 */ /* 0x000fe20000400000 */
[----:B------:R-:W-:-:S04]  /*14170*/  FMUL R195, R198, 0.25 ;  /* 0x3e800000c6c37820 */ /* 0x000fc80000400000 */
        /* <DEDUP_REMOVED lines=60> */
[----:B------:R-:W-:Y:S01]  /*14540*/  FSEL R240, R240, R243, P0 ;  /* 0x000000f3f0f07208 */ /* 0x000fe20000000000 */
[----:B------:R-:W-:Y:S01]  /*14550*/  FMUL R243, R24, 0.25 ;  /* 0x3e80000018f37820 */ /* 0x000fe20000400000 */
[----:B------:R-:W-:Y:S01]  /*14560*/  FSEL R241, R241, R242, P0 ;  /* 0x000000f2f1f17208 */ /* 0x000fe20000000000 */
[----:B------:R-:W-:-:S03]  /*14570*/  FMUL R242, R244, 0.25 ;  /* 0x3e800000f4f27820 */ /* 0x000fc60000400000 */
        /* <DEDUP_REMOVED lines=19> */
[----:B------:R-:W-:Y:S01]  /*146b0*/  FMUL R244, R35, 0.25 ;  /* 0x3e80000023f47820 */ /* 0x000fe20000400000 */
[----:B------:R-:W-:Y:S02]  /*146c0*/  FMUL R243, R44, 0.25 ;  /* 0x3e8000002cf37820 */ /* 0x000fe40000400000 */
[----:B------:R-:W-:Y:S02]  /*146d0*/  FSEL R191, R191, R196, P0 ;  /* 0x000000c4bfbf7208 */ /* 0x000fe40000000000 */
[----:B------:R-:W-:Y:S01]  /*146e0*/  FSEL R35, R244, R35, P0 ;  /* 0x00000023f4237208 */ /* 0x000fe20000000000 */
[----:B------:R-:W-:Y:S01]  /*146f0*/  FMUL R244, R41, 0.25 ;  /* 0x3e80000029f47820 */ /* 0x000fe20000400000 */
[----:B------:R-:W-:Y:S01]  /*14700*/  FSEL R44, R243, R44, P4 ;  /* 0x0000002cf32c7208 */ /* 0x000fe20002000000 */
[----:B------:R-:W-:Y:S01]  /*14710*/  FMUL R196, R197, 0.25 ;  /* 0x3e800000c5c47820 */ /* 0x000fe20000400000 */
[----:B------:R-:W-:-:S02]  /*14720*/  FMUL R243, R40, 0.25 ;  /* 0x3e80000028f37820 */ /* 0x000fc40000400000 */
[----:B------:R-:W-:Y:S01]  /*14730*/  FSEL R41, R244, R41, P4 ;  /* 0x00000029f4297208 */ /* 0x000fe20002000000 */
[----:B------:R-:W-:Y:S01]  /*14740*/  FMUL R244, R47, 0.25 ;  /* 0x3e8000002ff47820 */ /* 0x000fe20000400000 */
        /* <DEDUP_REMOVED lines=325> */
[----:B------:R-:W-:Y:S01]  /*15ba0*/  @!P3 FMUL R29, R29, 16777216 ;  /* 0x4b8000001d1db820 */ /* 0x000fe20000400000 */
[----:B------:R-:W-:Y:S01]  /*15bb0*/  @!P3 FMUL R49, R49, 16777216 ;  /* 0x4b8000003131b820 */ /* 0x000fe20000400000 */
[----:B------:R-:W-:Y:S01]  /*15bc0*/  @!P3 FMUL R104, R104, 16777216 ;  /* 0x4b8000006868b820 */ /* 0x000fe20000400000 */
[----:B------:R-:W-:Y:S01]  /*15bd0*/  FMUL R246, R149, 0.25 ;  /* 0x3e80000095f67820 */ /* 0x000fe20000400000 */
[----:B------:R-:W-:Y:S01]  /*15be0*/  @!P3 FMUL R36, R36, 16777216 ;  /* 0x4b8000002424b820 */ /* 0x000fe20000400000 */
[----:B------:R-:W-:Y:S01]  /*15bf0*/  @!P3 FMUL R93, R93, 16777216 ;  /* 0x4b8000005d5db820 */ /* 0x000fe20000400000 */
[----:B------:R-:W-:Y:S01]  /*15c00*/  @!P3 FMUL R109, R109, 16777216 ;  /* 0x4b8000006d6db820 */ /* 0x000fe20000400000 */
[----:B------:R-:W-:Y:S01]  /*15c10*/  FSEL R179, R179, R184, P4 ;  /* 0x000000b8b3b37208 */ /* 0x000fe20002000000 */
[----:B------:R-:W-:Y:S01]  /*15c20*/  @!P3 FMUL R24, R24, 16777216 ;  /* 0x4b8000001818b820 */ /* 0x000fe20000400000 */
[----:B------:R-:W-:Y:S01]  /*15c30*/  @!P3 FMUL R32, R32, 16777216 ;  /* 0x4b8000002020b820 */ /* 0x000fe20000400000 */
[----:B------:R-:W-:Y:S01]  /*15c40*/  @!P3 FMUL R37, R37, 16777216 ;  /* 0x4b8000002525b820 */ /* 0x000fe20000400000 */
[----:B------:R-:W-:Y:S01]  /*15c50*/  @!P3 FMUL R113, R113, 16777216 ;  /* 0x4b8000007171b820 */ /* 0x000fe20000400000 */
[----:B------:R-:W-:Y:S01]  /*15c60*/  FMUL R23, R250, 0.25 ;  /* 0x3e800000fa177820 */ /* 0x000fe20000400000 */
[----:B------:R-:W-:Y:S01]  /*15c70*/  FMUL R184, R185, 0.25 ;  /* 0x3e800000b9b87820 */ /* 0x000fe20000400000 */
[----:B------:R-:W-:Y:S01]  /*15c80*/  FSEL R186, R186, R248, P0 ;  /* 0x000000f8baba7208 */ /* 0x000fe20000000000 */
[----:B------:R-:W-:Y:S01]  /*15c90*/  @!P3 FMUL R33, R33, 16777216 ;  /* 0x4b8000002121b820 */ /* 0x000fe20000400000 */
[----:B------:R-:W-:Y:S01]  /*15ca0*/  FSEL R147, R244, R147, P0 ;  /* 0x00000093f4937208 */ /* 0x000fe20000000000 */
[----:B------:R-:W-:Y:S01]  /*15cb0*/  @!P3 FMUL R60, R60, 16777216 ;  /* 0x4b8000003c3cb820 */ /* 0x000fe20000400000 */
[----:B------:R-:W-:Y:S01]  /*15cc0*/  @!P3 FMUL R76, R76, 16777216 ;  /* 0x4b8000004c4cb820 */ /* 0x000fe20000400000 */
[----:B------:R-:W-:Y:S01]  /*15cd0*/  @!P3 FMUL R120, R120, 16777216 ;  /* 0x4b8000007878b820 */ /* 0x000fe20000400000 */
[----:B------:R-:W-:Y:S01]  /*15ce0*/  FSEL R10, R10, R252, P4 ;  /* 0x000000fc0a0a7208 */ /* 0x000fe20002000000 */
[----:B------:R-:W-:Y:S01]  /*15cf0*/  @!P3 FMUL R77, R77, 16777216 ;  /* 0x4b8000004d4db820 */ /* 0x000fe20000400000 */
[----:B------:R-:W-:Y:S01]  /*15d00*/  FSEL R11, R11, R251, P4 ;  /* 0x000000fb0b0b7208 */ /* 0x000fe20002000000 */
[----:B------:R-:W-:Y:S01]  /*15d10*/  FMUL R244, R3, R29 ;  /* 0x0000001d03f47220 */ /* 0x000fe20000400000 */
[----:B------:R-:W-:Y:S01]  /*15d20*/  FSEL R187, R187, R247, P4 ;  /* 0x000000f7bbbb7208 */ /* 0x000fe20002000000 */
[C---:B------:R-:W-:Y:S01]  /*15d30*/  FMUL R248, R3.reuse, R49 ;  /* 0x0000003103f87220 */ /* 0x040fe20000400000 */
[----:B------:R-:W-:Y:S01]  /*15d40*/  FMUL R104, R3, R104 ;  /* 0x0000006803687220 */ /* 0x000fe20000400000 */
[----:B------:R-:W-:Y:S01]  /*15d50*/  FSEL R148, R245, R148, P4 ;  /* 0x00000094f5947208 */ /* 0x000fe20002000000 */
[----:B------:R-:W-:Y:S01]  /*15d60*/  @!P3 FMUL R72, R72, 16777216 ;  /* 0x4b8000004848b820 */ /* 0x000fe20000400000 */
[----:B------:R-:W-:Y:S01]  /*15d70*/  FSEL R146, R243, R146, P0 ;  /* 0x00000092f3927208 */ /* 0x000fe20000000000 */
[C---:B------:R-:W-:Y:S01]  /*15d80*/  FMUL R247, R3.reuse, R36 ;  /* 0x0000002403f77220 */ /* 0x040fe20000400000 */
[C---:B------:R-:W-:Y:S01]  /*15d90*/  FMUL R29, R3.reuse, R93 ;  /* 0x0000005d031d7220 */ /* 0x040fe20000400000 */
[----:B------:R-:W-:Y:S01]  /*15da0*/  FMUL R49, R3, R109 ;  /* 0x0000006d03317220 */ /* 0x000fe20000400000 */
[----:B------:R-:W-:Y:S01]  /*15db0*/  FSEL R149, R246, R149, P4 ;  /* 0x00000095f6957208 */ /* 0x000fe20002000000 */
[----:B------:R-:W-:Y:S01]  /*15dc0*/  @!P3 FMUL R85, R85, 16777216 ;  /* 0x4b8000005555b820 */ /* 0x000fe20000400000 */
[----:B------:R-:W-:Y:S01]  /*15dd0*/  @!P3 FMUL R129, R129, 16777216 ;  /* 0x4b8000008181b820 */ /* 0x000fe20000400000 */
[C---:B------:R-:W-:Y:S01]  /*15de0*/  FMUL R243, R3.reuse, R24 ;  /* 0x0000001803f37220 */ /* 0x040fe20000400000 */
[C---:B------:R-:W-:Y:S01]  /*15df0*/  FMUL R36, R3.reuse, R32 ;  /* 0x0000002003247220 */ /* 0x040fe20000400000 */
[C---:B------:R-:W-:Y:S01]  /*15e00*/  FMUL R245, R3.reuse, R37 ;  /* 0x0000002503f57220 */ /* 0x040fe20000400000 */
[----:B------:R-:W-:Y:S01]  /*15e10*/  FMUL R109, R3, R113 ;  /* 0x00000071036d7220 */ /* 0x000fe20000400000 */
[----:B------:R-:W-:Y:S01]  /*15e20*/  @!P5 FMUL R107, R107, 16777216 ;  /* 0x4b8000006b6bd820 */ /* 0x000fe20000400000 */
[----:B------:R-:W-:Y:S01]  /*15e30*/  @!P3 FMUL R44, R44, 16777216 ;  /* 0x4b8000002c2cb820 */ /* 0x000fe20000400000 */
[----:B------:R-:W-:Y:S01]  /*15e40*/  @!P3 FMUL R61, R61, 16777216 ;  /* 0x4b8000003d3db820 */ /* 0x000fe20000400000 */
[----:B------:R-:W-:Y:S01]  /*15e50*/  @!P3 FMUL R81, R81, 16777216 ;  /* 0x4b8000005151b820 */ /* 0x000fe20000400000 */
[----:B------:R-:W-:Y:S01]  /*15e60*/  @!P3 FMUL R125, R125, 16777216 ;  /* 0x4b8000007d7db820 */ /* 0x000fe20000400000 */
[C---:B------:R-:W-:Y:S01]  /*15e70*/  FMUL R37, R3.reuse, R33 ;  /* 0x0000002103257220 */ /* 0x040fe20000400000 */
[C---:B------:R-:W-:Y:S01]  /*15e80*/  FMUL R24, R3.reuse, R60 ;  /* 0x0000003c03187220 */ /* 0x040fe20000400000 */
[C---:B------:R-:W-:Y:S01]  /*15e90*/  FMUL R32, R3.reuse, R76 ;  /* 0x0000004c03207220 */ /* 0x040fe20000400000 */
[----:B------:R-:W-:Y:S01]  /*15ea0*/  FMUL R113, R3, R120 ;  /* 0x0000007803717220 */ /* 0x000fe20000400000 */
[----:B------:R-:W-:Y:S01]  /*15eb0*/  FSEL R23, R23, R250, P0 ;  /* 0x000000fa17177208 */ /* 0x000fe20000000000 */
[----:B------:R-:W-:Y:S01]  /*15ec0*/  FMUL R246, R151, 0.25 ;  /* 0x3e80000097f67820 */ /* 0x000fe20000400000 */
[----:B------:R-:W-:Y:S01]  /*15ed0*/  FSEL R184, R184, R185, P0 ;  /* 0x000000b9b8b87208 */ /* 0x000fe20000000000 */
[----:B------:R-:W-:Y:S01]  /*15ee0*/  @!P3 FMUL R8, R8, 16777216 ;  /* 0x4b8000000808b820 */ /* 0x000fe20000400000 */
[----:B------:R-:W-:Y:S01]  /*15ef0*/  @!P3 FMUL R9, R9, 16777216 ;  /* 0x4b8000000909b820 */ /* 0x000fe20000400000 */
[----:B------:R-:W-:Y:S01]  /*15f00*/  @!P3 FMUL R40, R40, 16777216 ;  /* 0x4b8000002828b820 */ /* 0x000fe20000400000 */
[----:B------:R-:W-:Y:S01]  /*15f10*/  @!P3 FMUL R57, R57, 16777216 ;  /* 0x4b8000003939b820 */ /* 0x000fe20000400000 */
[----:B------:R-:W-:Y:S01]  /*15f20*/  @!P3 FMUL R136, R136, 16777216 ;  /* 0x4b8000008888b820 */ /* 0x000fe20000400000 */
[----:B------:R-:W-:Y:S01]  /*15f30*/  FMUL R33, R3, R77 ;  /* 0x0000004d03217220 */ /* 0x000fe20000400000 */
[----:B------:R-:W-:-:S02]  /*15f40*/  IMAD.MOV.U32 R120, RZ, RZ, R104 ;  /* 0x000000ffff787224 */ /* 0x000fc400078e0068 */
[----:B------:R-:W-:Y:S01]  /*15f50*/  @!P5 FMUL R118, R118, 16777216 ;  /* 0x4b8000007676d820 */ /* 0x000fe20000400000 */
[----:B------:R-:W-:Y:S01]  /*15f60*/  FMUL R185, R249, 0.25 ;  /* 0x3e800000f9b97820 */ /* 0x000fe20000400000 */
[----:B------:R-:W-:Y:S01]  /*15f70*/  @!P3 FMUL R10, R10, 16777216 ;  /* 0x4b8000000a0ab820 */ /* 0x000fe20000400000 */
[----:B------:R-:W-:Y:S01]  /*15f80*/  @!P3 FMUL R11, R11, 16777216 ;  /* 0x4b8000000b0bb820 */ /* 0x000fe20000400000 */
[----:B------:R-:W-:Y:S01]  /*15f90*/  @!P3 FMUL R56, R56, 16777216 ;  /* 0x4b8000003838b820 */ /* 0x000fe20000400000 */
[----:B------:R-:W-:Y:S01]  /*15fa0*/  @!P3 FMUL R92, R92, 16777216 ;  /* 0x4b8000005c5cb820 */ /* 0x000fe20000400000 */
[----:B------:R-:W-:Y:S01]  /*15fb0*/  @!P3 FMUL R133, R133, 16777216 ;  /* 0x4b8000008585b820 */ /* 0x000fe20000400000 */
[----:B------:R-:W-:Y:S01]  /*15fc0*/  FMUL R76, R3, R72 ;  /* 0x00000048034c7220 */ /* 0x000fe20000400000 */
[----:B------:R-:W-:Y:S02]  /*15fd0*/  IMAD.MOV.U32 R104, RZ, RZ, R29 ;  /* 0x000000ffff687224 */ /* 0x000fe400078e001d */
        /* <DEDUP_REMOVED lines=8> */
[----:B------:R-:W-:Y:S01]  /*16060*/  @!P5 FMUL R153, R153, 16777216 ;  /* 0x4b8000009999d820 */ /* 0x000fe20000400000 */
[----:B------:R-:W-:Y:S01]  /*16070*/  @!P5 FMUL R154, R154, 16777216 ;  /* 0x4b8000009a9ad820 */ /* 0x000fe20000400000 */
[----:B------:R-:W-:Y:S01]  /*16080*/  @!P5 FMUL R114, R114, 16777216 ;  /* 0x4b8000007272d820 */ /* 0x000fe20000400000 */
        /* <DEDUP_REMOVED lines=10> */
[----:B------:R-:W-:-:S02]  /*16130*/  IMAD.MOV.U32 R129, RZ, RZ, R24 ;  /* 0x000000ffff817224 */ /* 0x000fc400078e0018 */
[----:B------:R-:W-:Y:S01]  /*16140*/  @!P3 FMUL R41, R41, 16777216 ;  /* 0x4b8000002929b820 */ /* 0x000fe20000400000 */
[----:B------:R-:W-:Y:S02]  /*16150*/  IMAD.MOV.U32 R107, RZ, RZ, R32 ;  /* 0x000000ffff6b7224 */ /* 0x000fe400078e0020 */
[----:B------:R-:W-:Y:S01]  /*16160*/  @!P3 FMUL R97, R97, 16777216 ;  /* 0x4b8000006161b820 */ /* 0x000fe20000400000 */
[C---:B------:R-:W-:Y:S01]  /*16170*/  FMUL R8, R3.reuse, R8 ;  /* 0x0000000803087220 */ /* 0x040fe20000400000 */
[C---:B------:R-:W-:Y:S01]  /*16180*/  FMUL R9, R3.reuse, R9 ;  /* 0x0000000903097220 */ /* 0x040fe20000400000 */
[C---:B------:R-:W-:Y:S01]  /*16190*/  FMUL R44, R3.reuse, R40 ;  /* 0x00000028032c7220 */ /* 0x040fe20000400000 */
[C---:B------:R-:W-:Y:S01]  /*161a0*/  FMUL R61, R3.reuse, R57 ;  /* 0x00000039033d7220 */ /* 0x040fe20000400000 */
[----:B------:R-:W-:Y:S01]  /*161b0*/  FMUL R24, R3, R136 ;  /* 0x0000008803187220 */ /* 0x000fe20000400000 */
[----:B------:R-:W-:Y:S01]  /*161c0*/  FMUL R32, R2, R118 ;  /* 0x0000007602207220 */ /* 0x000fe20000400000 */
[----:B------:R-:W-:Y:S01]  /*161d0*/  FSEL R151, R246, R151, P0 ;  /* 0x00000097f6977208 */ /* 0x000fe20000000000 */
        /* <DEDUP_REMOVED lines=8> */
[C---:B------:R-:W-:Y:S01]  /*16260*/  FMUL R40, R3.reuse, R92 ;  /* 0x0000005c03287220 */ /* 0x040fe20000400000 */
[----:B------:R-:W-:Y:S01]  /*16270*/  FMUL R57, R3, R133 ;  /* 0x0000008503397220 */ /* 0x000fe20000400000 */
[----:B------:R-:W-:Y:S01]  /*16280*/  @!P5 FMUL R23, R23, 16777216 ;  /* 0x4b8000001717d820 */ /* 0x000fe20000400000 */
[----:B------:R-:W-:Y:S01]  /*16290*/  MOV R118, R33 ;  /* 0x0000002100767202 */ /* 0x000fe20000000f00 */
[----:B------:R-:W-:Y:S01]  /*162a0*/  @!P3 FMUL R121, R121, 16777216 ;  /* 0x4b8000007979b820 */ /* 0x000fe20000400000 */
[----:B------:R-:W-:Y:S01]  /*162b0*/  FSEL R185, R185, R249, P0 ;  /* 0x000000f9b9b97208 */ /* 0x000fe20000000000 */
[----:B------:R-:W-:Y:S01]  /*162c0*/  @!P3 FMUL R141, R141, 16777216 ;  /* 0x4b8000008d8db820 */ /* 0x000fe20000400000 */
[C---:B------:R-:W-:Y:S01]  /*162d0*/  FMUL R155, R3.reuse, R155 ;  /* 0x0000009b039b7220 */ /* 0x040fe20000400000 */
[C---:B------:R-:W-:Y:S01]  /*162e0*/  FMUL R156, R3.reuse, R156 ;  /* 0x0000009c039c7220 */ /* 0x040fe20000400000 */
[C---:B------:R-:W-:Y:S01]  /*162f0*/  FMUL R246, R3.reuse, R28 ;  /* 0x0000001c03f67220 */ /* 0x040fe20000400000 */
[C---:B------:R-:W-:Y:S01]  /*16300*/  FMUL R65, R3.reuse, R65 ;  /* 0x0000004103417220 */ /* 0x040fe20000400000 */
[C---:B------:R-:W-:Y:S01]  /*16310*/  FMUL R92, R3.reuse, R88 ;  /* 0x00000058035c7220 */ /* 0x040fe20000400000 */
[----:B------:R-:W-:Y:S01]  /*16320*/  FMUL R56, R3, R132 ;  /* 0x0000008403387220 */ /* 0x000fe20000400000 */
[----:B------:R-:W-:-:S02]  /*16330*/  IMAD.MOV.U32 R133, RZ, RZ, R85 ;  /* 0x000000ffff857224 */ /* 0x000fc400078e0055 */
[----:B------:R-:W-:Y:S01]  /*16340*/  @!P5 FMUL R159, R159, 16777216 ;  /* 0x4b8000009f9fd820 */ /* 0x000fe20000400000 */
[----:B------:R-:W-:Y:S01]  /*16350*/  @!P5 FMUL R160, R160, 16777216 ;  /* 0x4b800000a0a0d820 */ /* 0x000fe20000400000 */
[----:B------:R-:W-:Y:S01]  /*16360*/  @!P5 FMUL R106, R106, 16777216 ;  /* 0x4b8000006a6ad820 */ /* 0x000fe20000400000 */
[C---:B------:R-:W-:Y:S01]  /*16370*/  FMUL R153, R2.reuse, R153 ;  /* 0x0000009902997220 */ /* 0x040fe20000400000 */
[C---:B------:R-:W-:Y:S01]  /*16380*/  FMUL R154, R2.reuse, R154 ;  /* 0x0000009a029a7220 */ /* 0x040fe20000400000 */
[----:B------:R-:W-:Y:S01]  /*16390*/  FMUL R33, R2, R114 ;  /* 0x0000007202217220 */ /* 0x000fe20000400000 */
[----:B------:R-:W-:Y:S01]  /*163a0*/  @!P3 FMUL R105, R105, 16777216 ;  /* 0x4b8000006969b820 */ /* 0x000fe20000400000 */
[C---:B------:R-:W-:Y:S01]  /*163b0*/  FMUL R249, R3.reuse, R45 ;  /* 0x0000002d03f97220 */ /* 0x040fe20000400000 */
[C---:B------:R-:W-:Y:S01]  /*163c0*/  FMUL R28, R3.reuse, R101 ;  /* 0x00000065031c7220 */ /* 0x040fe20000400000 */
[C---:B------:R-:W-:Y:S01]  /*163d0*/  FMUL R124, R3.reuse, R124 ;  /* 0x0000007c037c7220 */ /* 0x040fe20000400000 */
[C---:B------:R-:W-:Y:S01]  /*163e0*/  FMUL R88, R3.reuse, R149 ;  /* 0x0000009503587220 */ /* 0x040fe20000400000 */
[----:B------:R-:W-:Y:S01]  /*163f0*/  FMUL R85, R3, R145 ;  /* 0x0000009103557220 */ /* 0x000fe20000400000 */
[----:B------:R-:W-:-:S02]  /*16400*/  IMAD.MOV.U32 R114, RZ, RZ, R81 ;  /* 0x000000ffff727224 */ /* 0x000fc400078e0051 */
[C---:B------:R-:W-:Y:S01]  /*16410*/  FMUL R45, R3.reuse, R41 ;  /* 0x00000029032d7220 */ /* 0x040fe20000400000 */
[C---:B------:R-:W-:Y:S01]  /*16420*/  FMUL R101, R3.reuse, R97 ;  /* 0x0000006103657220 */ /* 0x040fe20000400000 */
[----:B------:R-:W-:Y:S01]  /*16430*/  MOV R149, R125 ;  /* 0x0000007d00957202 */ /* 0x000fe20000000f00 */
[----:B------:R-:W-:Y:S02]  /*16440*/  IMAD.MOV.U32 R145, RZ, RZ, R24 ;  /* 0x000000ffff917224 */ /* 0x000fe400078e0018 */
[C---:B------:R-:W-:Y:S01]  /*16450*/  FMUL R157, R3.reuse, R157 ;  /* 0x0000009d039d7220 */ /* 0x040fe20000400000 */
[C---:B------:R-:W-:Y:S01]  /*16460*/  FMUL R158, R3.reuse, R158 ;  /* 0x0000009e039e7220 */ /* 0x040fe20000400000 */
[C---:B------:R-:W-:Y:S01]  /*16470*/  FMUL R251, R3.reuse, R53 ;  /* 0x0000003503fb7220 */ /* 0x040fe20000400000 */
[C---:B------:R-:W-:Y:S01]  /*16480*/  FMUL R41, R3.reuse, R128 ;  /* 0x0000008003297220 */ /* 0x040fe20000400000 */
[----:B------:R-:W-:Y:S01]  /*16490*/  FMUL R97, R3, R137 ;  /* 0x0000008903617220 */ /* 0x000fe20000400000 */
[----:B------:R-:W-:Y:S01]  /*164a0*/  @!P5 FMUL R111, R111, 16777216 ;  /* 0x4b8000006f6fd820 */ /* 0x000fe20000400000 */
[----:B------:R-:W-:Y:S01]  /*164b0*/  FMUL R24, R2, R23 ;  /* 0x0000001702187220 */ /* 0x000fe20000400000 */
[----:B------:R-:W-:Y:S01]  /*164c0*/  F2FP.BF16.F32.PACK_AB R8, R8, R9 ;  /* 0x000000090808723e */ /* 0x000fe200000010ff */
[C---:B------:R-:W-:Y:S01]  /*164d0*/  FMUL R53, R3.reuse, R121 ;  /* 0x0000007903357220 */ /* 0x040fe20000400000 */
[----:B------:R-:W-:Y:S01]  /*164e0*/  FMUL R141, R3, R141 ;  /* 0x0000008d038d7220 */ /* 0x000fe20000400000 */
[----:B------:R-:W-:-:S02]  /*164f0*/  IMAD.MOV.U32 R137, RZ, RZ, R65 ;  /* 0x000000ffff897224 */ /* 0x000fc400078e0041 */
[C---:B------:R-:W-:Y:S01]  /*16500*/  FMUL R159, R2.reuse, R159 ;  /* 0x0000009f029f7220 */ /* 0x040fe20000400000 */
[C---:B------:R-:W-:Y:S01]  /*16510*/  FMUL R160, R2.reuse, R160 ;  /* 0x000000a002a07220 */ /* 0x040fe20000400000 */
[----:B------:R-:W-:Y:S01]  /*16520*/  FMUL R23, R2, R106 ;  /* 0x0000006a02177220 */ /* 0x000fe20000400000 */
[----:B------:R-:W-:Y:S01]  /*16530*/  F2FP.BF16.F32.PACK_AB R9, R10, R11 ;  /* 0x0000000b0a09723e */ /* 0x000fe200000010ff */
[----:B------:R-:W-:Y:S01]  /*16540*/  FMUL R105, R3, R105 ;  /* 0x0000006903697220 */ /* 0x000fe20000400000 */
[----:B------:R-:W-:Y:S02]  /*16550*/  IMAD.MOV.U32 R121, RZ, RZ, R124 ;  /* 0x000000ffff797224 */ /* 0x000fe400078e007c */
[----:B------:R-:W-:Y:S01]  /*16560*/  @!P5 FMUL R115, R115, 16777216 ;  /* 0x4b8000007373d820 */ /* 0x000fe20000400000 */
[----:B------:R-:W-:Y:S01]  /*16570*/  MOV R106, R56 ;  /* 0x00000038006a7202 */ /* 0x000fe20000000f00 */
[----:B------:R-:W-:Y:S01]  /*16580*/  IMAD.MOV.U32 R125, RZ, RZ, R28 ;  /* 0x000000ffff7d7224 */ /* 0x000fe200078e001c */
[----:B------:R-:W-:-:S02]  /*16590*/  F2FP.BF16.F32.PACK_AB R11, R153, R154 ;  /* 0x0000009a990b723e */ /* 0x000fc400000010ff */
[----:B------:R-:W-:Y:S01]  /*165a0*/  F2FP.BF16.F32.PACK_AB R156, R155, R156 ;  /* 0x0000009c9b9c723e */ /* 0x000fe200000010ff */
[----:B------:R-:W-:Y:S01]  /*165b0*/  IMAD.MOV.U32 R155, RZ, RZ, R118 ;  /* 0x000000ffff9b7224 */ /* 0x000fe200078e0076 */
[----:B------:R-:W-:Y:S01]  /*165c0*/  MOV R154, R114 ;  /* 0x00000072009a7202 */ /* 0x000fe20000000f00 */
[C---:B------:R-:W-:Y:S01]  /*165d0*/  FMUL R28, R2.reuse, R111 ;  /* 0x0000006f021c7220 */ /* 0x040fe20000400000 */
[----:B------:R-:W-:Y:S01]  /*165e0*/  IMAD.MOV.U32 R114, RZ, RZ, R145 ;  /* 0x000000ffff727224 */ /* 0x000fe200078e0091 */
[----:B------:R-:W-:Y:S01]  /*165f0*/  MOV R111, R41 ;  /* 0x00000029006f7202 */ /* 0x000fe20000000f00 */
[----:B------:R-:W-:Y:S01]  /*16600*/  IMAD.MOV.U32 R118, RZ, RZ, R149 ;  /* 0x000000ffff767224 */ /* 0x000fe200078e0095 */
[----:B------:R-:W-:Y:S01]  /*16610*/  F2FP.BF16.F32.PACK_AB R157, R157, R158 ;  /* 0x0000009e9d9d723e */ /* 0x000fe200000010ff */
[----:B------:R-:W-:Y:S02]  /*16620*/  IMAD.MOV.U32 R145, RZ, RZ, R137 ;  /* 0x000000ffff917224 */ /* 0x000fe400078e0089 */
[----:B------:R-:W-:Y:S01]  /*16630*/  FMUL R41, R2, R115 ;  /* 0x0000007302297220 */ /* 0x000fe20000400000 */
[----:B------:R-:W-:Y:S01]  /*16640*/  IMAD.MOV.U32 R149, RZ, RZ, R141 ;  /* 0x000000ffff957224 */ /* 0x000fe200078e008d */
[----:B------:R-:W-:Y:S01]  /*16650*/  F2FP.BF16.F32.PACK_AB R158, R159, R160 ;  /* 0x000000a09f9e723e */ /* 0x000fe200000010ff */
[----:B------:R-:W-:Y:S01]  /*16660*/  IMAD.MOV.U32 R137, RZ, RZ, R133 ;  /* 0x000000ffff897224 */ /* 0x000fe200078e0085 */
[----:B------:R-:W-:Y:S01]  /*16670*/  MOV R115, R106 ;  /* 0x0000006a00737202 */ /* 0x000fe20000000f00 */
[----:B------:R-:W-:-:S02]  /*16680*/  IMAD.MOV.U32 R141, RZ, RZ, R121 ;  /* 0x000000ffff8d7224 */ /* 0x000fc400078e0079 */
[----:B------:R-:W-:Y:S02]  /*16690*/  IMAD.MOV.U32 R160, RZ, RZ, R107 ;  /* 0x000000ffffa07224 */ /* 0x000fe400078e006b */
[----:B------:R-:W-:Y:S02]  /*166a0*/  IMAD.MOV.U32 R133, RZ, RZ, R104 ;  /* 0x000000ffff857224 */ /* 0x000fe400078e0068 */
[----:B------:R-:W-:Y:S01]  /*166b0*/  IMAD.MOV.U32 R121, RZ, RZ, R105 ;  /* 0x000000ffff797224 */ /* 0x000fe200078e0069 */
[----:B------:R-:W-:Y:S01]  /*166c0*/  BAR.SYNC.DEFER_BLOCKING 0x0 ;  /* 0x0000000000007b1d */ /* 0x000fe20000010000 */
[----:B------:R-:W-:-:S04]  /*166d0*/  @!P5 FMUL R152, R152, 16777216 ;  /* 0x4b8000009898d820 */ /* 0x000fc80000400000 */
[----:B------:R-:W-:Y:S01]  /*166e0*/  FMUL R152, R2, R152 ;  /* 0x0000009802987220 */ /* 0x000fe20000400000 */
[----:B------:R-:W1:Y:S04]  /*166f0*/  LDS.128 R104, [R22] ;  /* 0x0000000016687984 */ /* 0x000e680000000c00 */
[----:B------:R-:W-:Y:S01]  /*16700*/  F2FP.BF16.F32.PACK_AB R10, R24, R152 ;  /* 0x00000098180a723e */ /* 0x000fe200000010ff */
[----:B------:R-:W-:Y:S06]  /*16710*/  BAR.SYNC.DEFER_BLOCKING 0x0 ;  /* 0x0000000000007b1d */ /* 0x000fec0000010000 */
[----:B------:R-:W-:Y:S02]  /*16720*/  STSM.16.M88.4 [R0], R8 ;  /* 0x0000000800007844 */ /* 0x000fe40000000200 */
[----:B------:R-:W-:Y:S01]  /*16730*/  BAR.SYNC.DEFER_BLOCKING 0x0 ;  /* 0x0000000000007b1d */ /* 0x000fe20000010000 */
[----:B------:R-:W-:Y:S01]  /*16740*/  @!P5 FMUL R161, R161, 16777216 ;  /* 0x4b800000a1a1d820 */ /* 0x000fe20000400000 */
[----:B------:R-:W-:-:S03]  /*16750*/  @!P5 FMUL R162, R162, 16777216 ;  /* 0x4b800000a2a2d820 */ /* 0x000fc60000400000 */
[C---:B------:R-:W-:Y:S01]  /*16760*/  FMUL R161, R2.reuse, R161 ;  /* 0x000000a102a17220 */ /* 0x040fe20000400000 */
[----:B------:R-:W-:Y:S01]  /*16770*/  FMUL R162, R2, R162 ;  /* 0x000000a202a27220 */ /* 0x000fe20000400000 */
[----:B------:R-:W2:Y:S04]  /*16780*/  LDS.128 R8, [R22] ;  /* 0x0000000016087984 */ /* 0x000ea80000000c00 */
[----:B------:R-:W-:Y:S01]  /*16790*/  F2FP.BF16.F32.PACK_AB R159, R161, R162 ;  /* 0x000000a2a19f723e */ /* 0x000fe200000010ff */
[----:B------:R-:W-:Y:S01]  /*167a0*/  BAR.SYNC.DEFER_BLOCKING 0x0 ;  /* 0x0000000000007b1d */ /* 0x000fe20000010000 */
[----:B------:R-:W-:Y:S01]  /*167b0*/  @!P3 FMUL R48, R48, 16777216 ;  /* 0x4b8000003030b820 */ /* 0x000fe20000400000 */
        /* <DEDUP_REMOVED lines=18> */
[----:B------:R-:W-:Y:S01]  /*168e0*/  STSM.16.M88.4 [R0], R156 ;  /* 0x0000009c00007844 */ /* 0x000fe20000000200 */
        /* <DEDUP_REMOVED lines=46> */
[C---:B------:R-:W-:Y:S01]  /*16bd0*/  FMUL R48, R3.reuse, R100 ;  /* 0x0000006403307220 */ /* 0x040fe20000400000 */
[----:B------:R-:W-:Y:S01]  /*16be0*/  FMUL R7, R3, R112 ;  /* 0x0000007003077220 */ /* 0x000fe20000400000 */
[----:B------:R-:W-:Y:S01]  /*16bf0*/  @!P5 FMUL R169, R169, 16777216 ;  /* 0x4b800000a9a9d820 */ /* 0x000fe20000400000 */
[----:B------:R-:W-:Y:S01]  /*16c00*/  @!P5 FMUL R170, R170, 16777216 ;  /* 0x4b800000aaaad820 */ /* 0x000fe20000400000 */
[C---:B------:R-:W-:Y:S01]  /*16c10*/  FMUL R64, R3.reuse, R64 ;  /* 0x0000004003407220 */ /* 0x040fe20000400000 */
[C---:B------:R-:W-:Y:S01]  /*16c20*/  FMUL R93, R3.reuse, R89 ;  /* 0x00000059035d7220 */ /* 0x040fe20000400000 */
[----:B------:R-:W-:Y:S01]  /*16c30*/  FMUL R100, R3, R96 ;  /* 0x0000006003647220 */ /* 0x000fe20000400000 */
[----:B------:R-:W-:-:S02]  /*16c40*/  IMAD.MOV.U32 R112, RZ, RZ, R40 ;  /* 0x000000ffff707224 */ /* 0x000fc400078e0028 */
[C---:B------:R-:W-:Y:S01]  /*16c50*/  FMUL R163, R3.reuse, R163 ;  /* 0x000000a303a37220 */ /* 0x040fe20000400000 */
        /* <DEDUP_REMOVED lines=50> */
[----:B------:R-:W-:Y:S01]  /*16f80*/  FMUL R89, R3, R144 ;  /* 0x0000009003597220 */ /* 0x000fe20000400000 */
[----:B------:R-:W-:Y:S01]  /*16f90*/  @!P5 FMUL R175, R175, 16777216 ;  /* 0x4b800000afafd820 */ /* 0x000fe20000400000 */
[----:B------:R-:W-:Y:S01]  /*16fa0*/  @!P5 FMUL R176, R176, 16777216 ;  /* 0x4b800000b0b0d820 */ /* 0x000fe20000400000 */
[C---:B------:R-:W-:Y:S01]  /*16fb0*/  FMUL R40, R2.reuse, R119 ;  /* 0x0000007702287220 */ /* 0x040fe20000400000 */
[C---:B------:R-:W-:Y:S01]  /*16fc0*/  FMUL R167, R2.reuse, R167 ;  /* 0x000000a702a77220 */ /* 0x040fe20000400000 */
[C---:B------:R-:W-:Y:S01]  /*16fd0*/  FMUL R168, R2.reuse, R168 ;  /* 0x000000a802a87220 */ /* 0x040fe20000400000 */
[----:B------:R-:W-:Y:S01]  /*16fe0*/  FMUL R3, R2, R110 ;  /* 0x0000006e02037220 */ /* 0x000fe20000400000 */
[----:B------:R-:W-:-:S02]  /*16ff0*/  IMAD.MOV.U32 R119, RZ, RZ, R80 ;  /* 0x000000ffff777224 */ /* 0x000fc400078e0050 */
[C---:B------:R-:W-:Y:S01]  /*17000*/  FMUL R169, R2.reuse, R169 ;  /* 0x000000a902a97220 */ /* 0x040fe20000400000 */
[C---:B------:R-:W-:Y:S01]  /*17010*/  FMUL R170, R2.reuse, R170 ;  /* 0x000000aa02aa7220 */ /* 0x040fe20000400000 */
[----:B------:R-:W-:Y:S02]  /*17020*/  IMAD.MOV.U32 R110, RZ, RZ, R57 ;  /* 0x000000ffff6e7224 */ /* 0x000fe400078e0039 */
[C---:B------:R-:W-:Y:S01]  /*17030*/  FMUL R175, R2.reuse, R175 ;  /* 0x000000af02af7220 */ /* 0x040fe20000400000 */
[----:B------:R-:W-:Y:S02]  /*17040*/  IMAD.MOV.U32 R148, RZ, RZ, R64 ;  /* 0x000000ffff947224 */ /* 0x000fe400078e0040 */
[----:B------:R-:W-:Y:S01]  /*17050*/  FMUL R176, R2, R176 ;  /* 0x000000b002b07220 */ /* 0x000fe20000400000 */
[----:B------:R-:W-:Y:S01]  /*17060*/  IMAD.MOV.U32 R153, RZ, RZ, R119 ;  /* 0x000000ffff997224 */ /* 0x000fe200078e0077 */
[----:B------:R-:W-:Y:S01]  /*17070*/  F2FP.BF16.F32.PACK_AB R165, R165, R166 ;  /* 0x000000a6a5a5723e */ /* 0x000fe200000010ff */
[----:B------:R-:W-:Y:S01]  /*17080*/  IMAD.MOV.U32 R119, RZ, RZ, R110 ;  /* 0x000000ffff777224 */ /* 0x000fe200078e006e */
[----:B------:R-:W-:Y:S01]  /*17090*/  F2FP.BF16.F32.PACK_AB R166, R167, R168 ;  /* 0x000000a8a7a6723e */ /* 0x000fe200000010ff */
[----:B------:R-:W-:Y:S01]  /*170a0*/  IMAD.MOV.U32 R110, RZ, RZ, R148 ;  /* 0x000000ffff6e7224 */ /* 0x000fe200078e0094 */
[----:B------:R-:W-:Y:S01]  /*170b0*/  F2FP.BF16.F32.PACK_AB R167, R169, R170 ;  /* 0x000000aaa9a7723e */ /* 0x000fe200000010ff */
[----:B------:R-:W-:Y:S01]  /*170c0*/  IMAD.MOV.U32 R169, RZ, RZ, R114 ;  /* 0x000000ffffa97224 */ /* 0x000fe200078e0072 */
[----:B------:R-:W-:Y:S01]  /*170d0*/  F2FP.BF16.F32.PACK_AB R114, R175, R176 ;  /* 0x000000b0af72723e */ /* 0x000fe200000010ff */
[----:B------:R-:W-:-:S02]  /*170e0*/  IMAD.MOV.U32 R148, RZ, RZ, R129 ;  /* 0x000000ffff947224 */ /* 0x000fc400078e0081 */
[----:B------:R-:W-:Y:S01]  /*170f0*/  @!P5 FMUL R130, R130, 16777216 ;  /* 0x4b8000008282d820 */ /* 0x000fe20000400000 */
[----:B------:R-:W-:Y:S01]  /*17100*/  @!P5 FMUL R131, R131, 16777216 ;  /* 0x4b8000008383d820 */ /* 0x000fe20000400000 */
[----:B------:R-:W-:Y:S02]  /*17110*/  IMAD.MOV.U32 R128, RZ, RZ, R53 ;  /* 0x000000ffff807224 */ /* 0x000fe400078e0035 */
[----:B------:R-:W-:Y:S02]  /*17120*/  IMAD.MOV.U32 R129, RZ, RZ, R112 ;  /* 0x000000ffff817224 */ /* 0x000fe400078e0070 */
[----:B------:R-:W-:Y:S02]  /*17130*/  IMAD.MOV.U32 R175, RZ, RZ, R118 ;  /* 0x000000ffffaf7224 */ /* 0x000fe400078e0076 */
[----:B------:R-:W-:Y:S02]  /*17140*/  IMAD.MOV.U32 R118, RZ, RZ, R110 ;  /* 0x000000ffff767224 */ /* 0x000fe400078e006e */
[----:B------:R-:W-:Y:S01]  /*17150*/  IMAD.MOV.U32 R110, RZ, RZ, R149 ;  /* 0x000000ffff6e7224 */ /* 0x000fe200078e0095 */
[----:B------:R-:W-:Y:S01]  /*17160*/  F2FP.BF16.F32.PACK_AB R112, R171, R172 ;  /* 0x000000acab70723e */ /* 0x000fe200000010ff */
[----:B------:R-:W-:-:S02]  /*17170*/  IMAD.MOV.U32 R149, RZ, RZ, R148 ;  /* 0x000000ffff957224 */ /* 0x000fc400078e0094 */
[C---:B------:R-:W-:Y:S01]  /*17180*/  FMUL R57, R2.reuse, R130 ;  /* 0x0000008202397220 */ /* 0x040fe20000400000 */
[----:B------:R-:W-:Y:S02]  /*17190*/  IMAD.MOV.U32 R148, RZ, RZ, R141 ;  /* 0x000000ffff947224 */ /* 0x000fe400078e008d */
[----:B------:R-:W-:Y:S01]  /*171a0*/  FMUL R65, R2, R131 ;  /* 0x0000008302417220 */ /* 0x000fe20000400000 */
[----:B------:R-:W-:Y:S02]  /*171b0*/  IMAD.MOV.U32 R141, RZ, RZ, R129 ;  /* 0x000000ffff8d7224 */ /* 0x000fe400078e0081 */
[----:B------:R-:W-:Y:S01]  /*171c0*/  IMAD.MOV.U32 R171, RZ, RZ, R128 ;  /* 0x000000ffffab7224 */ /* 0x000fe200078e0080 */
[----:B------:R-:W-:Y:S01]  /*171d0*/  BAR.SYNC.DEFER_BLOCKING 0x0 ;  /* 0x0000000000007b1d */ /* 0x000fe20000010000 */
[----:B------:R-:W-:-:S05]  /*171e0*/  F2FP.BF16.F32.PACK_AB R164, R163, R164 ;  /* 0x000000a4a3a4723e */ /* 0x000fca00000010ff */
[----:B------:R-:W3:Y:S02]  /*171f0*/  LDS.128 R128, [R22] ;  /* 0x0000000016807984 */ /* 0x000ee40000000c00 */
[----:B------:R-:W-:Y:S01]  /*17200*/  BAR.SYNC.DEFER_BLOCKING 0x0 ;  /* 0x0000000000007b1d */ /* 0x000fe20000010000 */
[----:B------:R-:W-:Y:S01]  /*17210*/  @!P5 FMUL R126, R126, 16777216 ;  /* 0x4b8000007e7ed820 */ /* 0x000fe20000400000 */
[----:B------:R-:W-:Y:S01]  /*17220*/  @!P5 FMUL R127, R127, 16777216 ;  /* 0x4b8000007f7fd820 */ /* 0x000fe20000400000 */
[----:B------:R-:W-:-:S03]  /*17230*/  IMAD.MOV.U32 R124, RZ, RZ, R69 ;  /* 0x000000ffff7c7224 */ /* 0x000fc600078e0045 */
[----:B------:R4:W-:Y:S01]  /*17240*/  STSM.16.M88.4 [R0], R164 ;  /* 0x000000a400007844 */ /* 0x0009e20000000200 */
[----:B------:R-:W-:Y:S01]  /*17250*/  IMAD.MOV.U32 R117, RZ, RZ, R108 ;  /* 0x000000ffff757224 */ /* 0x000fe200078e006c */
[----:B------:R-:W-:Y:S01]  /*17260*/  MOV R132, R48 ;  /* 0x0000003000847202 */ /* 0x000fe20000000f00 */
[----:B------:R-:W-:Y:S02]  /*17270*/  IMAD.MOV.U32 R108, RZ, RZ, R52 ;  /* 0x000000ffff6c7224 */ /* 0x000fe400078e0034 */
[C---:B------:R-:W-:Y:S01]  /*17280*/  FMUL R48, R2.reuse, R126 ;  /* 0x0000007e02307220 */ /* 0x040fe20000400000 */
[----:B------:R-:W-:Y:S01]  /*17290*/  FMUL R52, R2, R127 ;  /* 0x0000007f02347220 */ /* 0x000fe20000400000 */
[----:B------:R-:W-:Y:S02]  /*172a0*/  IMAD.MOV.U32 R162, RZ, RZ, R125 ;  /* 0x000000ffffa27224 */ /* 0x000fe400078e007d */
[----:B------:R-:W-:Y:S01]  /*172b0*/  IMAD.MOV.U32 R176, RZ, RZ, R124 ;  /* 0x000000ffffb07224 */ /* 0x000fe200078e007c */
[----:B------:R-:W-:Y:S01]  /*172c0*/  BAR.SYNC.DEFER_BLOCKING 0x0 ;  /* 0x0000000000007b1d */ /* 0x000fe20000010000 */
[----:B------:R-:W-:-:S02]  /*172d0*/  IMAD.MOV.U32 R144, RZ, RZ, R68 ;  /* 0x000000ffff907224 */ /* 0x000fc400078e0044 */
[----:B------:R-:W-:Y:S01]  /*172e0*/  @!P5 FMUL R177, R177, 16777216 ;  /* 0x4b800000b1b1d820 */ /* 0x000fe20000400000 */
[----:B------:R-:W-:Y:S01]  /*172f0*/  @!P5 FMUL R178, R178, 16777216 ;  /* 0x4b800000b2b2d820 */ /* 0x000fe20000400000 */
[----:B------:R-:W-:Y:S01]  /*17300*/  MOV R136, R72 ;  /* 0x0000004800887202 */ /* 0x000fe20000000f00 */
[----:B------:R-:W-:Y:S02]  /*17310*/  IMAD.MOV.U32 R161, RZ, RZ, R111 ;  /* 0x000000ffffa17224 */ /* 0x000fe400078e006f */
[C---:B------:R-:W-:Y:S01]  /*17320*/  FMUL R177, R2.reuse, R177 ;  /* 0x000000b102b17220 */ /* 0x040fe20000400000 */
[----:B------:R-:W-:Y:S01]  /*17330*/  FMUL R178, R2, R178 ;  /* 0x000000b202b27220 */ /* 0x000fe20000400000 */
[----:B------:R-:W-:Y:S01]  /*17340*/  MOV R111, R144 ;  /* 0x00000090006f7202 */ /* 0x000fe20000000f00 */
[----:B------:R-:W5:Y:S01]  /*17350*/  LDS.128 R124, [R22] ;  /* 0x00000000167c7984 */ /* 0x000f620000000c00 */
[----:B------:R-:W-:Y:S02]  /*17360*/  MOV R144, R136 ;  /* 0x0000008800907202 */ /* 0x000fe40000000f00 */
[----:B------:R-:W-:-:S02]  /*17370*/  MOV R136, R113 ;  /* 0x0000007100887202 */ /* 0x000fc40000000f00 */
[----:B------:R-:W-:Y:S02]  /*17380*/  F2FP.BF16.F32.PACK_AB R113, R173, R174 ;  /* 0x000000aead71723e */ /* 0x000fe400000010ff */
[----:B------:R-:W-:Y:S02]  /*17390*/  MOV R174, R115 ;  /* 0x0000007300ae7202 */ /* 0x000fe40000000f00 */
[----:B------:R-:W-:Y:S01]  /*173a0*/  F2FP.BF16.F32.PACK_AB R115, R177, R178 ;  /* 0x000000b2b173723e */ /* 0x000fe200000010ff */
[----:B------:R-:W-:Y:S01]  /*173b0*/  BAR.SYNC.DEFER_BLOCKING 0x0 ;  /* 0x0000000000007b1d */ /* 0x000fe20000010000 */
[----:B------:R-:W-:Y:S01]  /*173c0*/  @!P5 FMUL R122, R122, 16777216 ;  /* 0x4b8000007a7ad820 */ /* 0x000fe20000400000 */
[----:B------:R-:W-:-:S04]  /*173d0*/  @!P5 FMUL R123, R123, 16777216 ;  /* 0x4b8000007b7bd820 */ /* 0x000fc80000400000 */
[----:B------:R-:W-:Y:S02]  /*173e0*/  STSM.16.M88.4 [R0], R112 ;  /* 0x0000007000007844 */ /* 0x000fe40000000200 */
[----:B------:R-:W-:Y:S01]  /*173f0*/  BAR.SYNC.DEFER_BLOCKING 0x0 ;  /* 0x0000000000007b1d */ /* 0x000fe20000010000 */
[----:B------:R-:W-:Y:S02]  /*17400*/  IMAD.MOV.U32 R116, RZ, RZ, R49 ;  /* 0x000000ffff747224 */ /* 0x000fe400078e0031 */
[C---:B------:R-:W-:Y:S01]  /*17410*/  FMUL R49, R2.reuse, R122 ;  /* 0x0000007a02317220 */ /* 0x040fe20000400000 */
[----:B------:R-:W-:Y:S01]  /*17420*/  FMUL R53, R2, R123 ;  /* 0x0000007b02357220 */ /* 0x000fe20000400000 */
[----:B----4-:R-:W-:Y:S02]  /*17430*/  IMAD.MOV.U32 R167, RZ, RZ, R121 ;  /* 0x000000ffffa77224 */ /* 0x010fe400078e0079 */
[----:B------:R-:W-:Y:S02]  /*17440*/  IMAD.MOV.U32 R165, RZ, RZ, R120 ;  /* 0x000000ffffa57224 */ /* 0x000fe400078e0078 */
[----:B------:R-:W-:Y:S01]  /*17450*/  @!P5 FMUL R183, R183, 16777216 ;  /* 0x4b800000b7b7d820 */ /* 0x000fe20000400000 */
[----:B------:R-:W-:Y:S01]  /*17460*/  @!P5 FMUL R184, R184, 16777216 ;  /* 0x4b800000b8b8d820 */ /* 0x000fe20000400000 */
[----:B------:R-:W-:Y:S01]  /*17470*/  @!P5 FMUL R185, R185, 16777216 ;  /* 0x4b800000b9b9d820 */ /* 0x000fe20000400000 */
[----:B------:R-:W-:Y:S01]  /*17480*/  @!P5 FMUL R186, R186, 16777216 ;  /* 0x4b800000babad820 */ /* 0x000fe20000400000 */
[----:B------:R-:W-:Y:S01]  /*17490*/  IMAD.MOV.U32 R173, RZ, RZ, R119 ;  /* 0x000000ffffad7224 */ /* 0x000fe200078e0077 */
[----:B------:R-:W4:Y:S01]  /*174a0*/  LDS.128 R120, [R22] ;  /* 0x0000000016787984 */ /* 0x000f220000000c00 */
[----:B------:R-:W-:Y:S01]  /*174b0*/  MOV R119, R111 ;  /* 0x0000006f00777202 */ /* 0x000fe20000000f00 */
[----:B------:R-:W-:Y:S01]  /*174c0*/  @!P5 FMUL R134, R134, 16777216 ;  /* 0x4b8000008686d820 */ /* 0x000fe20000400000 */
[----:B------:R-:W-:Y:S01]  /*174d0*/  @!P5 FMUL R135, R135, 16777216 ;  /* 0x4b8000008787d820 */ /* 0x000fe20000400000 */
[C---:B------:R-:W-:Y:S01]  /*174e0*/  FMUL R183, R2.reuse, R183 ;  /* 0x000000b702b77220 */ /* 0x040fe20000400000 */
[C---:B------:R-:W-:Y:S01]  /*174f0*/  FMUL R184, R2.reuse, R184 ;  /* 0x000000b802b87220 */ /* 0x040fe20000400000 */
[C---:B------:R-:W-:Y:S01]  /*17500*/  FMUL R185, R2.reuse, R185 ;  /* 0x000000b902b97220 */ /* 0x040fe20000400000 */
[C---:B------:R-:W-:Y:S01]  /*17510*/  FMUL R186, R2.reuse, R186 ;  /* 0x000000ba02ba7220 */ /* 0x040fe20000400000 */
[----:B------:R-:W-:Y:S01]  /*17520*/  IMAD.MOV.U32 R111, RZ, RZ, R145 ;  /* 0x000000ffff6f7224 */ /* 0x000fe200078e0091 */
[----:B------:R-:W-:Y:S01]  /*17530*/  MOV R145, R144 ;  /* 0x0000009000917202 */ /* 0x000fe20000000f00 */
[----:B------:R-:W-:Y:S01]  /*17540*/  IMAD.MOV.U32 R144, RZ, RZ, R137 ;  /* 0x000000ffff907224 */ /* 0x000fe200078e0089 */
[----:B------:R-:W-:Y:S01]  /*17550*/  MOV R137, R136 ;  /* 0x0000008800897202 */ /* 0x000fe20000000f00 */
[C---:B------:R-:W-:Y:S01]  /*17560*/  FMUL R56, R2.reuse, R134 ;  /* 0x0000008602387220 */ /* 0x040fe20000400000 */
[----:B------:R-:W-:Y:S01]  /*17570*/  FMUL R64, R2, R135 ;  /* 0x0000008702407220 */ /* 0x000fe20000400000 */
[----:B------:R-:W-:Y:S01]  /*17580*/  IMAD.MOV.U32 R136, RZ, RZ, R133 ;  /* 0x000000ffff887224 */ /* 0x000fe200078e0085 */
[----:B------:R-:W-:-:S02]  /*17590*/  MOV R163, R132 ;  /* 0x0000008400a37202 */ /* 0x000fc40000000f00 */
[----:B------:R-:W-:Y:S02]  /*175a0*/  F2FP.BF16.F32.PACK_AB R132, R179, R180 ;  /* 0x000000b4b384723e */ /* 0x000fe400000010ff */
[----:B------:R-:W-:Y:S02]  /*175b0*/  F2FP.BF16.F32.PACK_AB R133, R181, R182 ;  /* 0x000000b6b585723e */ /* 0x000fe400000010ff */
[----:B------:R-:W-:Y:S02]  /*175c0*/  F2FP.BF16.F32.PACK_AB R134, R183, R184 ;  /* 0x000000b8b786723e */ /* 0x000fe400000010ff */
[----:B------:R-:W-:Y:S01]  /*175d0*/  F2FP.BF16.F32.PACK_AB R135, R185, R186 ;  /* 0x000000bab987723e */ /* 0x000fe200000010ff */
[----:B------:R-:W-:Y:S06]  /*175e0*/  BAR.SYNC.DEFER_BLOCKING 0x0 ;  /* 0x0000000000007b1d */ /* 0x000fec0000010000 */
[----:B------:R0:W-:Y:S01]  /*175f0*/  STSM.16.M88.4 [R0], R132 ;  /* 0x0000008400007844 */ /* 0x0001e20000000200 */
[----:B------:R-:W-:Y:S01]  /*17600*/  IMAD.MOV.U32 R181, RZ, RZ, R119 ;  /* 0x000000ffffb57224 */ /* 0x000fe200078e0077 */
[----:B------:R-:W-:Y:S01]  /*17610*/  MOV R156, R118 ;  /* 0x00000076009c7202 */ /* 0x000fe20000000f00 */
[----:B------:R-:W-:Y:S01]  /*17620*/  IMAD.MOV.U32 R172, RZ, RZ, R116 ;  /* 0x000000ffffac7224 */ /* 0x000fe200078e0074 */
[----:B------:R-:W-:Y:S01]  /*17630*/  MOV R166, R117 ;  /* 0x0000007500a67202 */ /* 0x000fe20000000f00 */
[----:B------:R-:W-:Y:S01]  /*17640*/  BAR.SYNC.DEFER_BLOCKING 0x0 ;  /* 0x0000000000007b1d */ /* 0x000fe20000010000 */
        /* <DEDUP_REMOVED lines=8> */
[----:B------:R-:W4:Y:S01]  /*176d0*/  LDS.128 R116, [R22] ;  /* 0x0000000016747984 */ /* 0x000f220000000c00 */
[----:B------:R-:W-:Y:S01]  /*176e0*/  IMAD.MOV.U32 R157, RZ, RZ, R111 ;  /* 0x000000ffff9d7224 */ /* 0x000fe200078e006f */
[----:B------:R-:W-:Y:S01]  /*176f0*/  MOV R152, R108 ;  /* 0x0000006c00987202 */ /* 0x000fe20000000f00 */
[----:B------:R-:W-:Y:S01]  /*17700*/  IMAD.MOV.U32 R158, RZ, RZ, R110 ;  /* 0x000000ffff9e7224 */ /* 0x000fe200078e006e */
[----:B------:R-:W-:Y:S01]  /*17710*/  F2FP.BF16.F32.PACK_AB R108, R187, R188 ;  /* 0x000000bcbb6c723e */ /* 0x000fe200000010ff */
[----:B------:R-:W-:Y:S01]  /*17720*/  IMAD.MOV.U32 R168, RZ, RZ, R109 ;  /* 0x000000ffffa87224 */ /* 0x000fe200078e006d */
[----:B------:R-:W-:-:S02]  /*17730*/  F2FP.BF16.F32.PACK_AB R109, R189, R190 ;  /* 0x000000bebd6d723e */ /* 0x000fc400000010ff */
[----:B------:R-:W-:Y:S02]  /*17740*/  F2FP.BF16.F32.PACK_AB R110, R191, R192 ;  /* 0x000000c0bf6e723e */ /* 0x000fe400000010ff */
[----:B------:R-:W-:Y:S01]  /*17750*/  F2FP.BF16.F32.PACK_AB R111, R193, R194 ;  /* 0x000000c2c16f723e */ /* 0x000fe200000010ff */
[----:B------:R-:W-:Y:S06]  /*17760*/  BAR.SYNC.DEFER_BLOCKING 0x0 ;  /* 0x0000000000007b1d */ /* 0x000fec0000010000 */
[----:B------:R-:W-:Y:S02]  /*17770*/  STSM.16.M88.4 [R0], R108 ;  /* 0x0000006c00007844 */ /* 0x000fe40000000200 */
[----:B------:R-:W-:Y:S01]  /*17780*/  BAR.SYNC.DEFER_BLOCKING 0x0 ;  /* 0x0000000000007b1d */ /* 0x000fe20000010000 */
[----:B------:R-:W-:Y:S01]  /*17790*/  @!P5 FMUL R199, R199, 16777216 ;  /* 0x4b800000c7c7d820 */ /* 0x000fe20000400000 */
        /* <DEDUP_REMOVED lines=8> */
[----:B------:R-:W4:Y:S01]  /*17820*/  LDS.128 R112, [R22] ;  /* 0x0000000016707984 */ /* 0x000f220000000c00 */
[C---:B------:R-:W-:Y:S01]  /*17830*/  FMUL R202, R2.reuse, R202 ;  /* 0x000000ca02ca7220 */ /* 0x040fe20000400000 */
[C---:B------:R-:W-:Y:S01]  /*17840*/  FMUL R69, R2.reuse, R138 ;  /* 0x0000008a02457220 */ /* 0x040fe20000400000 */
[----:B------:R-:W-:Y:S01]  /*17850*/  FMUL R73, R2, R139 ;  /* 0x0000008b02497220 */ /* 0x000fe20000400000 */
        /* <DEDUP_REMOVED lines=19> */
[----:B------:R-:W4:Y:S01]  /*17990*/  LDS.128 R108, [R22] ;  /* 0x00000000166c7984 */ /* 0x000f220000000c00 */
        /* <DEDUP_REMOVED lines=129> */
[----:B------:R1:W-:Y:S02]  /*181b0*/  STSM.16.M88.4 [R0], R144 ;  /* 0x0000009000007844 */ /* 0x0003e40000000200 */
[----:B------:R-:W-:Y:S01]  /*181c0*/  BAR.SYNC.DEFER_BLOCKING 0x0 ;  /* 0x0000000000007b1d */ /* 0x000fe20000010000 */
[----:B------:R-:W-:Y:S01]  /*181d0*/  MOV R179, R141 ;  /* 0x0000008d00b37202 */ /* 0x000fe20000000f00 */
[----:B------:R-:W-:Y:S01]  /*181e0*/  IMAD.MOV.U32 R170, RZ, RZ, R140 ;  /* 0x000000ffffaa7224 */ /* 0x000fe200078e008c */
[----:B------:R-:W-:-:S03]  /*181f0*/  F2FP.BF16.F32.PACK_AB R140, R211, R212 ;  /* 0x000000d4d38c723e */ /* 0x000fc600000010ff */
[----:B------:R-:W4:Y:S01]  /*18200*/  LDS.128 R136, [R22] ;  /* 0x0000000016887984 */ /* 0x000f220000000c00 */
[----:B------:R-:W-:Y:S02]  /*18210*/  F2FP.BF16.F32.PACK_AB R141, R213, R214 ;  /* 0x000000d6d58d723e */ /* 0x000fe400000010ff */
[----:B------:R-:W-:Y:S02]  /*18220*/  F2FP.BF16.F32.PACK_AB R142, R215, R216 ;  /* 0x000000d8d78e723e */ /* 0x000fe400000010ff */
[----:B------:R-:W-:Y:S01]  /*18230*/  F2FP.BF16.F32.PACK_AB R143, R217, R218 ;  /* 0x000000dad98f723e */ /* 0x000fe200000010ff */
[----:B------:R-:W-:Y:S06]  /*18240*/  BAR.SYNC.DEFER_BLOCKING 0x0 ;  /* 0x0000000000007b1d */ /* 0x000fec0000010000 */
[----:B------:R-:W-:Y:S02]  /*18250*/  STSM.16.M88.4 [R0], R140 ;  /* 0x0000008c00007844 */ /* 0x000fe40000000200 */
[----:B------:R-:W-:Y:S01]  /*18260*/  BAR.SYNC.DEFER_BLOCKING 0x0 ;  /* 0x0000000000007b1d */ /* 0x000fe20000010000 */
[----:B0-----:R-:W-:-:S02]  /*18270*/  F2FP.BF16.F32.PACK_AB R132, R219, R220 ;  /* 0x000000dcdb84723e */ /* 0x001fc400000010ff */
[----:B------:R-:W-:-:S03]  /*18280*/  F2FP.BF16.F32.PACK_AB R133, R221, R222 ;  /* 0x000000dedd85723e */ /* 0x000fc600000010ff */
[----:B------:R-:W0:Y:S01]  /*18290*/  LDS.128 R140, [R22] ;  /* 0x00000000168c7984 */ /* 0x000e220000000c00 */
[----:B------:R-:W-:Y:S02]  /*182a0*/  F2FP.BF16.F32.PACK_AB R134, R223, R224 ;  /* 0x000000e0df86723e */ /* 0x000fe400000010ff */
[----:B------:R-:W-:Y:S01]  /*182b0*/  F2FP.BF16.F32.PACK_AB R135, R225, R226 ;  /* 0x000000e2e187723e */ /* 0x000fe200000010ff */
[----:B------:R-:W-:Y:S06]  /*182c0*/  BAR.SYNC.DEFER_BLOCKING 0x0 ;  /* 0x0000000000007b1d */ /* 0x000fec0000010000 */
[----:B------:R-:W-:Y:S02]  /*182d0*/  STSM.16.M88.4 [R0], R132 ;  /* 0x0000008400007844 */ /* 0x000fe40000000200 */
[----:B------:R-:W-:Y:S01]  /*182e0*/  BAR.SYNC.DEFER_BLOCKING 0x0 ;  /* 0x0000000000007b1d */ /* 0x000fe20000010000 */
[----:B-1----:R-:W-:-:S02]  /*182f0*/  F2FP.BF16.F32.PACK_AB R144, R227, R228 ;  /* 0x000000e4e390723e */ /* 0x002fc400000010ff */
[----:B------:R-:W-:-:S03]  /*18300*/  F2FP.BF16.F32.PACK_AB R145, R229, R230 ;  /* 0x000000e6e591723e */ /* 0x000fc600000010ff */
[----:B------:R-:W1:Y:S01]  /*18310*/  LDS.128 R132, [R22] ;  /* 0x0000000016847984 */ /* 0x000e620000000c00 */
[----:B------:R-:W-:Y:S02]  /*18320*/  F2FP.BF16.F32.PACK_AB R146, R231, R232 ;  /* 0x000000e8e792723e */ /* 0x000fe400000010ff */
[----:B------:R-:W-:Y:S01]  /*18330*/  F2FP.BF16.F32.PACK_AB R147, R233, R234 ;  /* 0x000000eae993723e */ /* 0x000fe200000010ff */
[----:B------:R-:W-:Y:S06]  /*18340*/  BAR.SYNC.DEFER_BLOCKING 0x0 ;  /* 0x0000000000007b1d */ /* 0x000fec0000010000 */
[----:B------:R-:W-:Y:S02]  /*18350*/  STSM.16.M88.4 [R0], R144 ;  /* 0x0000009000007844 */ /* 0x000fe40000000200 */
[----:B------:R-:W-:Y:S01]  /*18360*/  BAR.SYNC.DEFER_BLOCKING 0x0 ;  /* 0x0000000000007b1d */ /* 0x000fe20000010000 */
[----:B------:R-:W-:Y:S01]  /*18370*/  MOV R182, R149 ;  /* 0x0000009500b67202 */ /* 0x000fe20000000f00 */
[----:B------:R-:W-:Y:S01]  /*18380*/  IMAD.MOV.U32 R178, RZ, RZ, R148 ;  /* 0x000000ffffb27224 */ /* 0x000fe200078e0094 */
[----:B------:R-:W-:-:S03]  /*18390*/  F2FP.BF16.F32.PACK_AB R148, R235, R236 ;  /* 0x000000eceb94723e */ /* 0x000fc600000010ff */
[----:B------:R-:W1:Y:S01]  /*183a0*/  LDS.128 R144, [R22] ;  /* 0x0000000016907984 */ /* 0x000e620000000c00 */
[----:B------:R-:W-:Y:S02]  /*183b0*/  F2FP.BF16.F32.PACK_AB R149, R237, R238 ;  /* 0x000000eeed95723e */ /* 0x000fe400000010ff */
[----:B------:R-:W-:Y:S02]  /*183c0*/  F2FP.BF16.F32.PACK_AB R150, R239, R240 ;  /* 0x000000f0ef96723e */ /* 0x000fe400000010ff */
[----:B------:R-:W-:Y:S01]  /*183d0*/  F2FP.BF16.F32.PACK_AB R151, R241, R242 ;  /* 0x000000f2f197723e */ /* 0x000fe200000010ff */
[----:B------:R-:W-:Y:S06]  /*183e0*/  BAR.SYNC.DEFER_BLOCKING 0x0 ;  /* 0x0000000000007b1d */ /* 0x000fec0000010000 */
[----:B------:R-:W-:Y:S02]  /*183f0*/  STSM.16.M88.4 [R0], R148 ;  /* 0x0000009400007844 */ /* 0x000fe40000000200 */
[----:B------:R-:W-:Y:S01]  /*18400*/  BAR.SYNC.DEFER_BLOCKING 0x0 ;  /* 0x0000000000007b1d */ /* 0x000fe20000010000 */
[----:B------:R-:W-:-:S02]  /*18410*/  F2FP.BF16.F32.PACK_AB R24, R246, R243 ;  /* 0x000000f3f618723e */ /* 0x000fc400000010ff */
[----:B------:R-:W-:-:S03]  /*18420*/  F2FP.BF16.F32.PACK_AB R25, R244, R25 ;  /* 0x00000019f419723e */ /* 0x000fc600000010ff */
[----:B------:R-:W1:Y:S01]  /*18430*/  LDS.128 R148, [R22] ;  /* 0x0000000016947984 */ /* 0x000e620000000c00 */
        /* <DEDUP_REMOVED lines=21> */
[----:B------:R-:W-:Y:S01]  /*18590*/  IMAD.MOV.U32 R184, RZ, RZ, R176 ;  /* 0x000000ffffb87224 */ /* 0x000fe200078e00b0 */
[----:B------:R-:W-:Y:S01]  /*185a0*/  MOV R176, R175 ;  /* 0x000000af00b07202 */ /* 0x000fe20000000f00 */
[----:B------:R-:W-:-:S02]  /*185b0*/  IMAD.MOV.U32 R175, RZ, RZ, R174 ;  /* 0x000000ffffaf7224 */ /* 0x000fc400078e00ae */
[----:B------:R-:W-:Y:S01]  /*185c0*/  IMAD.MOV.U32 R186, RZ, RZ, R182 ;  /* 0x000000ffffba7224 */ /* 0x000fe200078e00b6 */
[----:B------:R-:W1:Y:S01]  /*185d0*/  LDS.128 R44, [R22] ;  /* 0x00000000162c7984 */ /* 0x000e620000000c00 */
[----:B------:R-:W-:Y:S01]  /*185e0*/  IMAD.MOV.U32 R174, RZ, RZ, R161 ;  /* 0x000000ffffae7224 */ /* 0x000fe200078e00a1 */
[----:B------:R-:W-:Y:S01]  /*185f0*/  MOV R182, R155 ;  /* 0x0000009b00b67202 */ /* 0x000fe20000000f00 */
[----:B------:R-:W-:Y:S01]  /*18600*/  IMAD.MOV.U32 R183, RZ, RZ, R160 ;  /* 0x000000ffffb77224 */ /* 0x000fe200078e00a0 */
[----:B------:R-:W-:Y:S01]  /*18610*/  F2FP.BF16.F32.PACK_AB R152, R152, R250 ;  /* 0x000000fa9898723e */ /* 0x000fe200000010ff */
[----:B------:R-:W-:Y:S01]  /*18620*/  IMAD.MOV.U32 R161, RZ, RZ, R154 ;  /* 0x000000ffffa17224 */ /* 0x000fe200078e009a */
[----:B------:R-:W-:Y:S01]  /*18630*/  F2FP.BF16.F32.PACK_AB R154, R54, R50 ;  /* 0x00000032369a723e */ /* 0x000fe200000010ff */
[----:B------:R-:W-:Y:S01]  /*18640*/  IMAD.MOV.U32 R160, RZ, RZ, R153 ;  /* 0x000000ffffa07224 */ /* 0x000fe200078e0099 */
[----:B------:R-:W-:Y:S02]  /*18650*/  F2FP.BF16.F32.PACK_AB R153, R251, R248 ;  /* 0x000000f8fb99723e */ /* 0x000fe400000010ff */
[----:B------:R-:W-:Y:S01]  /*18660*/  F2FP.BF16.F32.PACK_AB R155, R55, R51 ;  /* 0x00000033379b723e */ /* 0x000fe200000010ff */
[----:B------:R-:W-:Y:S01]  /*18670*/  BAR.SYNC.DEFER_BLOCKING 0x0 ;  /* 0x0000000000007b1d */ /* 0x000fe20000010000 */
[----:B------:R-:W-:-:S02]  /*18680*/  F2FP.BF16.F32.PACK_AB R60, R186, R60 ;  /* 0x0000003cba3c723e */ /* 0x000fc400000010ff */
[----:B------:R-:W-:Y:S02]  /*18690*/  F2FP.BF16.F32.PACK_AB R61, R6, R61 ;  /* 0x0000003d063d723e */ /* 0x000fe400000010ff */
[----:B------:R-:W-:Y:S02]  /*186a0*/  F2FP.BF16.F32.PACK_AB R62, R62, R58 ;  /* 0x0000003a3e3e723e */ /* 0x000fe400000010ff */
[----:B------:R-:W-:Y:S01]  /*186b0*/  F2FP.BF16.F32.PACK_AB R63, R63, R59 ;  /* 0x0000003b3f3f723e */ /* 0x000fe200000010ff */
[----:B------:R-:W-:Y:S01]  /*186c0*/  IMAD.MOV.U32 R185, RZ, RZ, R181 ;  /* 0x000000ffffb97224 */ /* 0x000fe200078e00b5 */
[----:B------:R-:W-:Y:S01]  /*186d0*/  F2FP.BF16.F32.PACK_AB R78, R78, R74 ;  /* 0x0000004a4e4e723e */ /* 0x000fe200000010ff */
[----:B------:R-:W-:Y:S01]  /*186e0*/  IMAD.MOV.U32 R187, RZ, RZ, R184 ;  /* 0x000000ffffbb7224 */ /* 0x000fe200078e00b8 */
[----:B------:R-:W-:Y:S01]  /*186f0*/  F2FP.BF16.F32.PACK_AB R79, R79, R75 ;  /* 0x0000004b4f4f723e */ /* 0x000fe200000010ff */
[----:B------:R-:W2:Y:S01]  /*18700*/  LDC.64 R50, c[0x0][0x270] ;  /* 0x00009c00ff327b82 */ /* 0x000ea20000000a00 */
[----:B------:R-:W-:Y:S01]  /*18710*/  STSM.16.M88.4 [R0], R152 ;  /* 0x0000009800007844 */ /* 0x000fe20000000200 */
[----:B------:R-:W-:Y:S01]  /*18720*/  IMAD.MOV.U32 R181, RZ, RZ, R5 ;  /* 0x000000ffffb57224 */ /* 0x000fe200078e0005 */
[----:B------:R-:W-:Y:S01]  /*18730*/  MOV R188, R185 ;  /* 0x000000b900bc7202 */ /* 0x000fe20000000f00 */
[----:B------:R-:W-:-:S04]  /*18740*/  IMAD.MOV.U32 R186, RZ, RZ, R183 ;  /* 0x000000ffffba7224 */ /* 0x000fc800078e00b7 */
[----:B------:R-:W-:Y:S01]  /*18750*/  BAR.SYNC.DEFER_BLOCKING 0x0 ;  /* 0x0000000000007b1d */ /* 0x000fe20000010000 */
[----:B------:R-:W-:Y:S02]  /*18760*/  F2FP.BF16.F32.PACK_AB R157, R187, R157 ;  /* 0x0000009dbb9d723e */ /* 0x000fe400000010ff */
[----:B------:R-:W-:Y:S02]  /*18770*/  F2FP.BF16.F32.PACK_AB R94, R94, R90 ;  /* 0x0000005a5e5e723e */ /* 0x000fe400000010ff */
[----:B------:R-:W-:-:S03]  /*18780*/  F2FP.BF16.F32.PACK_AB R95, R95, R91 ;  /* 0x0000005b5f5f723e */ /* 0x000fc600000010ff */
[----:B------:R-:W3:Y:S01]  /*18790*/  LDC R75, c[0x0][0x278] ;  /* 0x00009e00ff4b7b82 */ /* 0x000ee20000000800 */
[----:B------:R-:W-:Y:S01]  /*187a0*/  F2FP.BF16.F32.PACK_AB R102, R102, R98 ;  /* 0x000000626666723e */ /* 0x000fe200000010ff */
[----:B------:R-:W5:Y:S01]  /*187b0*/  LDL.LU R5, [R1+0xa2c] ;  /* 0x000a2c0001057983 */ /* 0x000f620000300800 */
[----:B------:R-:W-:-:S03]  /*187c0*/  MOV R184, R181 ;  /* 0x000000b500b87202 */ /* 0x000fc60000000f00 */
[----:B------:R-:W1:Y:S02]  /*187d0*/  LDS.128 R152, [R22] ;  /* 0x0000000016987984 */ /* 0x000e640000000c00 */
[----:B------:R-:W-:Y:S01]  /*187e0*/  BAR.SYNC.DEFER_BLOCKING 0x0 ;  /* 0x0000000000007b1d */ /* 0x000fe20000010000 */
[----:B------:R-:W-:Y:S02]  /*187f0*/  IMAD.MOV.U32 R185, RZ, RZ, R182 ;  /* 0x000000ffffb97224 */ /* 0x000fe400078e00b6 */
[----:B------:R-:W-:Y:S01]  /*18800*/  IMAD.MOV.U32 R183, RZ, RZ, R180 ;  /* 0x000000ffffb77224 */ /* 0x000fe200078e00b4 */
[----:B------:R-:W-:Y:S02]  /*18810*/  F2FP.BF16.F32.PACK_AB R156, R188, R156 ;  /* 0x0000009cbc9c723e */ /* 0x000fe400000010ff */
[----:B------:R-:W-:Y:S02]  /*18820*/  F2FP.BF16.F32.PACK_AB R103, R103, R99 ;  /* 0x000000636767723e */ /* 0x000fe400000010ff */
[----:B------:R-:W-:Y:S01]  /*18830*/  F2FP.BF16.F32.PACK_AB R30, R32, R33 ;  /* 0x00000021201e723e */ /* 0x000fe200000010ff */
[----:B------:R-:W4:Y:S04]  /*18840*/  LDL.LU R6, [R1+0xa28] ;  /* 0x000a280001067983 */ /* 0x000f280000300800 */
[----:B------:R-:W-:Y:S01]  /*18850*/  STSM.16.M88.4 [R0], R60 ;  /* 0x0000003c00007844 */ /* 0x000fe20000000200 */
[----:B------:R-:W-:Y:S01]  /*18860*/  BAR.SYNC.DEFER_BLOCKING 0x0 ;  /* 0x0000000000007b1d */ /* 0x000fe20000010000 */
[----:B------:R-:W-:Y:S01]  /*18870*/  IMAD.MOV.U32 R181, RZ, RZ, R164 ;  /* 0x000000ffffb57224 */ /* 0x000fe200078e00a4 */
[----:B------:R-:W-:Y:S01]  /*18880*/  MOV R164, R166 ;  /* 0x000000a600a47202 */ /* 0x000fe20000000f00 */
[----:B------:R-:W-:-:S02]  /*18890*/  IMAD.MOV.U32 R182, RZ, RZ, R179 ;  /* 0x000000ffffb67224 */ /* 0x000fc400078e00b3 */
[----:B------:R-:W-:Y:S01]  /*188a0*/  IMAD.MOV.U32 R166, RZ, RZ, R172 ;  /* 0x000000ffffa67224 */ /* 0x000fe200078e00ac */
[----:B------:R-:W-:Y:S01]  /*188b0*/  MOV R172, R21 ;  /* 0x0000001500ac7202 */ /* 0x000fe20000000f00 */
[----:B------:R-:W-:Y:S02]  /*188c0*/  IMAD.MOV.U32 R180, RZ, RZ, R7 ;  /* 0x000000ffffb47224 */ /* 0x000fe400078e0007 */
[----:B------:R-:W-:Y:S01]  /*188d0*/  IMAD.MOV.U32 R179, RZ, RZ, R168 ;  /* 0x000000ffffb37224 */ /* 0x000fe200078e00a8 */
[----:B------:R-:W5:Y:S04]  /*188e0*/  LDL.LU R7, [R1+0xa24] ;  /* 0x000a240001077983 */ /* 0x000f680000300800 */
[----:B------:R-:W1:Y:S01]  /*188f0*/  LDS.128 R60, [R22] ;  /* 0x00000000163c7984 */ /* 0x000e620000000c00 */
[----:B------:R-:W-:-:S02]  /*18900*/  IMAD.MOV.U32 R168, RZ, RZ, R20 ;  /* 0x000000ffffa87224 */ /* 0x000fc400078e0014 */
[----:B------:R-:W-:Y:S02]  /*18910*/  IMAD.MOV.U32 R187, RZ, RZ, R185 ;  /* 0x000000ffffbb7224 */ /* 0x000fe400078e00b9 */
[----:B------:R-:W-:Y:S01]  /*18920*/  IMAD.MOV.U32 R188, RZ, RZ, R186 ;  /* 0x000000ffffbc7224 */ /* 0x000fe200078e00ba */
[----:B------:R-:W-:Y:S01]  /*18930*/  MOV R186, R184 ;  /* 0x000000b800ba7202 */ /* 0x000fe20000000f00 */
[----:B------:R-:W-:Y:S01]  /*18940*/  IMAD.MOV.U32 R185, RZ, RZ, R183 ;  /* 0x000000ffffb97224 */ /* 0x000fe200078e00b7 */
[----:B------:R-:W-:Y:S01]  /*18950*/  F2FP.BF16.F32.PACK_AB R164, R164, R165 ;  /* 0x000000a5a4a4723e */ /* 0x000fe200000010ff */
[----:B------:R-:W-:Y:S01]  /*18960*/  IMAD.MOV.U32 R183, RZ, RZ, R181 ;  /* 0x000000ffffb77224 */ /* 0x000fe200078e00b5 */
[----:B------:R-:W-:Y:S01]  /*18970*/  MOV R181, R180 ;  /* 0x000000b400b57202 */ /* 0x000fe20000000f00 */
[----:B------:R-:W-:Y:S01]  /*18980*/  IMAD.MOV.U32 R184, RZ, RZ, R182 ;  /* 0x000000ffffb87224 */ /* 0x000fe200078e00b6 */
[----:B------:R-:W-:Y:S01]  /*18990*/  F2FP.BF16.F32.PACK_AB R31, R40, R41 ;  /* 0x00000029281f723e */ /* 0x000fe200000010ff */
[----:B------:R-:W-:Y:S01]  /*189a0*/  BAR.SYNC.DEFER_BLOCKING 0x0 ;  /* 0x0000000000007b1d */ /* 0x000fe20000010000 */
[----:B------:R-:W-:Y:S01]  /*189b0*/  IMAD.MOV.U32 R182, RZ, RZ, R172 ;  /* 0x000000ffffb67224 */ /* 0x000fe200078e00ac */
[----:B------:R-:W-:Y:S01]  /*189c0*/  MOV R172, R159 ;  /* 0x0000009f00ac7202 */ /* 0x000fe20000000f00 */
[----:B------:R-:W-:Y:S01]  /*189d0*/  IMAD.MOV.U32 R180, RZ, RZ, R168 ;  /* 0x000000ffffb47224 */ /* 0x000fe200078e00a8 */
[----:B------:R-:W-:Y:S01]  /*189e0*/  F2FP.BF16.F32.PACK_AB R159, R71, R67 ;  /* 0x00000043479f723e */ /* 0x000fe200000010ff */
[----:B------:R-:W-:Y:S01]  /*189f0*/  IMAD.MOV.U32 R168, RZ, RZ, R158 ;  /* 0x000000ffffa87224 */ /* 0x000fe200078e009e */
[----:B------:R-:W-:-:S02]  /*18a00*/  F2FP.BF16.F32.PACK_AB R158, R70, R66 ;  /* 0x00000042469e723e */ /* 0x000fc400000010ff */
[----:B------:R-:W-:Y:S01]  /*18a10*/  F2FP.BF16.F32.PACK_AB R76, R188, R76 ;  /* 0x0000004cbc4c723e */ /* 0x000fe200000010ff */
[----:B------:R-:W0:Y:S01]  /*18a20*/  LDC.64 R70, c[0x0][0x228] ;  /* 0x00008a00ff467b82 */ /* 0x000e220000000a00 */
[----:B------:R-:W-:Y:S01]  /*18a30*/  F2FP.BF16.F32.PACK_AB R58, R68, R69 ;  /* 0x00000045443a723e */ /* 0x000fe200000010ff */
[----:B------:R-:W4:Y:S01]  /*18a40*/  LDL.LU R21, [R1+0xa20] ;  /* 0x000a200001157983 */ /* 0x000f220000300800 */
[----:B------:R-:W-:Y:S02]  /*18a50*/  F2FP.BF16.F32.PACK_AB R77, R187, R77 ;  /* 0x0000004dbb4d723e */ /* 0x000fe400000010ff */
[----:B------:R-:W-:Y:S01]  /*18a60*/  F2FP.BF16.F32.PACK_AB R160, R186, R160 ;  /* 0x000000a0baa0723e */ /* 0x000fe200000010ff */
[----:B------:R-:W-:Y:S02]  /*18a70*/  STSM.16.M88.4 [R0], R156 ;  /* 0x0000009c00007844 */ /* 0x000fe40000000200 */
[----:B------:R-:W-:Y:S01]  /*18a80*/  BAR.SYNC.DEFER_BLOCKING 0x0 ;  /* 0x0000000000007b1d */ /* 0x000fe20000010000 */
[----:B------:R-:W-:-:S02]  /*18a90*/  F2FP.BF16.F32.PACK_AB R161, R185, R161 ;  /* 0x000000a1b9a1723e */ /* 0x000fc400000010ff */
[----:B------:R-:W-:Y:S02]  /*18aa0*/  F2FP.BF16.F32.PACK_AB R165, R166, R167 ;  /* 0x000000a7a6a5723e */ /* 0x000fe400000010ff */
[----:B------:R-:W-:Y:S02]  /*18ab0*/  F2FP.BF16.F32.PACK_AB R59, R72, R73 ;  /* 0x00000049483b723e */ /* 0x000fe400000010ff */
[----:B------:R-:W-:Y:S01]  /*18ac0*/  F2FP.BF16.F32.PACK_AB R96, R96, R89 ;  /* 0x000000596060723e */ /* 0x000fe200000010ff */
[----:B------:R-:W4:Y:S04]  /*18ad0*/  LDL.LU R20, [R1+0xa1c] ;  /* 0x000a1c0001147983 */ /* 0x000f280000300800 */
[----:B------:R-:W1:Y:S01]  /*18ae0*/  LDS.128 R156, [R22] ;  /* 0x00000000169c7984 */ /* 0x000e620000000c00 */
[----:B------:R-:W-:Y:S06]  /*18af0*/  BAR.SYNC.DEFER_BLOCKING 0x0 ;  /* 0x0000000000007b1d */ /* 0x000fec0000010000 */
[----:B------:R-:W-:Y:S02]  /*18b00*/  STSM.16.M88.4 [R0], R76 ;  /* 0x0000004c00007844 */ /* 0x000fe40000000200 */
[----:B------:R-:W-:Y:S01]  /*18b10*/  BAR.SYNC.DEFER_BLOCKING 0x0 ;  /* 0x0000000000007b1d */ /* 0x000fe20000010000 */
[----:B------:R-:W-:-:S02]  /*18b20*/  IMAD.MOV.U32 R186, RZ, RZ, R184 ;  /* 0x000000ffffba7224 */ /* 0x000fc400078e00b8 */
[----:B------:R-:W-:Y:S01]  /*18b30*/  IMAD.MOV.U32 R185, RZ, RZ, R183 ;  /* 0x000000ffffb97224 */ /* 0x000fe200078e00b7 */
[----:B------:R-:W-:Y:S01]  /*18b40*/  MOV R183, R162 ;  /* 0x000000a200b77202 */ /* 0x000fe20000000f00 */
[----:B------:R-:W-:Y:S01]  /*18b50*/  IMAD.MOV.U32 R184, RZ, RZ, R163 ;  /* 0x000000ffffb87224 */ /* 0x000fe200078e00a3 */
        /* <DEDUP_REMOVED lines=8> */
[----:B------:R-:W1:Y:S02]  /*18be0*/  LDS.128 R160, [R22] ;  /* 0x0000000016a07984 */ /* 0x000e640000000c00 */
[----:B------:R-:W-:Y:S06]  /*18bf0*/  BAR.SYNC.DEFER_BLOCKING 0x0 ;  /* 0x0000000000007b1d */ /* 0x000fec0000010000 */
[----:B------:R-:W-:Y:S02]  /*18c00*/  STSM.16.M88.4 [R0], R92 ;  /* 0x0000005c00007844 */ /* 0x000fe40000000200 */
[----:B------:R-:W-:Y:S01]  /*18c10*/  BAR.SYNC.DEFER_BLOCKING 0x0 ;  /* 0x0000000000007b1d */ /* 0x000fe20000010000 */
[----:B------:R-:W-:-:S02]  /*18c20*/  F2FP.BF16.F32.PACK_AB R100, R184, R100 ;  /* 0x00000064b864723e */ /* 0x000fc400000010ff */
[----:B------:R-:W-:-:S03]  /*18c30*/  F2FP.BF16.F32.PACK_AB R101, R183, R101 ;  /* 0x00000065b765723e */ /* 0x000fc600000010ff */
[----:B------:R-:W1:Y:S02]  /*18c40*/  LDS.128 R92, [R22] ;  /* 0x00000000165c7984 */ /* 0x000e640000000c00 */
[----:B------:R-:W-:Y:S06]  /*18c50*/  BAR.SYNC.DEFER_BLOCKING 0x0 ;  /* 0x0000000000007b1d */ /* 0x000fec0000010000 */
[----:B------:R2:W-:Y:S02]  /*18c60*/  STSM.16.M88.4 [R0], R100 ;  /* 0x0000006400007844 */ /* 0x0005e40000000200 */
        /* <DEDUP_REMOVED lines=13> */
[----:B--2---:R-:W-:-:S02]  /*18d40*/  F2FP.BF16.F32.PACK_AB R100, R178, R177 ;  /* 0x000000b1b264723e */ /* 0x004fc400000010ff */
[----:B------:R-:W-:-:S03]  /*18d50*/  F2FP.BF16.F32.PACK_AB R101, R176, R171 ;  /* 0x000000abb065723e */ /* 0x000fc600000010ff */
[----:B------:R-:W2:Y:S01]  /*18d60*/  LDS.128 R28, [R22] ;  /* 0x00000000161c7984 */ /* 0x000ea20000000c00 */
[----:B------:R-:W-:Y:S02]  /*18d70*/  F2FP.BF16.F32.PACK_AB R102, R48, R49 ;  /* 0x000000313066723e */ /* 0x000fe400000010ff */
[----:B------:R-:W-:Y:S01]  /*18d80*/  F2FP.BF16.F32.PACK_AB R103, R52, R53 ;  /* 0x000000353467723e */ /* 0x000fe200000010ff */
[----:B------:R-:W-:Y:S06]  /*18d90*/  BAR.SYNC.DEFER_BLOCKING 0x0 ;  /* 0x0000000000007b1d */ /* 0x000fec0000010000 */
[----:B------:R-:W3:Y:S01]  /*18da0*/  S2R R171, SR_TID.X ;  /* 0x0000000000ab7919 */ /* 0x000ee20000002100 */
[----:B------:R-:W0:Y:S01]  /*18db0*/  S2R R82, SR_CTAID.X ;  /* 0x0000000000527919 */ /* 0x000e220000002500 */
[----:B------:R-:W-:Y:S01]  /*18dc0*/  STSM.16.M88.4 [R0], R100 ;  /* 0x0000006400007844 */ /* 0x000fe20000000200 */
[----:B------:R-:W-:Y:S06]  /*18dd0*/  BAR.SYNC.DEFER_BLOCKING 0x0 ;  /* 0x0000000000007b1d */ /* 0x000fec0000010000 */
[----:B------:R-:W1:Y:S01]  /*18de0*/  S2R R86, SR_CTAID.Y ;  /* 0x0000000000567919 */ /* 0x000e620000002600 */
[----:B---3--:R-:W-:Y:S01]  /*18df0*/  LOP3.LUT R83, R171, 0x7f, RZ, 0xc0, !PT ;  /* 0x0000007fab537812 */ /* 0x008fe200078ec0ff */
[----:B------:R-:W3:Y:S04]  /*18e00*/  LDS.128 R52, [R22] ;  /* 0x0000000016347984 */ /* 0x000ee80000000c00 */
[----:B0-----:R-:W-:Y:S01]  /*18e10*/  IMAD R82, R82, 0x80, R83 ;  /* 0x0000008052527824 */ /* 0x001fe200078e0253 */
[----:B------:R-:W-:-:S02]  /*18e20*/  F2FP.BF16.F32.PACK_AB R48, R175, R174 ;  /* 0x000000aeaf30723e */ /* 0x000fc400000010ff */
[----:B------:R-:W-:Y:S01]  /*18e30*/  F2FP.BF16.F32.PACK_AB R49, R173, R172 ;  /* 0x000000acad31723e */ /* 0x000fe200000010ff */
[----:B------:R-:W-:Y:S01]  /*18e40*/  IMAD R66, R82, R51, RZ ;  /* 0x0000003352427224 */ /* 0x000fe200078e02ff */
[----:B------:R-:W-:Y:S01]  /*18e50*/  F2FP.BF16.F32.PACK_AB R51, R64, R65 ;  /* 0x000000414033723e */ /* 0x000fe200000010ff */
[----:B-1----:R-:W-:Y:S01]  /*18e60*/  IMAD R23, R86, R50, RZ ;  /* 0x0000003256177224 */ /* 0x002fe200078e02ff */
[----:B------:R-:W-:Y:S01]  /*18e70*/  F2FP.BF16.F32.PACK_AB R50, R56, R57 ;  /* 0x000000393832723e */ /* 0x000fe200000010ff */
[----:B------:R-:W-:Y:S06]  /*18e80*/  BAR.SYNC.DEFER_BLOCKING 0x0 ;  /* 0x0000000000007b1d */ /* 0x000fec0000010000 */
[----:B------:R-:W-:Y:S02]  /*18e90*/  STSM.16.M88.4 [R0], R48 ;  /* 0x0000003000007844 */ /* 0x000fe40000000200 */
[----:B------:R-:W-:Y:S01]  /*18ea0*/  BAR.SYNC.DEFER_BLOCKING 0x0 ;  /* 0x0000000000007b1d */ /* 0x000fe20000010000 */
[----:B------:R-:W-:-:S02]  /*18eb0*/  IMAD.SHL.U32 R3, R23, 0x2, RZ ;  /* 0x0000000217037824 */ /* 0x000fc400078e00ff */
[----:B------:R-:W-:Y:S01]  /*18ec0*/  IMAD.SHL.U32 R56, R66, 0x2, RZ ;  /* 0x0000000242387824 */ /* 0x000fe200078e00ff */
[----:B------:R-:W-:Y:S02]  /*18ed0*/  SHF.R.U32.HI R57, RZ, 0x7, R171 ;  /* 0x00000007ff397819 */ /* 0x000fe400000116ab */
[----:B------:R-:W0:Y:S02]  /*18ee0*/  LDS.128 R48, [R22] ;  /* 0x0000000016307984 */ /* 0x000e240000000c00 */
[----:B------:R-:W-:Y:S01]  /*18ef0*/  BAR.SYNC.DEFER_BLOCKING 0x0 ;  /* 0x0000000000007b1d */ /* 0x000fe20000010000 */
[----:B------:R-:W-:Y:S02]  /*18f00*/  IADD3 R3, P3, P4, R56, R70, R3 ;  /* 0x0000004638037210 */ /* 0x000fe40007c7e003 */
[----:B------:R-:W-:Y:S02]  /*18f10*/  SGXT.U32 R70, R57, 0x1 ;  /* 0x000000013946781a */ /* 0x000fe40000000000 */
[----:B------:R-:W-:-:S02]  /*18f20*/  F2FP.BF16.F32.PACK_AB R56, R170, R169 ;  /* 0x000000a9aa38723e */ /* 0x000fc400000010ff */
[----:B------:R-:W-:Y:S02]  /*18f30*/  F2FP.BF16.F32.PACK_AB R57, R168, R97 ;  /* 0x00000061a839723e */ /* 0x000fe400000010ff */
[----:B------:R-:W-:Y:S02]  /*18f40*/  F2FP.BF16.F32.PACK_AB R98, R80, R81 ;  /* 0x000000515062723e */ /* 0x000fe400000010ff */
[----:B------:R-:W-:Y:S01]  /*18f50*/  F2FP.BF16.F32.PACK_AB R99, R84, R2 ;  /* 0x000000025463723e */ /* 0x000fe200000010ff */
[----:B------:R-:W-:Y:S01]  /*18f60*/  IMAD R70, R70, R75, RZ ;  /* 0x0000004b46467224 */ /* 0x000fe200078e02ff */
[----:B------:R-:W3:Y:S04]  /*18f70*/  LDL.LU R170, [R1+0x204] ;  /* 0x0002040001aa7983 */ /* 0x000ee80000300800 */
[----:B------:R-:W-:Y:S01]  /*18f80*/  STSM.16.M88.4 [R0], R56 ;  /* 0x0000003800007844 */ /* 0x000fe20000000200 */
[----:B------:R-:W-:Y:S01]  /*18f90*/  BAR.SYNC.DEFER_BLOCKING 0x0 ;  /* 0x0000000000007b1d */ /* 0x000fe20000010000 */
[----:B------:R-:W-:-:S02]  /*18fa0*/  F2FP.BF16.F32.PACK_AB R97, R88, R85 ;  /* 0x000000555861723e */ /* 0x000fc400000010ff */
[----:B------:R-:W-:Y:S01]  /*18fb0*/  LEA R72, R75, R70, 0x1 ;  /* 0x000000464b487211 */ /* 0x000fe200078e08ff */
[----:B------:R-:W-:Y:S01]  /*18fc0*/  IMAD.HI R64, R23, 0x2, RZ ;  /* 0x0000000217407827 */ /* 0x000fe200078e02ff */
[----:B-----5:R-:W-:Y:S02]  /*18fd0*/  PRMT R80, R7, 0x7632, R80 ;  /* 0x0000763207507816 */ /* 0x020fe40000000050 */
[----:B------:R-:W-:Y:S01]  /*18fe0*/  PRMT R81, R14, 0x7632, R81 ;  /* 0x000076320e517816 */ /* 0x000fe20000000051 */
[----:B------:R-:W5:Y:S04]  /*18ff0*/  LDL.LU R169, [R1+0x200] ;  /* 0x0002000001a97983 */ /* 0x000f680000300800 */
[----:B------:R-:W1:Y:S01]  /*19000*/  LDS.128 R56, [R22] ;  /* 0x0000000016387984 */ /* 0x000e620000000c00 */
[----:B------:R-:W-:Y:S01]  /*19010*/  BAR.SYNC.DEFER_BLOCKING 0x0 ;  /* 0x0000000000007b1d */ /* 0x000fe20000010000 */
[----:B------:R-:W-:-:S04]  /*19020*/  IMAD.HI R23, R66, 0x2, RZ ;  /* 0x0000000242177827 */ /* 0x000fc800078e02ff */
[----:B------:R-:W-:Y:S01]  /*19030*/  IMAD R74, R75, 0x2, R72 ;  /* 0x000000024b4a7824 */ /* 0x000fe200078e0248 */
[----:B------:R-:W-:Y:S02]  /*19040*/  IADD3.X R23, R23, R71, R64, P3, P4 ;  /* 0x0000004717177210 */ /* 0x000fe40001fe8440 */
[-C--:B------:R-:W-:Y:S01]  /*19050*/  LEA R64, P3, R70, R3.reuse, 0x1 ;  /* 0x0000000346407211 */ /* 0x080fe200078608ff */
[C---:B------:R-:W-:Y:S01]  /*19060*/  IMAD R2, R75.reuse, 0x2, R74 ;  /* 0x000000024b027824 */ /* 0x040fe200078e024a */
[----:B------:R-:W-:Y:S01]  /*19070*/  LEA R68, P5, R74, R3, 0x1 ;  /* 0x000000034a447211 */ /* 0x000fe200078a08ff */
[----:B------:R-:W5:Y:S04]  /*19080*/  LDL.LU R168, [R1+0x20c] ;  /* 0x00020c0001a87983 */ /* 0x000f680000300800 */
[----:B------:R2:W-:Y:S01]  /*19090*/  STSM.16.M88.4 [R0], R96 ;  /* 0x0000006000007844 */ /* 0x0005e20000000200 */
[-C--:B------:R-:W-:Y:S01]  /*190a0*/  LEA.HI.X.SX32 R65, R70, R23.reuse, 0x1, P3 ;  /* 0x0000001746417211 */ /* 0x080fe200018f0eff */
[----:B------:R-:W-:Y:S01]  /*190b0*/  BAR.SYNC.DEFER_BLOCKING 0x0 ;  /* 0x0000000000007b1d */ /* 0x000fe20000010000 */
[----:B------:R-:W-:Y:S01]  /*190c0*/  LEA.HI.X.SX32 R69, R74, R23, 0x1, P5 ;  /* 0x000000174a457211 */ /* 0x000fe200028f0eff */
[----:B------:R-:W-:Y:S01]  /*190d0*/  IMAD R74, R75, 0x2, R2 ;  /* 0x000000024b4a7824 */ /* 0x000fe200078e0202 */
[----:B------:R-:W-:-:S02]  /*190e0*/  LEA R66, P4, R72, R3, 0x1 ;  /* 0x0000000348427211 */ /* 0x000fc400078808ff */
[----:B------:R-:W-:Y:S02]  /*190f0*/  LEA R70, P3, R2, R3, 0x1 ;  /* 0x0000000302467211 */ /* 0x000fe400078608ff */
[-C--:B------:R-:W-:Y:S02]  /*19100*/  LEA.HI.X.SX32 R67, R72, R23.reuse, 0x1, P4 ;  /* 0x0000001748437211 */ /* 0x080fe400020f0eff */
[----:B------:R-:W-:Y:S02]  /*19110*/  LEA.HI.X.SX32 R71, R2, R23, 0x1, P3 ;  /* 0x0000001702477211 */ /* 0x000fe400018f0eff */
[C---:B------:R-:W-:Y:S02]  /*19120*/  LEA R72, P3, R74.reuse, R3, 0x1 ;  /* 0x000000034a487211 */ /* 0x040fe400078608ff */
[----:B--2---:R-:W-:Y:S02]  /*19130*/  LEA R0, R75, R74, 0x1 ;  /* 0x0000004a4b007211 */ /* 0x004fe400078e08ff */
[----:B------:R-:W-:-:S03]  /*19140*/  LEA.HI.X.SX32 R73, R74, R23, 0x1, P3 ;  /* 0x000000174a497211 */ /* 0x000fc600018f0eff */
[----:B------:R-:W-:Y:S01]  /*19150*/  IMAD R2, R75, 0x2, R0 ;  /* 0x000000024b027824 */ /* 0x000fe200078e0200 */
[----:B------:R2:W-:Y:S04]  /*19160*/  STG.E.U16 desc[UR60][R64.64], R4 ;  /* 0x0000000440007986 */ /* 0x0005e8000c10153c */
[----:B------:R0:W-:Y:S01]  /*19170*/  STG.E.U16 desc[UR60][R66.64], R5 ;  /* 0x0000000542007986 */ /* 0x0001e2000c10153c */
[----:B--2---:R-:W-:Y:S02]  /*19180*/  PRMT R65, R4, 0x7632, R65 ;  /* 0x0000763204417816 */ /* 0x004fe40000000041 */
[----:B------:R-:W-:Y:S02]  /*19190*/  LEA R4, P3, R0, R3, 0x1 ;  /* 0x0000000300047211 */ /* 0x000fe400078608ff */
[----:B0-----:R-:W-:-:S02]  /*191a0*/  PRMT R67, R5, 0x7632, R67 ;  /* 0x0000763205437816 */ /* 0x001fc40000000043 */
[----:B------:R-:W-:Y:S01]  /*191b0*/  LEA.HI.X.SX32 R5, R0, R23, 0x1, P3 ;  /* 0x0000001700057211 */ /* 0x000fe200018f0eff */
[C---:B------:R-:W-:Y:S01]  /*191c0*/  IMAD R0, R75.reuse, 0x2, R2 ;  /* 0x000000024b007824 */ /* 0x040fe200078e0202 */
[C---:B------:R-:W-:Y:S01]  /*191d0*/  LEA R64, P3, R2.reuse, R3, 0x1 ;  /* 0x0000000302407211 */ /* 0x040fe200078608ff */
[----:B----4-:R-:W-:Y:S04]  /*191e0*/  STG.E.U16 desc[UR60][R68.64], R6 ;  /* 0x0000000644007986 */ /* 0x010fe8000c10153c */
[----:B------:R-:W-:Y:S04]  /*191f0*/  STG.E.U16 desc[UR60][R70.64], R7 ;  /* 0x0000000746007986 */ /* 0x000fe8000c10153c */
[----:B------:R0:W-:Y:S04]  /*19200*/  STG.E.U16 desc[UR60][R72.64], R65 ;  /* 0x0000004148007986 */ /* 0x0001e8000c10153c */
[----:B------:R2:W-:Y:S01]  /*19210*/  STG.E.U16 desc[UR60][R4.64], R67 ;  /* 0x0000004304007986 */ /* 0x0005e2000c10153c */
[----:B0-----:R-:W-:Y:S01]  /*19220*/  LEA.HI.X.SX32 R65, R2, R23, 0x1, P3 ;  /* 0x0000001702417211 */ /* 0x001fe200018f0eff */
[----:B------:R-:W-:Y:S01]  /*19230*/  IMAD R2, R75, 0x2, R0 ;  /* 0x000000024b027824 */ /* 0x000fe200078e0200 */
[C---:B------:R-:W-:Y:S01]  /*19240*/  LEA R66, P3, R0.reuse, R3, 0x1 ;  /* 0x0000000300427211 */ /* 0x040fe200078608ff */
[----:B------:R-:W0:Y:S03]  /*19250*/  LDC R73, c[0x0][0x278] ;  /* 0x00009e00ff497b82 */ /* 0x000e260000000800 */
[----:B--2---:R-:W-:-:S02]  /*19260*/  LEA.HI.X.SX32 R67, R0, R23, 0x1, P3 ;  /* 0x0000001700437211 */ /* 0x004fc400018f0eff */
[C---:B------:R-:W-:Y:S02]  /*19270*/  LEA R0, R75.reuse, R2, 0x1 ;  /* 0x000000024b007211 */ /* 0x040fe400078e08ff */
[----:B------:R-:W-:Y:S02]  /*19280*/  PRMT R69, R6, 0x7632, R69 ;  /* 0x0000763206457816 */ /* 0x000fe40000000045 */
[-C--:B------:R-:W-:Y:S01]  /*19290*/  LEA R6, P3, R2, R3.reuse, 0x1 ;  /* 0x0000000302067211 */ /* 0x080fe200078608ff */
[C---:B------:R-:W-:Y:S01]  /*192a0*/  IMAD R74, R75.reuse, 0x2, R0 ;  /* 0x000000024b4a7824 */ /* 0x040fe200078e0200 */
[----:B------:R-:W-:Y:S01]  /*192b0*/  LEA R68, P4, R0, R3, 0x1 ;  /* 0x0000000300447211 */ /* 0x000fe200078808ff */
[----:B------:R2:W-:Y:S01]  /*192c0*/  STG.E.U16 desc[UR60][R64.64], R69 ;  /* 0x0000004540007986 */ /* 0x0005e2000c10153c */
[----:B------:R-:W-:Y:S02]  /*192d0*/  LEA.HI.X.SX32 R7, R2, R23, 0x1, P3 ;  /* 0x0000001702077211 */ /* 0x000fe400018f0eff */
[C---:B------:R-:W-:Y:S01]  /*192e0*/  LEA R70, P3, R74.reuse, R3, 0x1 ;  /* 0x000000034a467211 */ /* 0x040fe200078608ff */
[----:B------:R4:W-:Y:S03]  /*192f0*/  STG.E.U16 desc[UR60][R66.64], R80 ;  /* 0x0000005042007986 */ /* 0x0009e6000c10153c */
[-C--:B------:R-:W-:Y:S01]  /*19300*/  LEA.HI.X.SX32 R71, R74, R23.reuse, 0x1, P3 ;  /* 0x000000174a477211 */ /* 0x080fe200018f0eff */
[C---:B------:R-:W-:Y:S01]  /*19310*/  IMAD R74, R75.reuse, 0x2, R74 ;  /* 0x000000024b4a7824 */ /* 0x040fe200078e024a */
[----:B--2---:R-:W2:Y:S01]  /*19320*/  LDC R65, c[0x0][0x278] ;  /* 0x00009e00ff417b82 */ /* 0x004ea20000000800 */
[----:B------:R-:W-:Y:S01]  /*19330*/  LEA.HI.X.SX32 R69, R0, R23, 0x1, P4 ;  /* 0x0000001700457211 */ /* 0x000fe200020f0eff */
[----:B------:R1:W-:Y:S02]  /*19340*/  STG.E.U16 desc[UR60][R6.64], R12 ;  /* 0x0000000c06007986 */ /* 0x0003e4000c10153c */
[----:B------:R-:W-:Y:S01]  /*19350*/  LEA R4, P3, R74, R3, 0x1 ;  /* 0x000000034a047211 */ /* 0x000fe200078608ff */
[----:B------:R-:W-:-:S03]  /*19360*/  IMAD R0, R75, 0x2, R74 ;  /* 0x000000024b007824 */ /* 0x000fc600078e024a */
[----:B----4-:R-:W4:Y:S01]  /*19370*/  LDC R67, c[0x0][0x278] ;  /* 0x00009e00ff437b82 */ /* 0x010f220000000800 */
[----:B------:R0:W-:Y:S01]  /*19380*/  STG.E.U16 desc[UR60][R68.64], R13 ;  /* 0x0000000d44007986 */ /* 0x0001e2000c10153c */
[----:B------:R-:W-:Y:S02]  /*19390*/  LEA.HI.X.SX32 R5, R74, R23, 0x1, P3 ;  /* 0x000000174a057211 */ /* 0x000fe400018f0eff */
[----:B------:R-:W-:Y:S02]  /*193a0*/  LEA R2, R75, R0, 0x1 ;  /* 0x000000004b027211 */ /* 0x000fe400078e08ff */
[----:B-1----:R-:W-:Y:S02]  /*193b0*/  LEA R6, P3, R0, R3, 0x1 ;  /* 0x0000000300067211 */ /* 0x002fe400078608ff */
[----:B0-----:R-:W0:Y:S01]  /*193c0*/  LDC R69, c[0x0][0x278] ;  /* 0x00009e00ff457b82 */ /* 0x001e220000000800 */
[----:B------:R-:W-:Y:S01]  /*193d0*/  PRMT R72, R12, 0x7632, R72 ;  /* 0x000076320c487816 */ /* 0x000fe20000000048 */
[----:B------:R1:W-:Y:S01]  /*193e0*/  STG.E.U16 desc[UR60][R70.64], R14 ;  /* 0x0000000e46007986 */ /* 0x0003e2000c10153c */
[----:B------:R-:W-:Y:S01]  /*193f0*/  LEA.HI.X.SX32 R7, R0, R23, 0x1, P3 ;  /* 0x0000001700077211 */ /* 0x000fe200018f0eff */
[----:B------:R-:W-:Y:S01]  /*19400*/  IMAD R0, R73, 0x2, R2 ;  /* 0x0000000249007824 */ /* 0x000fe200078e0202 */
[----:B------:R-:W-:-:S02]  /*19410*/  LEA R12, P3, R2, R3, 0x1 ;  /* 0x00000003020c7211 */ /* 0x000fc400078608ff */
[----:B------:R-:W-:Y:S01]  /*19420*/  PRMT R80, R13, 0x7632, R80 ;  /* 0x000076320d507816 */ /* 0x000fe20000000050 */
[----:B------:R-:W3:Y:S01]  /*19430*/  LDC R73, c[0x0][0x278] ;  /* 0x00009e00ff497b82 */ /* 0x000ee20000000800 */
[----:B------:R-:W-:Y:S01]  /*19440*/  LEA.HI.X.SX32 R13, R2, R23, 0x1, P3 ;  /* 0x00000017020d7211 */ /* 0x000fe200018f0eff */
[----:B--2---:R-:W-:Y:S01]  /*19450*/  IMAD R2, R65, 0x2, R0 ;  /* 0x0000000241027824 */ /* 0x004fe200078e0200 */
[----:B------:R-:W-:-:S05]  /*19460*/  LEA R64, P3, R0, R3, 0x1 ;  /* 0x0000000300407211 */ /* 0x000fca00078608ff */
[----:B-1----:R-:W1:Y:S01]  /*19470*/  LDC R71, c[0x0][0x278] ;  /* 0x00009e00ff477b82 */ /* 0x002e620000000800 */
[----:B------:R-:W-:Y:S01]  /*19480*/  LEA.HI.X.SX32 R65, R0, R23, 0x1, P3 ;  /* 0x0000001700417211 */ /* 0x000fe200018f0eff */
[----:B------:R2:W-:Y:S01]  /*19490*/  STG.E.U16 desc[UR60][R4.64], R15 ;  /* 0x0000000f04007986 */ /* 0x0005e2000c10153c */
[----:B------:R-:W-:Y:S01]  /*194a0*/  PRMT R68, R15, 0x7632, R68 ;  /* 0x000076320f447816 */ /* 0x000fe20000000044 */
[----:B----4-:R-:W-:Y:S01]  /*194b0*/  IMAD R0, R67, 0x2, R2 ;  /* 0x0000000243007824 */ /* 0x010fe200078e0202 */
[----:B------:R-:W-:-:S04]  /*194c0*/  LEA R66, P3, R2, R3, 0x1 ;  /* 0x0000000302427211 */ /* 0x000fc800078608ff */
[----:B------:R-:W-:Y:S01]  /*194d0*/  LEA.HI.X.SX32 R67, R2, R23, 0x1, P3 ;  /* 0x0000001702437211 */ /* 0x000fe200018f0eff */
[----:B--2---:R-:W2:Y:S01]  /*194e0*/  LDC R15, c[0x0][0x278] ;  /* 0x00009e00ff0f7b82 */ /* 0x004ea20000000800 */
[----:B0-----:R-:W-:Y:S01]  /*194f0*/  LEA R2, R69, R0, 0x1 ;  /* 0x0000000045027211 */ /* 0x001fe200078e08ff */
[----:B------:R-:W-:Y:S06]  /*19500*/  STG.E.U16 desc[UR60][R6.64], R72 ;  /* 0x0000004806007986 */ /* 0x000fec000c10153c */
[----:B------:R-:W0:Y:S01]  /*19510*/  LDC R69, c[0x0][0x278] ;  /* 0x00009e00ff457b82 */ /* 0x000e220000000800 */
[----:B------:R-:W-:Y:S04]  /*19520*/  STG.E.U16 desc[UR60][R12.64], R80 ;  /* 0x000000500c007986 */ /* 0x000fe8000c10153c */
[----:B------:R4:W-:Y:S01]  /*19530*/  STG.E.U16 desc[UR60][R64.64], R81 ;  /* 0x0000005140007986 */ /* 0x0009e2000c10153c */
[----:B------:R-:W-:Y:S01]  /*19540*/  LEA R4, P3, R0, R3, 0x1 ;  /* 0x0000000300047211 */ /* 0x000fe200078608ff */
[----:B-1----:R-:W-:-:S02]  /*19550*/  IMAD R14, R71, 0x2, R2 ;  /* 0x00000002470e7824 */ /* 0x002fc400078e0202 */
[----:B------:R-:W1:Y:S08]  /*19560*/  LDC R71, c[0x0][0x278] ;  /* 0x00009e00ff477b82 */ /* 0x000e700000000800 */
[----:B----4-:R-:W4:Y:S01]  /*19570*/  LDC R65, c[0x0][0x278] ;  /* 0x00009e00ff417b82 */ /* 0x010f220000000800 */
[----:B------:R-:W-:Y:S01]  /*19580*/  LEA.HI.X.SX32 R5, R0, R23, 0x1, P3 ;  /* 0x0000001700057211 */ /* 0x000fe200018f0eff */
[----:B------:R0:W-:Y:S01]  /*19590*/  STG.E.U16 desc[UR60][R66.64], R68 ;  /* 0x0000004442007986 */ /* 0x0001e2000c10153c */
[-C--:B------:R-:W-:Y:S01]  /*195a0*/  LEA R6, P4, R2, R3.reuse, 0x1 ;  /* 0x0000000302067211 */ /* 0x080fe200078808ff */
[----:B---3--:R-:W-:Y:S01]  /*195b0*/  IMAD R0, R73, 0x2, R14 ;  /* 0x0000000249007824 */ /* 0x008fe200078e020e */
[----:B------:R-:W-:-:S02]  /*195c0*/  LEA R12, P3, R14, R3, 0x1 ;  /* 0x000000030e0c7211 */ /* 0x000fc400078608ff */
[-C--:B------:R-:W-:Y:S01]  /*195d0*/  LEA.HI.X.SX32 R7, R2, R23.reuse, 0x1, P4 ;  /* 0x0000001702077211 */ /* 0x080fe200020f0eff */
[----:B--2---:R-:W-:Y:S01]  /*195e0*/  IMAD R2, R15, 0x2, R0 ;  /* 0x000000020f027824 */ /* 0x004fe200078e0200 */
[----:B------:R-:W-:Y:S01]  /*195f0*/  LEA.HI.X.SX32 R13, R14, R23, 0x1, P3 ;  /* 0x000000170e0d7211 */ /* 0x000fe200018f0eff */
[----:B------:R-:W2:Y:S01]  /*19600*/  LDC R73, c[0x0][0x278] ;  /* 0x00009e00ff497b82 */ /* 0x000ea20000000800 */
[----:B------:R-:W-:-:S07]  /*19610*/  LEA R14, P3, R0, R3, 0x1 ;  /* 0x00000003000e7211 */ /* 0x000fce00078608ff */
[----:B0-----:R-:W0:Y:S01]  /*19620*/  LDC R67, c[0x0][0x278] ;  /* 0x00009e00ff437b82 */ /* 0x001e220000000800 */
[----:B------:R3:W-:Y:S01]  /*19630*/  STG.E.U16 desc[UR60][R4.64], R16 ;  /* 0x0000001004007986 */ /* 0x0007e2000c10153c */
[----:B------:R-:W-:Y:S02]  /*19640*/  LEA.HI.X.SX32 R15, R0, R23, 0x1, P3 ;  /* 0x00000017000f7211 */ /* 0x000fe400018f0eff */
[----:B------:R-:W-:Y:S01]  /*19650*/  LEA R0, R69, R2, 0x1 ;  /* 0x0000000245007211 */ /* 0x000fe200078e08ff */
[----:B------:R4:W-:Y:S03]  /*19660*/  STG.E.U16 desc[UR60][R6.64], R17 ;  /* 0x0000001106007986 */ /* 0x0009e6000c10153c */
[----:B------:R-:W2:Y:S01]  /*19670*/  LDC R69, c[0x0][0x278] ;  /* 0x00009e00ff457b82 */ /* 0x000ea20000000800 */
[C---:B---3--:R-:W-:Y:S01]  /*19680*/  LEA R4, P3, R2.reuse, R3, 0x1 ;  /* 0x0000000302047211 */ /* 0x048fe200078608ff */
[----:B------:R3:W-:Y:S03]  /*19690*/  STG.E.U16 desc[UR60][R12.64], R18 ;  /* 0x000000120c007986 */ /* 0x0007e6000c10153c */
[----:B------:R-:W-:Y:S01]  /*196a0*/  LEA.HI.X.SX32 R5, R2, R23, 0x1, P3 ;  /* 0x0000001702057211 */ /* 0x000fe200018f0eff */
[----:B----4-:R-:W-:Y:S01]  /*196b0*/  IMAD R2, R65, 0x2, R0 ;  /* 0x0000000241027824 */ /* 0x010fe200078e0200 */
[C---:B------:R-:W-:Y:S01]  /*196c0*/  LEA R6, P3, R0.reuse, R3, 0x1 ;  /* 0x0000000300067211 */ /* 0x040fe200078608ff */
[----:B------:R-:W4:Y:S03]  /*196d0*/  LDC R65, c[0x0][0x278] ;  /* 0x00009e00ff417b82 */ /* 0x000f260000000800 */
[----:B------:R-:W-:Y:S01]  /*196e0*/  LEA.HI.X.SX32 R7, R0, R23, 0x1, P3 ;  /* 0x0000001700077211 */ /* 0x000fe200018f0eff */
[----:B-1----:R-:W-:Y:S01]  /*196f0*/  IMAD R0, R71, 0x2, R2 ;  /* 0x0000000247007824 */ /* 0x002fe200078e0202 */
[----:B---3--:R-:W-:-:S02]  /*19700*/  PRMT R13, R16, 0x7632, R13 ;  /* 0x00007632100d7816 */ /* 0x008fc4000000000d */
[C---:B------:R-:W-:Y:S01]  /*19710*/  LEA R12, P3, R2.reuse, R3, 0x1 ;  /* 0x00000003020c7211 */ /* 0x040fe200078608ff */
[----:B------:R1:W-:Y:S04]  /*19720*/  STG.E.U16 desc[UR60][R14.64], R19 ;  /* 0x000000130e007986 */ /* 0x0003e8000c10153c */
[----:B------:R3:W-:Y:S01]  /*19730*/  STG.E.U16 desc[UR60][R4.64], R13 ;  /* 0x0000000d04007986 */ /* 0x0007e2000c10153c */
[----:B------:R-:W-:Y:S02]  /*19740*/  PRMT R64, R17, 0x7632, R64 ;  /* 0x0000763211407816 */ /* 0x000fe40000000040 */
[----:B------:R-:W-:Y:S02]  /*19750*/  PRMT R68, R19, 0x7632, R68 ;  /* 0x0000763213447816 */ /* 0x000fe40000000044 */
[----:B-1----:R-:W1:Y:S01]  /*19760*/  LDC R19, c[0x0][0x278] ;  /* 0x00009e00ff137b82 */ /* 0x002e620000000800 */
[----:B---3--:R-:W-:Y:S01]  /*19770*/  LEA.HI.X.SX32 R13, R2, R23, 0x1, P3 ;  /* 0x00000017020d7211 */ /* 0x008fe200018f0eff */
[----:B0-----:R-:W-:Y:S01]  /*19780*/  IMAD R2, R67, 0x2, R0 ;  /* 0x0000000243027824 */ /* 0x001fe200078e0200 */
[----:B------:R-:W-:-:S02]  /*19790*/  LEA R16, P3, R0, R3, 0x1 ;  /* 0x0000000300107211 */ /* 0x000fc400078608ff */
[----:B------:R-:W-:-:S03]  /*197a0*/  PRMT R66, R18, 0x7632, R66 ;  /* 0x0000763212427816 */ /* 0x000fc60000000042 */
[----:B------:R-:W0:Y:S01]  /*197b0*/  LDC R67, c[0x0][0x278] ;  /* 0x00009e00ff437b82 */ /* 0x000e220000000800 */
[----:B------:R-:W-:Y:S02]  /*197c0*/  LEA.HI.X.SX32 R17, R0, R23, 0x1, P3 ;  /* 0x0000001700117211 */ /* 0x000fe400018f0eff */
[----:B--2---:R-:W-:Y:S02]  /*197d0*/  LEA R0, R73, R2, 0x1 ;  /* 0x0000000249007211 */ /* 0x004fe400078e08ff */
[----:B------:R-:W-:-:S03]  /*197e0*/  LEA R4, P3, R2, R3, 0x1 ;  /* 0x0000000302047211 */ /* 0x000fc600078608ff */
[----:B------:R-:W-:Y:S01]  /*197f0*/  IMAD R18, R69, 0x2, R0 ;  /* 0x0000000245127824 */ /* 0x000fe200078e0200 */
[----:B------:R2:W-:Y:S01]  /*19800*/  STG.E.U16 desc[UR60][R6.64], R64 ;  /* 0x0000004006007986 */ /* 0x0005e2000c10153c */
[----:B------:R-:W-:Y:S01]  /*19810*/  LEA.HI.X.SX32 R5, R2, R23, 0x1, P3 ;  /* 0x0000001702057211 */ /* 0x000fe200018f0eff */
[----:B------:R-:W3:Y:S01]  /*19820*/  LDC R69, c[0x0][0x278] ;  /* 0x00009e00ff457b82 */ /* 0x000ee20000000800 */
[-C--:B------:R-:W-:Y:S02]  /*19830*/  LEA R14, P4, R0, R3.reuse, 0x1 ;  /* 0x00000003000e7211 */ /* 0x080fe400078808ff */
[----:B--2---:R-:W-:-:S04]  /*19840*/  LEA R6, P3, R18, R3, 0x1 ;  /* 0x0000000312067211 */ /* 0x004fc800078608ff */
[-C--:B------:R-:W-:Y:S01]  /*19850*/  LEA.HI.X.SX32 R7, R18, R23.reuse, 0x1, P3 ;  /* 0x0000001712077211 */ /* 0x080fe200018f0eff */
[----:B----4-:R-:W-:Y:S02]  /*19860*/  IMAD R18, R65, 0x2, R18 ;  /* 0x0000000241127824 */ /* 0x010fe400078e0212 */
[----:B------:R-:W2:Y:S01]  /*19870*/  LDC R65, c[0x0][0x278] ;  /* 0x00009e00ff417b82 */ /* 0x000ea20000000800 */
[----:B------:R4:W-:Y:S01]  /*19880*/  STG.E.U16 desc[UR60][R12.64], R66 ;  /* 0x000000420c007986 */ /* 0x0009e2000c10153c */
[----:B------:R-:W-:-:S03]  /*19890*/  LEA.HI.X.SX32 R15, R0, R23, 0x1, P4 ;  /* 0x00000017000f7211 */ /* 0x000fc600020f0eff */
[----:B------:R5:W-:Y:S01]  /*198a0*/  STG.E.U16 desc[UR60][R16.64], R68 ;  /* 0x0000004410007986 */ /* 0x000be2000c10153c */
[----:B-1----:R-:W-:Y:S02]  /*198b0*/  LEA R0, R19, R18, 0x1 ;  /* 0x0000001213007211 */ /* 0x002fe400078e08ff */
[----:B------:R-:W1:Y:S01]  /*198c0*/  LDC R19, c[0x0][0x278] ;  /* 0x00009e00ff137b82 */ /* 0x000e620000000800 */
[----:B------:R0:W-:Y:S01]  /*198d0*/  STG.E.U16 desc[UR60][R4.64], R104 ;  /* 0x0000006804007986 */ /* 0x0001e2000c10153c */
[----:B----4-:R-:W-:-:S06]  /*198e0*/  LEA R12, P3, R18, R3, 0x1 ;  /* 0x00000003120c7211 */ /* 0x010fcc00078608ff */
[----:B-----5:R-:W4:Y:S01]  /*198f0*/  LDC R17, c[0x0][0x278] ;  /* 0x00009e00ff117b82 */ /* 0x020f220000000800 */
[----:B------:R-:W-:Y:S01]  /*19900*/  LEA.HI.X.SX32 R13, R18, R23, 0x1, P3 ;  /* 0x00000017120d7211 */ /* 0x000fe200018f0eff */
[----:B0-----:R-:W-:Y:S01]  /*19910*/  IMAD R2, R67, 0x2, R0 ;  /* 0x0000000243027824 */ /* 0x001fe200078e0200 */
[C---:B------:R-:W-:Y:S01]  /*19920*/  LEA R4, P3, R0.reuse, R3, 0x1 ;  /* 0x0000000300047211 */ /* 0x040fe200078608ff */
[----:B------:R0:W-:Y:S04]  /*19930*/  STG.E.U16 desc[UR60][R14.64], R105 ;  /* 0x000000690e007986 */ /* 0x0001e8000c10153c */
[----:B------:R-:W5:Y:S01]  /*19940*/  LDC R67, c[0x0][0x278] ;  /* 0x00009e00ff437b82 */ /* 0x000f620000000800 */
[----:B------:R0:W-:Y:S01]  /*19950*/  STG.E.U16 desc[UR60][R6.64], R106 ;  /* 0x0000006a06007986 */ /* 0x0001e2000c10153c */
[----:B------:R-:W-:Y:S01]  /*19960*/  LEA.HI.X.SX32 R5, R0, R23, 0x1, P3 ;  /* 0x0000001700057211 */ /* 0x000fe200018f0eff */
[----:B---3--:R-:W-:-:S02]  /*19970*/  IMAD R0, R69, 0x2, R2 ;  /* 0x0000000245007824 */ /* 0x008fc400078e0202 */
[----:B------:R-:W-:Y:S03]  /*19980*/  STG.E.U16 desc[UR60][R12.64], R107 ;  /* 0x0000006b0c007986 */ /* 0x000fe6000c10153c */
[----:B------:R-:W3:Y:S01]  /*19990*/  LDC R69, c[0x0][0x278] ;  /* 0x00009e00ff457b82 */ /* 0x000ee20000000800 */
[----:B0-----:R-:W-:Y:S02]  /*199a0*/  PRMT R15, R104, 0x7632, R15 ;  /* 0x00007632680f7816 */ /* 0x001fe4000000000f */
[----:B------:R-:W-:-:S04]  /*199b0*/  LEA R6, P3, R2, R3, 0x1 ;  /* 0x0000000302067211 */ /* 0x000fc800078608ff */
[----:B------:R-:W-:Y:S02]  /*199c0*/  LEA.HI.X.SX32 R7, R2, R23, 0x1, P3 ;  /* 0x0000001702077211 */ /* 0x000fe400018f0eff */
[C---:B------:R-:W-:Y:S02]  /*199d0*/  LEA R14, P3, R0.reuse, R3, 0x1 ;  /* 0x00000003000e7211 */ /* 0x040fe400078608ff */
[----:B--2---:R-:W-:Y:S01]  /*199e0*/  LEA R2, R65, R0, 0x1 ;  /* 0x0000000041027211 */ /* 0x004fe200078e08ff */
[----:B------:R0:W-:Y:S01]  /*199f0*/  STG.E.U16 desc[UR60][R4.64], R15 ;  /* 0x0000000f04007986 */ /* 0x0001e2000c10153c */
[----:B------:R-:W2:Y:S01]  /*19a00*/  LDC R65, c[0x0][0x278] ;  /* 0x00009e00ff417b82 */ /* 0x000ea20000000800 */
[----:B------:R-:W-:Y:S02]  /*19a10*/  PRMT R64, R105, 0x7632, R64 ;  /* 0x0000763269407816 */ /* 0x000fe40000000040 */
[----:B0-----:R-:W-:Y:S01]  /*19a20*/  LEA.HI.X.SX32 R15, R0, R23, 0x1, P3 ;  /* 0x00000017000f7211 */ /* 0x001fe200018f0eff */
[----:B----4-:R-:W-:Y:S01]  /*19a30*/  IMAD R0, R17, 0x2, R2 ;  /* 0x0000000211007824 */ /* 0x010fe200078e0202 */
[----:B------:R-:W-:-:S04]  /*19a40*/  LEA R16, P3, R2, R3, 0x1 ;  /* 0x0000000302107211 */ /* 0x000fc800078608ff */
[----:B------:R-:W-:Y:S01]  /*19a50*/  LEA.HI.X.SX32 R17, R2, R23, 0x1, P3 ;  /* 0x0000001702117211 */ /* 0x000fe200018f0eff */
[----:B-1----:R-:W-:Y:S01]  /*19a60*/  IMAD R2, R19, 0x2, R0 ;  /* 0x0000000213027824 */ /* 0x002fe200078e0200 */
[C---:B------:R-:W-:Y:S01]  /*19a70*/  LEA R4, P3, R0.reuse, R3, 0x1 ;  /* 0x0000000300047211 */ /* 0x040fe200078608ff */
[----:B------:R-:W0:Y:S03]  /*19a80*/  LDC R19, c[0x0][0x278] ;  /* 0x00009e00ff137b82 */ /* 0x000e260000000800 */
[----:B-----5:R-:W-:Y:S01]  /*19a90*/  LEA R18, R67, R2, 0x1 ;  /* 0x0000000243127211 */ /* 0x020fe200078e08ff */
[----:B------:R1:W-:Y:S01]  /*19aa0*/  STG.E.U16 desc[UR60][R6.64], R64 ;  /* 0x0000004006007986 */ /* 0x0003e2000c10153c */
[----:B------:R-:W-:-:S03]  /*19ab0*/  LEA.HI.X.SX32 R5, R0, R23, 0x1, P3 ;  /* 0x0000001700057211 */ /* 0x000fc600018f0eff */
[----:B------:R-:W4:Y:S01]  /*19ac0*/  LDC R67, c[0x0][0x278] ;  /* 0x00009e00ff437b82 */ /* 0x000f220000000800 */
[----:B------:R-:W-:Y:S02]  /*19ad0*/  PRMT R66, R106, 0x7632, R66 ;  /* 0x000076326a427816 */ /* 0x000fe40000000042 */
[----:B------:R-:W-:Y:S02]  /*19ae0*/  PRMT R68, R107, 0x7632, R68 ;  /* 0x000076326b447816 */ /* 0x000fe40000000044 */
[----:B-1----:R-:W-:-:S04]  /*19af0*/  LEA R6, P3, R18, R3, 0x1 ;  /* 0x0000000312067211 */ /* 0x002fc800078608ff */
[----:B------:R-:W-:Y:S01]  /*19b00*/  LEA.HI.X.SX32 R7, R18, R23, 0x1, P3 ;  /* 0x0000001712077211 */ /* 0x000fe200018f0eff */
[----:B---3--:R-:W-:Y:S02]  /*19b10*/  IMAD R18, R69, 0x2, R18 ;  /* 0x0000000245127824 */ /* 0x008fe400078e0212 */
[----:B------:R-:W1:Y:S01]  /*19b20*/  LDC R69, c[0x0][0x278] ;  /* 0x00009e00ff457b82 */ /* 0x000e620000000800 */
[----:B------:R3:W-:Y:S04]  /*19b30*/  STG.E.U16 desc[UR60][R14.64], R66 ;  /* 0x000000420e007986 */ /* 0x0007e8000c10153c */
[----:B------:R5:W-:Y:S01]  /*19b40*/  STG.E.U16 desc[UR60][R16.64], R68 ;  /* 0x0000004410007986 */ /* 0x000be2000c10153c */
[----:B------:R-:W-:Y:S01]  /*19b50*/  LEA R12, P4, R2, R3, 0x1 ;  /* 0x00000003020c7211 */ /* 0x000fe200078808ff */
[----:B--2---:R-:W-:-:S02]  /*19b60*/  IMAD R0, R65, 0x2, R18 ;  /* 0x0000000241007824 */ /* 0x004fc400078e0212 */
[----:B------:R-:W2:Y:S01]  /*19b70*/  LDC R65, c[0x0][0x278] ;  /* 0x00009e00ff417b82 */ /* 0x000ea20000000800 */
[----:B------:R-:W-:Y:S02]  /*19b80*/  LEA.HI.X.SX32 R13, R2, R23, 0x1, P4 ;  /* 0x00000017020d7211 */ /* 0x000fe400020f0eff */
[----:B---3--:R-:W-:-:S05]  /*19b90*/  LEA R14, P3, R18, R3, 0x1 ;  /* 0x00000003120e7211 */ /* 0x008fca00078608ff */
[----:B-----5:R-:W3:Y:S01]  /*19ba0*/  LDC R17, c[0x0][0x278] ;  /* 0x00009e00ff117b82 */ /* 0x020ee20000000800 */
[----:B------:R5:W-:Y:S01]  /*19bb0*/  STG.E.U16 desc[UR60][R4.64], R8 ;  /* 0x0000000804007986 */ /* 0x000be2000c10153c */
[----:B------:R-:W-:Y:S02]  /*19bc0*/  LEA.HI.X.SX32 R15, R18, R23, 0x1, P3 ;  /* 0x00000017120f7211 */ /* 0x000fe400018f0eff */
[----:B0-----:R-:W-:Y:S01]  /*19bd0*/  LEA R2, R19, R0, 0x1 ;  /* 0x0000000013027211 */ /* 0x001fe200078e08ff */
[----:B------:R0:W-:Y:S03]  /*19be0*/  STG.E.U16 desc[UR60][R12.64], R9 ;  /* 0x000000090c007986 */ /* 0x0001e6000c10153c */
[----:B------:R-:W2:Y:S01]  /*19bf0*/  LDC R19, c[0x0][0x278] ;  /* 0x00009e00ff137b82 */ /* 0x000ea20000000800 */
[----:B------:R0:W-:Y:S01]  /*19c00*/  STG.E.U16 desc[UR60][R6.64], R10 ;  /* 0x0000000a06007986 */ /* 0x0001e2000c10153c */
[----:B-----5:R-:W-:-:S04]  /*19c10*/  LEA R4, P3, R0, R3, 0x1 ;  /* 0x0000000300047211 */ /* 0x020fc800078608ff */
[----:B------:R-:W-:Y:S01]  /*19c20*/  LEA.HI.X.SX32 R5, R0, R23, 0x1, P3 ;  /* 0x0000001700057211 */ /* 0x000fe200018f0eff */
[----:B----4-:R-:W-:Y:S01]  /*19c30*/  IMAD R0, R67, 0x2, R2 ;  /* 0x0000000243007824 */ /* 0x010fe200078e0202 */
[----:B0-----:R-:W-:Y:S01]  /*19c40*/  PRMT R13, R8, 0x7632, R13 ;  /* 0x00007632080d7816 */ /* 0x001fe2000000000d */
[----:B------:R-:W0:Y:S01]  /*19c50*/  LDC R67, c[0x0][0x278] ;  /* 0x00009e00ff437b82 */ /* 0x000e220000000800 */
[----:B------:R-:W-:-:S04]  /*19c60*/  LEA R6, P3, R2, R3, 0x1 ;  /* 0x0000000302067211 */ /* 0x000fc800078608ff */
[----:B------:R-:W-:Y:S01]  /*19c70*/  LEA.HI.X.SX32 R7, R2, R23, 0x1, P3 ;  /* 0x0000001702077211 */ /* 0x000fe200018f0eff */
[----:B-1----:R-:W-:Y:S01]  /*19c80*/  IMAD R2, R69, 0x2, R0 ;  /* 0x0000000245027824 */ /* 0x002fe200078e0200 */
[C---:B------:R-:W-:Y:S01]  /*19c90*/  LEA R8, P3, R0.reuse, R3, 0x1 ;  /* 0x0000000300087211 */ /* 0x040fe200078608ff */
[----:B------:R1:W-:Y:S01]  /*19ca0*/  STG.E.U16 desc[UR60][R14.64], R11 ;  /* 0x0000000b0e007986 */ /* 0x0003e2000c10153c */
[----:B------:R-:W-:Y:S02]  /*19cb0*/  PRMT R16, R9, 0x7632, R16 ;  /* 0x0000763209107816 */ /* 0x000fe40000000010 */
[----:B------:R-:W-:Y:S02]  /*19cc0*/  LEA.HI.X.SX32 R9, R0, R23, 0x1, P3 ;  /* 0x0000001700097211 */ /* 0x000fe400018f0eff */
[C---:B------:R-:W-:Y:S02]  /*19cd0*/  LEA R12, P3, R2.reuse, R3, 0x1 ;  /* 0x00000003020c7211 */ /* 0x040fe400078608ff */
[----:B---3--:R-:W-:Y:S01]  /*19ce0*/  LEA R0, R17, R2, 0x1 ;  /* 0x0000000211007211 */ /* 0x008fe200078e08ff */
[----:B------:R3:W-:Y:S01]  /*19cf0*/  STG.E.U16 desc[UR60][R4.64], R13 ;  /* 0x0000000d04007986 */ /* 0x0007e2000c10153c */
[----:B------:R-:W4:Y:S08]  /*19d00*/  LDC R17, c[0x0][0x278] ;  /* 0x00009e00ff117b82 */ /* 0x000f300000000800 */
[----:B-1----:R-:W1:Y:S01]  /*19d10*/  LDC R15, c[0x0][0x278] ;  /* 0x00009e00ff0f7b82 */ /* 0x002e620000000800 */
[----:B---3--:R-:W-:Y:S01]  /*19d20*/  LEA.HI.X.SX32 R13, R2, R23, 0x1, P3 ;  /* 0x00000017020d7211 */ /* 0x008fe200018f0eff */
[----:B--2---:R-:W-:Y:S01]  /*19d30*/  IMAD R2, R65, 0x2, R0 ;  /* 0x0000000241027824 */ /* 0x004fe200078e0200 */
[----:B------:R-:W-:-:S03]  /*19d40*/  LEA R4, P3, R0, R3, 0x1 ;  /* 0x0000000300047211 */ /* 0x000fc600078608ff */
[----:B------:R-:W-:Y:S01]  /*19d50*/  IMAD R14, R19, 0x2, R2 ;  /* 0x00000002130e7824 */ /* 0x000fe200078e0202 */
[----:B------:R-:W-:Y:S01]  /*19d60*/  PRMT R64, R10, 0x7632, R64 ;  /* 0x000076320a407816 */ /* 0x000fe20000000040 */
[----:B------:R-:W2:Y:S01]  /*19d70*/  LDC R19, c[0x0][0x278] ;  /* 0x00009e00ff137b82 */ /* 0x000ea20000000800 */
[----:B------:R3:W-:Y:S01]  /*19d80*/  STG.E.U16 desc[UR60][R6.64], R16 ;  /* 0x0000001006007986 */ /* 0x0007e2000c10153c */
[----:B------:R-:W-:Y:S02]  /*19d90*/  LEA.HI.X.SX32 R5, R0, R23, 0x1, P3 ;  /* 0x0000001700057211 */ /* 0x000fe400018f0eff */
[----:B------:R-:W-:Y:S01]  /*19da0*/  PRMT R18, R11, 0x7632, R18 ;  /* 0x000076320b127816 */ /* 0x000fe20000000012 */
[----:B------:R-:W-:Y:S03]  /*19db0*/  STG.E.U16 desc[UR60][R8.64], R64 ;  /* 0x0000004008007986 */ /* 0x000fe6000c10153c */
[----:B------:R-:W5:Y:S01]  /*19dc0*/  LDC R65, c[0x0][0x278] ;  /* 0x00009e00ff417b82 */ /* 0x000f620000000800 */
[C---:B---3--:R-:W-:Y:S01]  /*19dd0*/  LEA R6, P3, R14.reuse, R3, 0x1 ;  /* 0x000000030e067211 */ /* 0x048fe200078608ff */
[----:B------:R3:W-:Y:S03]  /*19de0*/  STG.E.U16 desc[UR60][R12.64], R18 ;  /* 0x000000120c007986 */ /* 0x0007e6000c10153c */
[----:B------:R-:W-:-:S02]  /*19df0*/  LEA.HI.X.SX32 R7, R14, R23, 0x1, P3 ;  /* 0x000000170e077211 */ /* 0x000fc400018f0eff */
[----:B0-----:R-:W-:Y:S02]  /*19e00*/  LEA R14, R67, R14, 0x1 ;  /* 0x0000000e430e7211 */ /* 0x001fe400078e08ff */
[-C--:B------:R-:W-:Y:S01]  /*19e10*/  LEA R10, P4, R2, R3.reuse, 0x1 ;  /* 0x00000003020a7211 */ /* 0x080fe200078808ff */
[----:B---3--:R-:W0:Y:S01]  /*19e20*/  LDC R13, c[0x0][0x278] ;  /* 0x00009e00ff0d7b82 */ /* 0x008e220000000800 */
[----:B------:R-:W-:Y:S01]  /*19e30*/  LEA R8, P3, R14, R3, 0x1 ;  /* 0x000000030e087211 */ /* 0x000fe200078608ff */
[----:B-1----:R-:W-:Y:S01]  /*19e40*/  IMAD R0, R15, 0x2, R14 ;  /* 0x000000020f007824 */ /* 0x002fe200078e020e */
[-C--:B------:R-:W-:Y:S01]  /*19e50*/  LEA.HI.X.SX32 R11, R2, R23.reuse, 0x1, P4 ;  /* 0x00000017020b7211 */ /* 0x080fe200020f0eff */
[----:B------:R1:W-:Y:S01]  /*19e60*/  STG.E.U16 desc[UR60][R4.64], R128 ;  /* 0x0000008004007986 */ /* 0x0003e2000c10153c */
[----:B------:R-:W-:-:S03]  /*19e70*/  LEA.HI.X.SX32 R9, R14, R23, 0x1, P3 ;  /* 0x000000170e097211 */ /* 0x000fc600018f0eff */
[----:B------:R-:W3:Y:S01]  /*19e80*/  LDC R15, c[0x0][0x278] ;  /* 0x00009e00ff0f7b82 */ /* 0x000ee20000000800 */
[----:B----4-:R-:W-:Y:S01]  /*19e90*/  IMAD R2, R17, 0x2, R0 ;  /* 0x0000000211027824 */ /* 0x010fe200078e0200 */
[----:B------:R4:W-:Y:S01]  /*19ea0*/  STG.E.U16 desc[UR60][R10.64], R129 ;  /* 0x000000810a007986 */ /* 0x0009e2000c10153c */
[----:B-1----:R-:W-:-:S05]  /*19eb0*/  LEA R4, P3, R0, R3, 0x1 ;  /* 0x0000000300047211 */ /* 0x002fca00078608ff */
[----:B------:R-:W1:Y:S01]  /*19ec0*/  LDC R17, c[0x0][0x278] ;  /* 0x00009e00ff117b82 */ /* 0x000e620000000800 */
[----:B------:R5:W-:Y:S01]  /*19ed0*/  STG.E.U16 desc[UR60][R6.64], R130 ;  /* 0x0000008206007986 */ /* 0x000be2000c10153c */
[----:B------:R-:W-:Y:S02]  /*19ee0*/  LEA.HI.X.SX32 R5, R0, R23, 0x1, P3 ;  /* 0x0000001700057211 */ /* 0x000fe400018f0eff */
[----:B--2---:R-:W-:Y:S02]  /*19ef0*/  LEA R0, R19, R2, 0x1 ;  /* 0x0000000213007211 */ /* 0x004fe400078e08ff */
[----:B----4-:R-:W-:Y:S02]  /*19f00*/  PRMT R11, R128, 0x7632, R11 ;  /* 0x00007632800b7816 */ /* 0x010fe4000000000b */
[----:B------:R-:W2:Y:S01]  /*19f10*/  LDC R19, c[0x0][0x278] ;  /* 0x00009e00ff137b82 */ /* 0x000ea20000000800 */
[C---:B-----5:R-:W-:Y:S01]  /*19f20*/  LEA R6, P3, R2.reuse, R3, 0x1 ;  /* 0x0000000302067211 */ /* 0x060fe200078608ff */
[----:B------:R-:W-:Y:S03]  /*19f30*/  STG.E.U16 desc[UR60][R8.64], R131 ;  /* 0x0000008308007986 */ /* 0x000fe6000c10153c */
[----:B------:R-:W-:Y:S01]  /*19f40*/  LEA.HI.X.SX32 R7, R2, R23, 0x1, P3 ;  /* 0x0000001702077211 */ /* 0x000fe200018f0eff */
[----:B------:R-:W-:Y:S01]  /*19f50*/  IMAD R2, R65, 0x2, R0 ;  /* 0x0000000241027824 */ /* 0x000fe200078e0200 */
[----:B------:R-:W-:Y:S01]  /*19f60*/  LEA R10, P3, R0, R3, 0x1 ;  /* 0x00000003000a7211 */ /* 0x000fe200078608ff */
[----:B------:R4:W-:Y:S01]  /*19f70*/  STG.E.U16 desc[UR60][R4.64], R11 ;  /* 0x0000000b04007986 */ /* 0x0009e2000c10153c */
[----:B------:R-:W5:Y:S01]  /*19f80*/  LDC R65, c[0x0][0x278] ;  /* 0x00009e00ff417b82 */ /* 0x000f620000000800 */
[----:B------:R-:W-:-:S02]  /*19f90*/  PRMT R16, R129, 0x7632, R16 ;  /* 0x0000763281107816 */ /* 0x000fc40000000010 */
[----:B----4-:R-:W-:Y:S01]  /*19fa0*/  LEA.HI.X.SX32 R11, R0, R23, 0x1, P3 ;  /* 0x00000017000b7211 */ /* 0x010fe200018f0eff */
[----:B0-----:R-:W-:Y:S01]  /*19fb0*/  IMAD R0, R13, 0x2, R2 ;  /* 0x000000020d007824 */ /* 0x001fe200078e0202 */
[----:B------:R-:W-:-:S04]  /*19fc0*/  LEA R12, P3, R2, R3, 0x1 ;  /* 0x00000003020c7211 */ /* 0x000fc800078608ff */
[----:B------:R-:W-:Y:S02]  /*19fd0*/  LEA.HI.X.SX32 R13, R2, R23, 0x1, P3 ;  /* 0x00000017020d7211 */ /* 0x000fe400018f0eff */
[----:B---3--:R-:W-:Y:S02]  /*19fe0*/  LEA R2, R15, R0, 0x1 ;  /* 0x000000000f027211 */ /* 0x008fe400078e08ff */
[----:B------:R-:W0:Y:S01]  /*19ff0*/  LDC R15, c[0x0][0x278] ;  /* 0x00009e00ff0f7b82 */ /* 0x000e220000000800 */
[C---:B------:R-:W-:Y:S02]  /*1a000*/  LEA R4, P3, R0.reuse, R3, 0x1 ;  /* 0x0000000300047211 */ /* 0x040fe400078608ff */
[----:B-1----:R-:W-:Y:S01]  /*1a010*/  IMAD R14, R17, 0x2, R2 ;  /* 0x00000002110e7824 */ /* 0x002fe200078e0202 */
[----:B------:R1:W-:Y:S01]  /*1a020*/  STG.E.U16 desc[UR60][R6.64], R16 ;  /* 0x0000001006007986 */ /* 0x0003e2000c10153c */
[----:B------:R-:W-:-:S03]  /*1a030*/  LEA.HI.X.SX32 R5, R0, R23, 0x1, P3 ;  /* 0x0000001700057211 */ /* 0x000fc600018f0eff */
[----:B------:R-:W3:Y:S01]  /*1a040*/  LDC R17, c[0x0][0x278] ;  /* 0x00009e00ff117b82 */ /* 0x000ee20000000800 */
[----:B------:R-:W-:Y:S02]  /*1a050*/  PRMT R18, R130, 0x7632, R18 ;  /* 0x0000763282127816 */ /* 0x000fe40000000012 */
[----:B------:R-:W-:Y:S02]  /*1a060*/  PRMT R64, R131, 0x7632, R64 ;  /* 0x0000763283407816 */ /* 0x000fe40000000040 */
[----:B-1----:R-:W-:-:S04]  /*1a070*/  LEA R6, P3, R14, R3, 0x1 ;  /* 0x000000030e067211 */ /* 0x002fc800078608ff */
[----:B------:R-:W-:Y:S01]  /*1a080*/  LEA.HI.X.SX32 R7, R14, R23, 0x1, P3 ;  /* 0x000000170e077211 */ /* 0x000fe200018f0eff */
[----:B--2---:R-:W-:Y:S02]  /*1a090*/  IMAD R14, R19, 0x2, R14 ;  /* 0x00000002130e7824 */ /* 0x004fe400078e020e */
[----:B------:R-:W1:Y:S01]  /*1a0a0*/  LDC R19, c[0x0][0x278] ;  /* 0x00009e00ff137b82 */ /* 0x000e620000000800 */
[----:B------:R2:W-:Y:S01]  /*1a0b0*/  STG.E.U16 desc[UR60][R10.64], R18 ;  /* 0x000000120a007986 */ /* 0x0005e2000c10153c */
[----:B------:R-:W-:-:S03]  /*1a0c0*/  LEA R8, P4, R2, R3, 0x1 ;  /* 0x0000000302087211 */ /* 0x000fc600078808ff */
[----:B------:R4:W-:Y:S01]  /*1a0d0*/  STG.E.U16 desc[UR60][R12.64], R64 ;  /* 0x000000400c007986 */ /* 0x0009e2000c10153c */
[----:B-----5:R-:W-:Y:S02]  /*1a0e0*/  LEA R0, R65, R14, 0x1 ;  /* 0x0000000e41007211 */ /* 0x020fe400078e08ff */
[----:B------:R-:W5:Y:S01]  /*1a0f0*/  LDC R65, c[0x0][0x278] ;  /* 0x00009e00ff417b82 */ /* 0x000f620000000800 */
[----:B------:R-:W-:Y:S02]  /*1a100*/  LEA.HI.X.SX32 R9, R2, R23, 0x1, P4 ;  /* 0x0000001702097211 */ /* 0x000fe400020f0eff */
[----:B--2---:R-:W-:-:S05]  /*1a110*/  LEA R10, P3, R14, R3, 0x1 ;  /* 0x000000030e0a7211 */ /* 0x004fca00078608ff */
[----:B----4-:R-:W2:Y:S01]  /*1a120*/  LDC R13, c[0x0][0x278] ;  /* 0x00009e00ff0d7b82 */ /* 0x010ea20000000800 */
[----:B------:R4:W-:Y:S01]  /*1a130*/  STG.E.U16 desc[UR60][R4.64], R124 ;  /* 0x0000007c04007986 */ /* 0x0009e2000c10153c */
[----:B------:R-:W-:Y:S01]  /*1a140*/  LEA.HI.X.SX32 R11, R14, R23, 0x1, P3 ;  /* 0x000000170e0b7211 */ /* 0x000fe200018f0eff */
[----:B0-----:R-:W-:Y:S02]  /*1a150*/  IMAD R2, R15, 0x2, R0 ;  /* 0x000000020f027824 */ /* 0x001fe400078e0200 */
[----:B------:R0:W-:Y:S03]  /*1a160*/  STG.E.U16 desc[UR60][R8.64], R125 ;  /* 0x0000007d08007986 */ /* 0x0001e6000c10153c */
[----:B------:R-:W5:Y:S01]  /*1a170*/  LDC R15, c[0x0][0x278] ;  /* 0x00009e00ff0f7b82 */ /* 0x000f620000000800 */
[----:B------:R0:W-:Y:S01]  /*1a180*/  STG.E.U16 desc[UR60][R6.64], R126 ;  /* 0x0000007e06007986 */ /* 0x0001e2000c10153c */
[----:B----4-:R-:W-:-:S04]  /*1a190*/  LEA R4, P3, R0, R3, 0x1 ;  /* 0x0000000300047211 */ /* 0x010fc800078608ff */
[----:B------:R-:W-:Y:S01]  /*1a1a0*/  LEA.HI.X.SX32 R5, R0, R23, 0x1, P3 ;  /* 0x0000001700057211 */ /* 0x000fe200018f0eff */
[----:B---3--:R-:W-:Y:S01]  /*1a1b0*/  IMAD R0, R17, 0x2, R2 ;  /* 0x0000000211007824 */ /* 0x008fe200078e0202 */
[----:B0-----:R-:W-:Y:S01]  /*1a1c0*/  PRMT R9, R124, 0x7632, R9 ;  /* 0x000076327c097816 */ /* 0x001fe20000000009 */
[----:B------:R-:W0:Y:S01]  /*1a1d0*/  LDC R17, c[0x0][0x278] ;  /* 0x00009e00ff117b82 */ /* 0x000e220000000800 */
[C---:B------:R-:W-:Y:S01]  /*1a1e0*/  LEA R6, P3, R2.reuse, R3, 0x1 ;  /* 0x0000000302067211 */ /* 0x040fe200078608ff */
[----:B------:R-:W-:Y:S03]  /*1a1f0*/  STG.E.U16 desc[UR60][R10.64], R127 ;  /* 0x0000007f0a007986 */ /* 0x000fe6000c10153c */
[----:B------:R-:W-:Y:S02]  /*1a200*/  LEA.HI.X.SX32 R7, R2, R23, 0x1, P3 ;  /* 0x0000001702077211 */ /* 0x000fe400018f0eff */
[----:B------:R-:W-:-:S02]  /*1a210*/  LEA R8, P3, R0, R3, 0x1 ;  /* 0x0000000300087211 */ /* 0x000fc400078608ff */
[----:B-1----:R-:W-:Y:S01]  /*1a220*/  LEA R2, R19, R0, 0x1 ;  /* 0x0000000013027211 */ /* 0x002fe200078e08ff */
[----:B------:R1:W-:Y:S01]  /*1a230*/  STG.E.U16 desc[UR60][R4.64], R9 ;  /* 0x0000000904007986 */ /* 0x0003e2000c10153c */
[----:B------:R-:W3:Y:S01]  /*1a240*/  LDC R19, c[0x0][0x278] ;  /* 0x00009e00ff137b82 */ /* 0x000ee20000000800 */
[----:B------:R-:W-:Y:S02]  /*1a250*/  PRMT R16, R125, 0x7632, R16 ;  /* 0x000076327d107816 */ /* 0x000fe40000000010 */
[----:B-1----:R-:W-:Y:S01]  /*1a260*/  LEA.HI.X.SX32 R9, R0, R23, 0x1, P3 ;  /* 0x0000001700097211 */ /* 0x002fe200018f0eff */
[----:B--2---:R-:W-:Y:S01]  /*1a270*/  IMAD R0, R13, 0x2, R2 ;  /* 0x000000020d007824 */ /* 0x004fe200078e0202 */
[----:B------:R-:W-:-:S04]  /*1a280*/  LEA R12, P3, R2, R3, 0x1 ;  /* 0x00000003020c7211 */ /* 0x000fc800078608ff */
[----:B------:R-:W-:Y:S01]  /*1a290*/  LEA.HI.X.SX32 R13, R2, R23, 0x1, P3 ;  /* 0x00000017020d7211 */ /* 0x000fe200018f0eff */
[----:B-----5:R-:W-:Y:S01]  /*1a2a0*/  IMAD R2, R65, 0x2, R0 ;  /* 0x0000000241027824 */ /* 0x020fe200078e0200 */
[C---:B------:R-:W-:Y:S01]  /*1a2b0*/  LEA R4, P3, R0.reuse, R3, 0x1 ;  /* 0x0000000300047211 */ /* 0x040fe200078608ff */
[----:B------:R-:W1:Y:S03]  /*1a2c0*/  LDC R65, c[0x0][0x278] ;  /* 0x00009e00ff417b82 */ /* 0x000e660000000800 */
[----:B------:R-:W-:Y:S01]  /*1a2d0*/  LEA R14, R15, R2, 0x1 ;  /* 0x000000020f0e7211 */ /* 0x000fe200078e08ff */
[----:B------:R2:W-:Y:S01]  /*1a2e0*/  STG.E.U16 desc[UR60][R6.64], R16 ;  /* 0x0000001006007986 */ /* 0x0005e2000c10153c */
[----:B------:R-:W-:-:S03]  /*1a2f0*/  LEA.HI.X.SX32 R5, R0, R23, 0x1, P3 ;  /* 0x0000001700057211 */ /* 0x000fc600018f0eff */
[----:B------:R-:W4:Y:S01]  /*1a300*/  LDC R15, c[0x0][0x278] ;  /* 0x00009e00ff0f7b82 */ /* 0x000f220000000800 */
[----:B------:R-:W-:Y:S02]  /*1a310*/  PRMT R18, R126, 0x7632, R18 ;  /* 0x000076327e127816 */ /* 0x000fe40000000012 */
[----:B------:R-:W-:Y:S02]  /*1a320*/  PRMT R64, R127, 0x7632, R64 ;  /* 0x000076327f407816 */ /* 0x000fe40000000040 */
[----:B--2---:R-:W-:-:S04]  /*1a330*/  LEA R6, P3, R14, R3, 0x1 ;  /* 0x000000030e067211 */ /* 0x004fc800078608ff */
[----:B------:R-:W-:Y:S01]  /*1a340*/  LEA.HI.X.SX32 R7, R14, R23, 0x1, P3 ;  /* 0x000000170e077211 */ /* 0x000fe200018f0eff */
[----:B0-----:R-:W-:Y:S02]  /*1a350*/  IMAD R14, R17, 0x2, R14 ;  /* 0x00000002110e7824 */ /* 0x001fe400078e020e */
[----:B------:R-:W0:Y:S01]  /*1a360*/  LDC R17, c[0x0][0x278] ;  /* 0x00009e00ff117b82 */ /* 0x000e220000000800 */
[----:B------:R2:W-:Y:S04]  /*1a370*/  STG.E.U16 desc[UR60][R8.64], R18 ;  /* 0x0000001208007986 */ /* 0x0005e8000c10153c */
[----:B------:R5:W-:Y:S01]  /*1a380*/  STG.E.U16 desc[UR60][R12.64], R64 ;  /* 0x000000400c007986 */ /* 0x000be2000c10153c */
[----:B------:R-:W-:Y:S01]  /*1a390*/  LEA R10, P4, R2, R3, 0x1 ;  /* 0x00000003020a7211 */ /* 0x000fe200078808ff */
[----:B---3--:R-:W-:-:S02]  /*1a3a0*/  IMAD R0, R19, 0x2, R14 ;  /* 0x0000000213007824 */ /* 0x008fc400078e020e */
[----:B------:R-:W3:Y:S01]  /*1a3b0*/  LDC R19, c[0x0][0x278] ;  /* 0x00009e00ff137b82 */ /* 0x000ee20000000800 */
[----:B------:R-:W-:Y:S02]  /*1a3c0*/  LEA.HI.X.SX32 R11, R2, R23, 0x1, P4 ;  /* 0x00000017020b7211 */ /* 0x000fe400020f0eff */
[----:B--2---:R-:W-:-:S05]  /*1a3d0*/  LEA R8, P3, R14, R3, 0x1 ;  /* 0x000000030e087211 */ /* 0x004fca00078608ff */
[----:B-----5:R-:W2:Y:S01]  /*1a3e0*/  LDC R13, c[0x0][0x278] ;  /* 0x00009e00ff0d7b82 */ /* 0x020ea20000000800 */
[----:B------:R5:W-:Y:S01]  /*1a3f0*/  STG.E.U16 desc[UR60][R4.64], R120 ;  /* 0x0000007804007986 */ /* 0x000be2000c10153c */
[----:B------:R-:W-:Y:S02]  /*1a400*/  LEA.HI.X.SX32 R9, R14, R23, 0x1, P3 ;  /* 0x000000170e097211 */ /* 0x000fe400018f0eff */
[----:B-1----:R-:W-:Y:S01]  /*1a410*/  LEA R2, R65, R0, 0x1 ;  /* 0x0000000041027211 */ /* 0x002fe200078e08ff */
[----:B------:R1:W-:Y:S03]  /*1a420*/  STG.E.U16 desc[UR60][R10.64], R121 ;  /* 0x000000790a007986 */ /* 0x0003e6000c10153c */
[----:B------:R-:W3:Y:S01]  /*1a430*/  LDC R65, c[0x0][0x278] ;  /* 0x00009e00ff417b82 */ /* 0x000ee20000000800 */
[----:B------:R1:W-:Y:S01]  /*1a440*/  STG.E.U16 desc[UR60][R6.64], R122 ;  /* 0x0000007a06007986 */ /* 0x0003e2000c10153c */
[----:B-----5:R-:W-:-:S04]  /*1a450*/  LEA R4, P3, R0, R3, 0x1 ;  /* 0x0000000300047211 */ /* 0x020fc800078608ff */
[----:B------:R-:W-:Y:S01]  /*1a460*/  LEA.HI.X.SX32 R5, R0, R23, 0x1, P3 ;  /* 0x0000001700057211 */ /* 0x000fe200018f0eff */
[----:B----4-:R-:W-:Y:S01]  /*1a470*/  IMAD R0, R15, 0x2, R2 ;  /* 0x000000020f007824 */ /* 0x010fe200078e0202 */
[----:B-1----:R-:W-:Y:S01]  /*1a480*/  PRMT R11, R120, 0x7632, R11 ;  /* 0x00007632780b7816 */ /* 0x002fe2000000000b */
[----:B------:R-:W1:Y:S01]  /*1a490*/  LDC R15, c[0x0][0x278] ;  /* 0x00009e00ff0f7b82 */ /* 0x000e620000000800 */
[C---:B------:R-:W-:Y:S01]  /*1a4a0*/  LEA R6, P3, R2.reuse, R3, 0x1 ;  /* 0x0000000302067211 */ /* 0x040fe200078608ff */
[----:B------:R-:W-:Y:S03]  /*1a4b0*/  STG.E.U16 desc[UR60][R8.64], R123 ;  /* 0x0000007b08007986 */ /* 0x000fe6000c10153c */
[----:B------:R-:W-:Y:S01]  /*1a4c0*/  LEA.HI.X.SX32 R7, R2, R23, 0x1, P3 ;  /* 0x0000001702077211 */ /* 0x000fe200018f0eff */
[----:B0-----:R-:W-:Y:S01]  /*1a4d0*/  IMAD R2, R17, 0x2, R0 ;  /* 0x0000000211027824 */ /* 0x001fe200078e0200 */
[----:B------:R-:W-:Y:S01]  /*1a4e0*/  LEA R10, P3, R0, R3, 0x1 ;  /* 0x00000003000a7211 */ /* 0x000fe200078608ff */
[----:B------:R0:W-:Y:S01]  /*1a4f0*/  STG.E.U16 desc[UR60][R4.64], R11 ;  /* 0x0000000b04007986 */ /* 0x0001e2000c10153c */
[----:B------:R-:W4:Y:S01]  /*1a500*/  LDC R17, c[0x0][0x278] ;  /* 0x00009e00ff117b82 */ /* 0x000f220000000800 */
[----:B------:R-:W-:-:S02]  /*1a510*/  PRMT R16, R121, 0x7632, R16 ;  /* 0x0000763279107816 */ /* 0x000fc40000000010 */
[----:B0-----:R-:W-:Y:S02]  /*1a520*/  LEA.HI.X.SX32 R11, R0, R23, 0x1, P3 ;  /* 0x00000017000b7211 */ /* 0x001fe400018f0eff */
[C---:B------:R-:W-:Y:S02]  /*1a530*/  LEA R12, P3, R2.reuse, R3, 0x1 ;  /* 0x00000003020c7211 */ /* 0x040fe400078608ff */
[----:B--2---:R-:W-:Y:S02]  /*1a540*/  LEA R0, R13, R2, 0x1 ;  /* 0x000000020d007211 */ /* 0x004fe400078e08ff */
[----:B------:R-:W-:-:S03]  /*1a550*/  LEA.HI.X.SX32 R13, R2, R23, 0x1, P3 ;  /* 0x00000017020d7211 */ /* 0x000fc600018f0eff */
[----:B---3--:R-:W-:Y:S01]  /*1a560*/  IMAD R2, R19, 0x2, R0 ;  /* 0x0000000213027824 */ /* 0x008fe200078e0200 */
[C---:B------:R-:W-:Y:S01]  /*1a570*/  LEA R4, P3, R0.reuse, R3, 0x1 ;  /* 0x0000000300047211 */ /* 0x040fe200078608ff */
[----:B------:R-:W0:Y:S02]  /*1a580*/  LDC R19, c[0x0][0x278] ;  /* 0x00009e00ff137b82 */ /* 0x000e240000000800 */
[----:B------:R-:W-:Y:S01]  /*1a590*/  IMAD R14, R65, 0x2, R2 ;  /* 0x00000002410e7824 */ /* 0x000fe200078e0202 */
[----:B------:R2:W-:Y:S01]  /*1a5a0*/  STG.E.U16 desc[UR60][R6.64], R16 ;  /* 0x0000001006007986 */ /* 0x0005e2000c10153c */
[----:B------:R-:W-:-:S04]  /*1a5b0*/  LEA.HI.X.SX32 R5, R0, R23, 0x1, P3 ;  /* 0x0000001700057211 */ /* 0x000fc800018f0eff */
[----:B------:R-:W3:Y:S01]  /*1a5c0*/  LDC R65, c[0x0][0x278] ;  /* 0x00009e00ff417b82 */ /* 0x000ee20000000800 */
[----:B------:R-:W-:Y:S02]  /*1a5d0*/  PRMT R18, R122, 0x7632, R18 ;  /* 0x000076327a127816 */ /* 0x000fe40000000012 */
[C---:B--2---:R-:W-:Y:S02]  /*1a5e0*/  LEA R6, P3, R14.reuse, R3, 0x1 ;  /* 0x000000030e067211 */ /* 0x044fe400078608ff */
[----:B------:R-:W-:Y:S02]  /*1a5f0*/  PRMT R64, R123, 0x7632, R64 ;  /* 0x000076327b407816 */ /* 0x000fe40000000040 */
[----:B------:R-:W-:Y:S02]  /*1a600*/  LEA.HI.X.SX32 R7, R14, R23, 0x1, P3 ;  /* 0x000000170e077211 */ /* 0x000fe400018f0eff */
[----:B-1----:R-:W-:Y:S02]  /*1a610*/  LEA R14, R15, R14, 0x1 ;  /* 0x0000000e0f0e7211 */ /* 0x002fe400078e08ff */
[----:B------:R-:W1:Y:S01]  /*1a620*/  LDC R15, c[0x0][0x278] ;  /* 0x00009e00ff0f7b82 */ /* 0x000e620000000800 */
[----:B------:R2:W-:Y:S04]  /*1a630*/  STG.E.U16 desc[UR60][R10.64], R18 ;  /* 0x000000120a007986 */ /* 0x0005e8000c10153c */
[----:B------:R5:W-:Y:S01]  /*1a640*/  STG.E.U16 desc[UR60][R12.64], R64 ;  /* 0x000000400c007986 */ /* 0x000be2000c10153c */
[----:B------:R-:W-:Y:S01]  /*1a650*/  LEA R8, P4, R2, R3, 0x1 ;  /* 0x0000000302087211 */ /* 0x000fe200078808ff */
[----:B----4-:R-:W-:-:S02]  /*1a660*/  IMAD R0, R17, 0x2, R14 ;  /* 0x0000000211007824 */ /* 0x010fc400078e020e */
[----:B------:R-:W4:Y:S01]  /*1a670*/  LDC R17, c[0x0][0x278] ;  /* 0x00009e00ff117b82 */ /* 0x000f220000000800 */
[----:B------:R-:W-:Y:S02]  /*1a680*/  LEA.HI.X.SX32 R9, R2, R23, 0x1, P4 ;  /* 0x0000001702097211 */ /* 0x000fe400020f0eff */
[----:B--2---:R-:W-:-:S05]  /*1a690*/  LEA R10, P3, R14, R3, 0x1 ;  /* 0x000000030e0a7211 */ /* 0x004fca00078608ff */
[----:B-----5:R-:W2:Y:S01]  /*1a6a0*/  LDC R13, c[0x0][0x278] ;  /* 0x00009e00ff0d7b82 */ /* 0x020ea20000000800 */
[----:B------:R5:W-:Y:S01]  /*1a6b0*/  STG.E.U16 desc[UR60][R4.64], R116 ;  /* 0x0000007404007986 */ /* 0x000be2000c10153c */
[----:B------:R-:W-:Y:S01]  /*1a6c0*/  LEA.HI.X.SX32 R11, R14, R23, 0x1, P3 ;  /* 0x000000170e0b7211 */ /* 0x000fe200018f0eff */
[----:B0-----:R-:W-:Y:S02]  /*1a6d0*/  IMAD R2, R19, 0x2, R0 ;  /* 0x0000000213027824 */ /* 0x001fe400078e0200 */
[----:B------:R-:W-:Y:S03]  /*1a6e0*/  STG.E.U16 desc[UR60][R8.64], R117 ;  /* 0x0000007508007986 */ /* 0x000fe6000c10153c */
[----:B------:R-:W0:Y:S01]  /*1a6f0*/  LDC R19, c[0x0][0x278] ;  /* 0x00009e00ff137b82 */ /* 0x000e220000000800 */
[----:B------:R3:W-:Y:S01]  /*1a700*/  STG.E.U16 desc[UR60][R6.64], R118 ;  /* 0x0000007606007986 */ /* 0x0007e2000c10153c */
[----:B-----5:R-:W-:-:S04]  /*1a710*/  LEA R4, P3, R0, R3, 0x1 ;  /* 0x0000000300047211 */ /* 0x020fc800078608ff */
[----:B------:R-:W-:Y:S02]  /*1a720*/  LEA.HI.X.SX32 R5, R0, R23, 0x1, P3 ;  /* 0x0000001700057211 */ /* 0x000fe400018f0eff */
[----:B---3--:R-:W-:Y:S02]  /*1a730*/  LEA R0, R65, R2, 0x1 ;  /* 0x0000000241007211 */ /* 0x008fe400078e08ff */
[----:B------:R-:W-:Y:S01]  /*1a740*/  LEA R6, P3, R2, R3, 0x1 ;  /* 0x0000000302067211 */ /* 0x000fe200078608ff */
[----:B------:R-:W3:Y:S01]  /*1a750*/  LDC R65, c[0x0][0x278] ;  /* 0x00009e00ff417b82 */ /* 0x000ee20000000800 */
[----:B------:R-:W-:Y:S02]  /*1a760*/  PRMT R9, R116, 0x7632, R9 ;  /* 0x0000763274097816 */ /* 0x000fe40000000009 */
[----:B------:R-:W-:Y:S01]  /*1a770*/  LEA.HI.X.SX32 R7, R2, R23, 0x1, P3 ;  /* 0x0000001702077211 */ /* 0x000fe200018f0eff */
[----:B-1----:R-:W-:Y:S01]  /*1a780*/  IMAD R2, R15, 0x2, R0 ;  /* 0x000000020f027824 */ /* 0x002fe200078e0200 */
[----:B------:R-:W-:Y:S01]  /*1a790*/  LEA R8, P3, R0, R3, 0x1 ;  /* 0x0000000300087211 */ /* 0x000fe200078608ff */
[----:B------:R-:W-:Y:S02]  /*1a7a0*/  STG.E.U16 desc[UR60][R10.64], R119 ;  /* 0x000000770a007986 */ /* 0x000fe4000c10153c */
[----:B------:R-:W1:Y:S02]  /*1a7b0*/  LDC R15, c[0x0][0x278] ;  /* 0x00009e00ff0f7b82 */ /* 0x000e640000000800 */
[----:B------:R5:W-:Y:S01]  /*1a7c0*/  STG.E.U16 desc[UR60][R4.64], R9 ;  /* 0x0000000904007986 */ /* 0x000be2000c10153c */
[----:B------:R-:W-:-:S02]  /*1a7d0*/  PRMT R16, R117, 0x7632, R16 ;  /* 0x0000763275107816 */ /* 0x000fc40000000010 */
[----:B-----5:R-:W-:Y:S01]  /*1a7e0*/  LEA.HI.X.SX32 R9, R0, R23, 0x1, P3 ;  /* 0x0000001700097211 */ /* 0x020fe200018f0eff */
[----:B--2---:R-:W-:Y:S01]  /*1a7f0*/  IMAD R0, R13, 0x2, R2 ;  /* 0x000000020d007824 */ /* 0x004fe200078e0202 */
[----:B------:R-:W-:-:S04]  /*1a800*/  LEA R12, P3, R2, R3, 0x1 ;  /* 0x00000003020c7211 */ /* 0x000fc800078608ff */
[----:B------:R-:W-:Y:S02]  /*1a810*/  LEA.HI.X.SX32 R13, R2, R23, 0x1, P3 ;  /* 0x00000017020d7211 */ /* 0x000fe400018f0eff */
[----:B----4-:R-:W-:Y:S02]  /*1a820*/  LEA R2, R17, R0, 0x1 ;  /* 0x0000000011027211 */ /* 0x010fe400078e08ff */
[----:B------:R-:W2:Y:S01]  /*1a830*/  LDC R17, c[0x0][0x278] ;  /* 0x00009e00ff117b82 */ /* 0x000ea20000000800 */
[C---:B------:R-:W-:Y:S02]  /*1a840*/  LEA R4, P3, R0.reuse, R3, 0x1 ;  /* 0x0000000300047211 */ /* 0x040fe400078608ff */
[----:B0-----:R-:W-:Y:S01]  /*1a850*/  IMAD R14, R19, 0x2, R2 ;  /* 0x00000002130e7824 */ /* 0x001fe200078e0202 */
[----:B------:R0:W-:Y:S01]  /*1a860*/  STG.E.U16 desc[UR60][R6.64], R16 ;  /* 0x0000001006007986 */ /* 0x0001e2000c10153c */
[----:B------:R-:W-:-:S03]  /*1a870*/  LEA.HI.X.SX32 R5, R0, R23, 0x1, P3 ;  /* 0x0000001700057211 */ /* 0x000fc600018f0eff */
[----:B------:R-:W4:Y:S01]  /*1a880*/  LDC R19, c[0x0][0x278] ;  /* 0x00009e00ff137b82 */ /* 0x000f220000000800 */
[----:B------:R-:W-:Y:S02]  /*1a890*/  PRMT R18, R118, 0x7632, R18 ;  /* 0x0000763276127816 */ /* 0x000fe40000000012 */
[----:B------:R-:W-:Y:S02]  /*1a8a0*/  PRMT R64, R119, 0x7632, R64 ;  /* 0x0000763277407816 */ /* 0x000fe40000000040 */
[----:B0-----:R-:W-:-:S04]  /*1a8b0*/  LEA R6, P3, R14, R3, 0x1 ;  /* 0x000000030e067211 */ /* 0x001fc800078608ff */
[----:B------:R-:W-:Y:S01]  /*1a8c0*/  LEA.HI.X.SX32 R7, R14, R23, 0x1, P3 ;  /* 0x000000170e077211 */ /* 0x000fe200018f0eff */
[----:B---3--:R-:W-:Y:S02]  /*1a8d0*/  IMAD R14, R65, 0x2, R14 ;  /* 0x00000002410e7824 */ /* 0x008fe400078e020e */
[----:B------:R-:W0:Y:S01]  /*1a8e0*/  LDC R65, c[0x0][0x278] ;  /* 0x00009e00ff417b82 */ /* 0x000e220000000800 */
[----:B------:R3:W-:Y:S01]  /*1a8f0*/  STG.E.U16 desc[UR60][R8.64], R18 ;  /* 0x0000001208007986 */ /* 0x0007e2000c10153c */
[----:B------:R-:W-:-:S03]  /*1a900*/  LEA R10, P4, R2, R3, 0x1 ;  /* 0x00000003020a7211 */ /* 0x000fc600078808ff */
[----:B------:R5:W-:Y:S01]  /*1a910*/  STG.E.U16 desc[UR60][R12.64], R64 ;  /* 0x000000400c007986 */ /* 0x000be2000c10153c */
[----:B-1----:R-:W-:Y:S02]  /*1a920*/  LEA R0, R15, R14, 0x1 ;  /* 0x0000000e0f007211 */ /* 0x002fe400078e08ff */
[----:B------:R-:W1:Y:S01]  /*1a930*/  LDC R15, c[0x0][0x278] ;  /* 0x00009e00ff0f7b82 */ /* 0x000e620000000800 */
[----:B------:R-:W-:Y:S02]  /*1a940*/  LEA.HI.X.SX32 R11, R2, R23, 0x1, P4 ;  /* 0x00000017020b7211 */ /* 0x000fe400020f0eff */
[----:B---3--:R-:W-:-:S05]  /*1a950*/  LEA R8, P3, R14, R3, 0x1 ;  /* 0x000000030e087211 */ /* 0x008fca00078608ff */
[----:B-----5:R-:W3:Y:S01]  /*1a960*/  LDC R13, c[0x0][0x278] ;  /* 0x00009e00ff0d7b82 */ /* 0x020ee20000000800 */
[----:B------:R5:W-:Y:S01]  /*1a970*/  STG.E.U16 desc[UR60][R4.64], R112 ;  /* 0x0000007004007986 */ /* 0x000be2000c10153c */
[----:B------:R-:W-:Y:S01]  /*1a980*/  LEA.HI.X.SX32 R9, R14, R23, 0x1, P3 ;  /* 0x000000170e097211 */ /* 0x000fe200018f0eff */
[----:B--2---:R-:W-:Y:S02]  /*1a990*/  IMAD R2, R17, 0x2, R0 ;  /* 0x0000000211027824 */ /* 0x004fe400078e0200 */
[----:B------:R2:W-:Y:S03]  /*1a9a0*/  STG.E.U16 desc[UR60][R10.64], R113 ;  /* 0x000000710a007986 */ /* 0x0005e6000c10153c */
[----:B------:R-:W1:Y:S01]  /*1a9b0*/  LDC R17, c[0x0][0x278] ;  /* 0x00009e00ff117b82 */ /* 0x000e620000000800 */
[----:B------:R2:W-:Y:S01]  /*1a9c0*/  STG.E.U16 desc[UR60][R6.64], R114 ;  /* 0x0000007206007986 */ /* 0x0005e2000c10153c */
[----:B-----5:R-:W-:-:S04]  /*1a9d0*/  LEA R4, P3, R0, R3, 0x1 ;  /* 0x0000000300047211 */ /* 0x020fc800078608ff */
[----:B------:R-:W-:Y:S01]  /*1a9e0*/  LEA.HI.X.SX32 R5, R0, R23, 0x1, P3 ;  /* 0x0000001700057211 */ /* 0x000fe200018f0eff */
[----:B----4-:R-:W-:Y:S01]  /*1a9f0*/  IMAD R0, R19, 0x2, R2 ;  /* 0x0000000213007824 */ /* 0x010fe200078e0202 */
[----:B--2---:R-:W-:Y:S01]  /*1aa00*/  PRMT R11, R112, 0x7632, R11 ;  /* 0x00007632700b7816 */ /* 0x004fe2000000000b */
[----:B------:R-:W2:Y:S01]  /*1aa10*/  LDC R19, c[0x0][0x278] ;  /* 0x00009e00ff137b82 */ /* 0x000ea20000000800 */
[C---:B------:R-:W-:Y:S01]  /*1aa20*/  LEA R6, P3, R2.reuse, R3, 0x1 ;  /* 0x0000000302067211 */ /* 0x040fe200078608ff */
[----:B------:R-:W-:Y:S03]  /*1aa30*/  STG.E.U16 desc[UR60][R8.64], R115 ;  /* 0x0000007308007986 */ /* 0x000fe6000c10153c */
[----:B------:R-:W-:Y:S02]  /*1aa40*/  LEA.HI.X.SX32 R7, R2, R23, 0x1, P3 ;  /* 0x0000001702077211 */ /* 0x000fe400018f0eff */
[----:B------:R-:W-:-:S02]  /*1aa50*/  LEA R10, P3, R0, R3, 0x1 ;  /* 0x00000003000a7211 */ /* 0x000fc400078608ff */
[----:B0-----:R-:W-:Y:S01]  /*1aa60*/  LEA R2, R65, R0, 0x1 ;  /* 0x0000000041027211 */ /* 0x001fe200078e08ff */
[----:B------:R0:W-:Y:S01]  /*1aa70*/  STG.E.U16 desc[UR60][R4.64], R11 ;  /* 0x0000000b04007986 */ /* 0x0001e2000c10153c */
[----:B------:R-:W4:Y:S01]  /*1aa80*/  LDC R65, c[0x0][0x278] ;  /* 0x00009e00ff417b82 */ /* 0x000f220000000800 */
[----:B------:R-:W-:Y:S02]  /*1aa90*/  PRMT R16, R113, 0x7632, R16 ;  /* 0x0000763271107816 */ /* 0x000fe40000000010 */
[----:B0-----:R-:W-:Y:S01]  /*1aaa0*/  LEA.HI.X.SX32 R11, R0, R23, 0x1, P3 ;  /* 0x00000017000b7211 */ /* 0x001fe200018f0eff */
[----:B---3--:R-:W-:Y:S01]  /*1aab0*/  IMAD R0, R13, 0x2, R2 ;  /* 0x000000020d007824 */ /* 0x008fe200078e0202 */
[----:B------:R-:W-:-:S04]  /*1aac0*/  LEA R12, P3, R2, R3, 0x1 ;  /* 0x00000003020c7211 */ /* 0x000fc800078608ff */
[----:B------:R-:W-:Y:S01]  /*1aad0*/  LEA.HI.X.SX32 R13, R2, R23, 0x1, P3 ;  /* 0x00000017020d7211 */ /* 0x000fe200018f0eff */
[----:B-1----:R-:W-:Y:S01]  /*1aae0*/  IMAD R2, R15, 0x2, R0 ;  /* 0x000000020f027824 */ /* 0x002fe200078e0200 */
[C---:B------:R-:W-:Y:S01]  /*1aaf0*/  LEA R4, P3, R0.reuse, R3, 0x1 ;  /* 0x0000000300047211 */ /* 0x040fe200078608ff */
[----:B------:R-:W0:Y:S03]  /*1ab00*/  LDC R15, c[0x0][0x278] ;  /* 0x00009e00ff0f7b82 */ /* 0x000e260000000800 */
[----:B------:R-:W-:Y:S01]  /*1ab10*/  LEA R14, R17, R2, 0x1 ;  /* 0x00000002110e7211 */ /* 0x000fe200078e08ff */
        /* <DEDUP_REMOVED lines=18> */
[----:B------:R-:W-:Y:S02]  /*1ac40*/  LEA.HI.X.SX32 R11, R14, R23, 0x1, P3 ;  /* 0x000000170e0b7211 */ /* 0x000fe400018f0eff */
[----:B0-----:R-:W-:Y:S01]  /*1ac50*/  LEA R2, R15, R0, 0x1 ;  /* 0x000000000f027211 */ /* 0x001fe200078e08ff */
[----:B------:R0:W-:Y:S03]  /*1ac60*/  STG.E.U16 desc[UR60][R8.64], R109 ;  /* 0x0000006d08007986 */ /* 0x0001e6000c10153c */
[----:B------:R-:W4:Y:S01]  /*1ac70*/  LDC R15, c[0x0][0x278] ;  /* 0x00009e00ff0f7b82 */ /* 0x000f220000000800 */
[----:B------:R0:W-:Y:S01]  /*1ac80*/  STG.E.U16 desc[UR60][R6.64], R110 ;  /* 0x0000006e06007986 */ /* 0x0001e2000c10153c */
[----:B-----5:R-:W-:-:S04]  /*1ac90*/  LEA R4, P3, R0, R3, 0x1 ;  /* 0x0000000300047211 */ /* 0x020fc800078608ff */
[----:B------:R-:W-:Y:S01]  /*1aca0*/  LEA.HI.X.SX32 R5, R0, R23, 0x1, P3 ;  /* 0x0000001700057211 */ /* 0x000fe200018f0eff */
[----:B---3--:R-:W-:Y:S01]  /*1acb0*/  IMAD R0, R17, 0x2, R2 ;  /* 0x0000000211007824 */ /* 0x008fe200078e0202 */
[----:B0-----:R-:W-:Y:S01]  /*1acc0*/  PRMT R9, R108, 0x7632, R9 ;  /* 0x000076326c097816 */ /* 0x001fe20000000009 */
[----:B------:R-:W0:Y:S01]  /*1acd0*/  LDC R17, c[0x0][0x278] ;  /* 0x00009e00ff117b82 */ /* 0x000e220000000800 */
[C---:B------:R-:W-:Y:S01]  /*1ace0*/  LEA R6, P3, R2.reuse, R3, 0x1 ;  /* 0x0000000302067211 */ /* 0x040fe200078608ff */
[----:B------:R-:W-:Y:S03]  /*1acf0*/  STG.E.U16 desc[UR60][R10.64], R111 ;  /* 0x0000006f0a007986 */ /* 0x000fe6000c10153c */
[----:B------:R-:W-:Y:S01]  /*1ad00*/  LEA.HI.X.SX32 R7, R2, R23, 0x1, P3 ;  /* 0x0000001702077211 */ /* 0x000fe200018f0eff */
[----:B-1----:R-:W-:Y:S01]  /*1ad10*/  IMAD R2, R19, 0x2, R0 ;  /* 0x0000000213027824 */ /* 0x002fe200078e0200 */
[----:B------:R-:W-:Y:S01]  /*1ad20*/  LEA R8, P3, R0, R3, 0x1 ;  /* 0x0000000300087211 */ /* 0x000fe200078608ff */
[----:B------:R1:W-:Y:S01]  /*1ad30*/  STG.E.U16 desc[UR60][R4.64], R9 ;  /* 0x0000000904007986 */ /* 0x0003e2000c10153c */
[----:B------:R-:W3:Y:S01]  /*1ad40*/  LDC R19, c[0x0][0x278] ;  /* 0x00009e00ff137b82 */ /* 0x000ee20000000800 */
[----:B------:R-:W-:-:S02]  /*1ad50*/  PRMT R16, R109, 0x7632, R16 ;  /* 0x000076326d107816 */ /* 0x000fc40000000010 */
[----:B-1----:R-:W-:Y:S02]  /*1ad60*/  LEA.HI.X.SX32 R9, R0, R23, 0x1, P3 ;  /* 0x0000001700097211 */ /* 0x002fe400018f0eff */
[C---:B------:R-:W-:Y:S02]  /*1ad70*/  LEA R12, P3, R2.reuse, R3, 0x1 ;  /* 0x00000003020c7211 */ /* 0x040fe400078608ff */
[----:B--2---:R-:W-:Y:S02]  /*1ad80*/  LEA R0, R13, R2, 0x1 ;  /* 0x000000020d007211 */ /* 0x004fe400078e08ff */
[----:B------:R-:W-:-:S03]  /*1ad90*/  LEA.HI.X.SX32 R13, R2, R23, 0x1, P3 ;  /* 0x00000017020d7211 */ /* 0x000fc600018f0eff */
[----:B----4-:R-:W-:Y:S01]  /*1ada0*/  IMAD R2, R65, 0x2, R0 ;  /* 0x0000000241027824 */ /* 0x010fe200078e0200 */
[C---:B------:R-:W-:Y:S01]  /*1adb0*/  LEA R4, P3, R0.reuse, R3, 0x1 ;  /* 0x0000000300047211 */ /* 0x040fe200078608ff */
[----:B------:R-:W1:Y:S02]  /*1adc0*/  LDC R65, c[0x0][0x278] ;  /* 0x00009e00ff417b82 */ /* 0x000e640000000800 */
[----:B------:R-:W-:Y:S01]  /*1add0*/  IMAD R14, R15, 0x2, R2 ;  /* 0x000000020f0e7824 */ /* 0x000fe200078e0202 */
[----:B------:R2:W-:Y:S01]  /*1ade0*/  STG.E.U16 desc[UR60][R6.64], R16 ;  /* 0x0000001006007986 */ /* 0x0005e2000c10153c */
[----:B------:R-:W-:-:S04]  /*1adf0*/  LEA.HI.X.SX32 R5, R0, R23, 0x1, P3 ;  /* 0x0000001700057211 */ /* 0x000fc800018f0eff */
[----:B------:R-:W4:Y:S01]  /*1ae00*/  LDC R15, c[0x0][0x278] ;  /* 0x00009e00ff0f7b82 */ /* 0x000f220000000800 */
[----:B------:R-:W-:Y:S02]  /*1ae10*/  PRMT R18, R110, 0x7632, R18 ;  /* 0x000076326e127816 */ /* 0x000fe40000000012 */
[C---:B--2---:R-:W-:Y:S02]  /*1ae20*/  LEA R6, P3, R14.reuse, R3, 0x1 ;  /* 0x000000030e067211 */ /* 0x044fe400078608ff */
[----:B------:R-:W-:Y:S02]  /*1ae30*/  PRMT R64, R111, 0x7632, R64 ;  /* 0x000076326f407816 */ /* 0x000fe40000000040 */
[----:B------:R-:W-:Y:S02]  /*1ae40*/  LEA.HI.X.SX32 R7, R14, R23, 0x1, P3 ;  /* 0x000000170e077211 */ /* 0x000fe400018f0eff */
[----:B0-----:R-:W-:Y:S02]  /*1ae50*/  LEA R14, R17, R14, 0x1 ;  /* 0x0000000e110e7211 */ /* 0x001fe400078e08ff */
        /* <DEDUP_REMOVED lines=10> */
[----:B------:R-:W-:Y:S01]  /*1af00*/  LEA.HI.X.SX32 R9, R14, R23, 0x1, P3 ;  /* 0x000000170e097211 */ /* 0x000fe200018f0eff */
[----:B-1----:R-:W-:Y:S02]  /*1af10*/  IMAD R2, R65, 0x2, R0 ;  /* 0x0000000241027824 */ /* 0x002fe400078e0200 */
[----:B------:R-:W-:Y:S03]  /*1af20*/  STG.E.U16 desc[UR60][R10.64], R137 ;  /* 0x000000890a007986 */ /* 0x000fe6000c10153c */
[----:B------:R-:W1:Y:S01]  /*1af30*/  LDC R65, c[0x0][0x278] ;  /* 0x00009e00ff417b82 */ /* 0x000e620000000800 */
[----:B------:R4:W-:Y:S01]  /*1af40*/  STG.E.U16 desc[UR60][R6.64], R138 ;  /* 0x0000008a06007986 */ /* 0x0009e2000c10153c */
[----:B-----5:R-:W-:-:S04]  /*1af50*/  LEA R4, P3, R0, R3, 0x1 ;  /* 0x0000000300047211 */ /* 0x020fc800078608ff */
[----:B------:R-:W-:Y:S02]  /*1af60*/  LEA.HI.X.SX32 R5, R0, R23, 0x1, P3 ;  /* 0x0000001700057211 */ /* 0x000fe400018f0eff */
[----:B----4-:R-:W-:Y:S02]  /*1af70*/  LEA R0, R15, R2, 0x1 ;  /* 0x000000020f007211 */ /* 0x010fe400078e08ff */
[----:B------:R-:W-:Y:S01]  /*1af80*/  LEA R6, P3, R2, R3, 0x1 ;  /* 0x0000000302067211 */ /* 0x000fe200078608ff */
[----:B------:R-:W4:Y:S01]  /*1af90*/  LDC R15, c[0x0][0x278] ;  /* 0x00009e00ff0f7b82 */ /* 0x000f220000000800 */
[----:B------:R-:W-:Y:S02]  /*1afa0*/  PRMT R11, R136, 0x7632, R11 ;  /* 0x00007632880b7816 */ /* 0x000fe4000000000b */
[----:B------:R-:W-:Y:S01]  /*1afb0*/  LEA.HI.X.SX32 R7, R2, R23, 0x1, P3 ;  /* 0x0000001702077211 */ /* 0x000fe200018f0eff */
[----:B0-----:R-:W-:Y:S01]  /*1afc0*/  IMAD R2, R17, 0x2, R0 ;  /* 0x0000000211027824 */ /* 0x001fe200078e0200 */
[----:B------:R-:W-:Y:S01]  /*1afd0*/  LEA R10, P3, R0, R3, 0x1 ;  /* 0x00000003000a7211 */ /* 0x000fe200078608ff */
[----:B------:R-:W-:Y:S02]  /*1afe0*/  STG.E.U16 desc[UR60][R8.64], R139 ;  /* 0x0000008b08007986 */ /* 0x000fe4000c10153c */
[----:B------:R-:W0:Y:S02]  /*1aff0*/  LDC R17, c[0x0][0x278] ;  /* 0x00009e00ff117b82 */ /* 0x000e240000000800 */
[----:B------:R5:W-:Y:S01]  /*1b000*/  STG.E.U16 desc[UR60][R4.64], R11 ;  /* 0x0000000b04007986 */ /* 0x000be2000c10153c */
[----:B------:R-:W-:-:S02]  /*1b010*/  PRMT R16, R137, 0x7632, R16 ;  /* 0x0000763289107816 */ /* 0x000fc40000000010 */
[----:B-----5:R-:W-:Y:S01]  /*1b020*/  LEA.HI.X.SX32 R11, R0, R23, 0x1, P3 ;  /* 0x00000017000b7211 */ /* 0x020fe200018f0eff */
[----:B--2---:R-:W-:Y:S01]  /*1b030*/  IMAD R0, R13, 0x2, R2 ;  /* 0x000000020d007824 */ /* 0x004fe200078e0202 */
[----:B------:R-:W-:-:S04]  /*1b040*/  LEA R12, P3, R2, R3, 0x1 ;  /* 0x00000003020c7211 */ /* 0x000fc800078608ff */
[----:B------:R-:W-:Y:S02]  /*1b050*/  LEA.HI.X.SX32 R13, R2, R23, 0x1, P3 ;  /* 0x00000017020d7211 */ /* 0x000fe400018f0eff */
[----:B---3--:R-:W-:Y:S02]  /*1b060*/  LEA R2, R19, R0, 0x1 ;  /* 0x0000000013027211 */ /* 0x008fe400078e08ff */
[----:B------:R-:W2:Y:S01]  /*1b070*/  LDC R19, c[0x0][0x278] ;  /* 0x00009e00ff137b82 */ /* 0x000ea20000000800 */
        /* <DEDUP_REMOVED lines=9> */
[----:B----4-:R-:W-:Y:S02]  /*1b110*/  IMAD R14, R15, 0x2, R14 ;  /* 0x000000020f0e7824 */ /* 0x010fe400078e020e */
[----:B------:R-:W1:Y:S01]  /*1b120*/  LDC R15, c[0x0][0x278] ;  /* 0x00009e00ff0f7b82 */ /* 0x000e620000000800 */
[----:B------:R4:W-:Y:S01]  /*1b130*/  STG.E.U16 desc[UR60][R10.64], R18 ;  /* 0x000000120a007986 */ /* 0x0009e2000c10153c */
[----:B------:R-:W-:-:S03]  /*1b140*/  LEA R8, P4, R2, R3, 0x1 ;  /* 0x0000000302087211 */ /* 0x000fc600078808ff */
[----:B------:R5:W-:Y:S01]  /*1b150*/  STG.E.U16 desc[UR60][R12.64], R64 ;  /* 0x000000400c007986 */ /* 0x000be2000c10153c */
[----:B0-----:R-:W-:Y:S02]  /*1b160*/  LEA R0, R17, R14, 0x1 ;  /* 0x0000000e11007211 */ /* 0x001fe400078e08ff */
[----:B------:R-:W0:Y:S01]  /*1b170*/  LDC R17, c[0x0][0x278] ;  /* 0x00009e00ff117b82 */ /* 0x000e220000000800 */
[----:B------:R-:W-:Y:S02]  /*1b180*/  LEA.HI.X.SX32 R9, R2, R23, 0x1, P4 ;  /* 0x0000001702097211 */ /* 0x000fe400020f0eff */
[----:B----4-:R-:W-:-:S05]  /*1b190*/  LEA R10, P3, R14, R3, 0x1 ;  /* 0x000000030e0a7211 */ /* 0x010fca00078608ff */
[----:B-----5:R-:W4:Y:S01]  /*1b1a0*/  LDC R13, c[0x0][0x278] ;  /* 0x00009e00ff0d7b82 */ /* 0x020f220000000800 */
[----:B------:R5:W-:Y:S01]  /*1b1b0*/  STG.E.U16 desc[UR60][R4.64], R140 ;  /* 0x0000008c04007986 */ /* 0x000be2000c10153c */
[----:B------:R-:W-:Y:S01]  /*1b1c0*/  LEA.HI.X.SX32 R11, R14, R23, 0x1, P3 ;  /* 0x000000170e0b7211 */ /* 0x000fe200018f0eff */
[----:B--2---:R-:W-:Y:S02]  /*1b1d0*/  IMAD R2, R19, 0x2, R0 ;  /* 0x0000000213027824 */ /* 0x004fe400078e0200 */
[----:B------:R2:W-:Y:S03]  /*1b1e0*/  STG.E.U16 desc[UR60][R8.64], R141 ;  /* 0x0000008d08007986 */ /* 0x0005e6000c10153c */
[----:B------:R-:W0:Y:S01]  /*1b1f0*/  LDC R19, c[0x0][0x278] ;  /* 0x00009e00ff137b82 */ /* 0x000e220000000800 */
[----:B------:R2:W-:Y:S01]  /*1b200*/  STG.E.U16 desc[UR60][R6.64], R142 ;  /* 0x0000008e06007986 */ /* 0x0005e2000c10153c */
[----:B-----5:R-:W-:-:S04]  /*1b210*/  LEA R4, P3, R0, R3, 0x1 ;  /* 0x0000000300047211 */ /* 0x020fc800078608ff */
[----:B------:R-:W-:Y:S01]  /*1b220*/  LEA.HI.X.SX32 R5, R0, R23, 0x1, P3 ;  /* 0x0000001700057211 */ /* 0x000fe200018f0eff */
[----:B---3--:R-:W-:Y:S01]  /*1b230*/  IMAD R0, R65, 0x2, R2 ;  /* 0x0000000241007824 */ /* 0x008fe200078e0202 */
[----:B--2---:R-:W-:Y:S01]  /*1b240*/  PRMT R9, R140, 0x7632, R9 ;  /* 0x000076328c097816 */ /* 0x004fe20000000009 */
[----:B------:R-:W2:Y:S01]  /*1b250*/  LDC R65, c[0x0][0x278] ;  /* 0x00009e00ff417b82 */ /* 0x000ea20000000800 */
        /* <DEDUP_REMOVED lines=9> */
[----:B----4-:R-:W-:Y:S01]  /*1b2f0*/  IMAD R0, R13, 0x2, R2 ;  /* 0x000000020d007824 */ /* 0x010fe200078e0202 */
[----:B------:R-:W-:-:S04]  /*1b300*/  LEA R12, P3, R2, R3, 0x1 ;  /* 0x00000003020c7211 */ /* 0x000fc800078608ff */
[----:B------:R-:W-:Y:S01]  /*1b310*/  LEA.HI.X.SX32 R13, R2, R23, 0x1, P3 ;  /* 0x00000017020d7211 */ /* 0x000fe200018f0eff */
[----:B0-----:R-:W-:Y:S01]  /*1b320*/  IMAD R2, R17, 0x2, R0 ;  /* 0x0000000211027824 */ /* 0x001fe200078e0200 */
[C---:B------:R-:W-:Y:S01]  /*1b330*/  LEA R4, P3, R0.reuse, R3, 0x1 ;  /* 0x0000000300047211 */ /* 0x040fe200078608ff */
[----:B------:R-:W0:Y:S03]  /*1b340*/  LDC R17, c[0x0][0x278] ;  /* 0x00009e00ff117b82 */ /* 0x000e260000000800 */
[----:B------:R-:W-:Y:S01]  /*1b350*/  LEA R14, R19, R2, 0x1 ;  /* 0x00000002130e7211 */ /* 0x000fe200078e08ff */
[----:B------:R1:W-:Y:S01]  /*1b360*/  STG.E.U16 desc[UR60][R6.64], R16 ;  /* 0x0000001006007986 */ /* 0x0003e2000c10153c */
[----:B------:R-:W-:-:S03]  /*1b370*/  LEA.HI.X.SX32 R5, R0, R23, 0x1, P3 ;  /* 0x0000001700057211 */ /* 0x000fc600018f0eff */
[----:B------:R-:W4:Y:S01]  /*1b380*/  LDC R19, c[0x0][0x278] ;  /* 0x00009e00ff137b82 */ /* 0x000f220000000800 */
        /* <DEDUP_REMOVED lines=16> */
[----:B0-----:R-:W-:Y:S01]  /*1b490*/  LEA R2, R17, R0, 0x1 ;  /* 0x0000000011027211 */ /* 0x001fe200078e08ff */
[----:B------:R0:W-:Y:S03]  /*1b4a0*/  STG.E.U16 desc[UR60][R10.64], R133 ;  /* 0x000000850a007986 */ /* 0x0001e6000c10153c */
[----:B------:R-:W3:Y:S01]  /*1b4b0*/  LDC R17, c[0x0][0x278] ;  /* 0x00009e00ff117b82 */ /* 0x000ee20000000800 */
[----:B------:R0:W-:Y:S01]  /*1b4c0*/  STG.E.U16 desc[UR60][R6.64], R134 ;  /* 0x0000008606007986 */ /* 0x0001e2000c10153c */
[----:B-----5:R-:W-:-:S04]  /*1b4d0*/  LEA R4, P3, R0, R3, 0x1 ;  /* 0x0000000300047211 */ /* 0x020fc800078608ff */
[----:B------:R-:W-:Y:S01]  /*1b4e0*/  LEA.HI.X.SX32 R5, R0, R23, 0x1, P3 ;  /* 0x0000001700057211 */ /* 0x000fe200018f0eff */
[----:B----4-:R-:W-:Y:S01]  /*1b4f0*/  IMAD R0, R19, 0x2, R2 ;  /* 0x0000000213007824 */ /* 0x010fe200078e0202 */
        /* <DEDUP_REMOVED lines=8> */
[----:B------:R-:W4:Y:S01]  /*1b580*/  LDC R65, c[0x0][0x278] ;  /* 0x00009e00ff417b82 */ /* 0x000f220000000800 */
[----:B------:R-:W-:-:S02]  /*1b590*/  PRMT R16, R133, 0x7632, R16 ;  /* 0x0000763285107816 */ /* 0x000fc40000000010 */
[----:B-1----:R-:W-:Y:S02]  /*1b5a0*/  LEA.HI.X.SX32 R11, R0, R23, 0x1, P3 ;  /* 0x00000017000b7211 */ /* 0x002fe400018f0eff */
[C---:B------:R-:W-:Y:S02]  /*1b5b0*/  LEA R12, P3, R2.reuse, R3, 0x1 ;  /* 0x00000003020c7211 */ /* 0x040fe400078608ff */
[----:B--2---:R-:W-:Y:S02]  /*1b5c0*/  LEA R0, R13, R2, 0x1 ;  /* 0x000000020d007211 */ /* 0x004fe400078e08ff */
[----:B------:R-:W-:-:S03]  /*1b5d0*/  LEA.HI.X.SX32 R13, R2, R23, 0x1, P3 ;  /* 0x00000017020d7211 */ /* 0x000fc600018f0eff */
[----:B---3--:R-:W-:Y:S01]  /*1b5e0*/  IMAD R2, R15, 0x2, R0 ;  /* 0x000000020f027824 */ /* 0x008fe200078e0200 */
[C---:B------:R-:W-:Y:S01]  /*1b5f0*/  LEA R4, P3, R0.reuse, R3, 0x1 ;  /* 0x0000000300047211 */ /* 0x040fe200078608ff */
[----:B------:R-:W1:Y:S02]  /*1b600*/  LDC R15, c[0x0][0x278] ;  /* 0x00009e00ff0f7b82 */ /* 0x000e640000000800 */
        /* <DEDUP_REMOVED lines=44> */
[----:B-1----:R-:W-:Y:S01]  /*1b8d0*/  IMAD R14, R15, 0x2, R2 ;  /* 0x000000020f0e7824 */ /* 0x002fe200078e0202 */
        /* <DEDUP_REMOVED lines=9> */
[----:B------:R3:W-:Y:S01]  /*1b970*/  STG.E.U16 desc[UR60][R8.64], R18 ;  /* 0x0000001208007986 */ /* 0x0007e2000c10153c */
[----:B------:R-:W-:-:S03]  /*1b980*/  LEA R10, P4, R2, R3, 0x1 ;  /* 0x00000003020a7211 */ /* 0x000fc600078808ff */
[----:B------:R5:W-:Y:S01]  /*1b990*/  STG.E.U16 desc[UR60][R12.64], R64 ;  /* 0x000000400c007986 */ /* 0x000be2000c10153c */
[----:B0-----:R-:W-:Y:S02]  /*1b9a0*/  LEA R0, R19, R14, 0x1 ;  /* 0x0000000e13007211 */ /* 0x001fe400078e08ff */
[----:B------:R-:W0:Y:S01]  /*1b9b0*/  LDC R19, c[0x0][0x278] ;  /* 0x00009e00ff137b82 */ /* 0x000e220000000800 */
[----:B------:R-:W-:Y:S02]  /*1b9c0*/  LEA.HI.X.SX32 R11, R2, R23, 0x1, P4 ;  /* 0x00000017020b7211 */ /* 0x000fe400020f0eff */
[----:B---3--:R-:W-:-:S05]  /*1b9d0*/  LEA R8, P3, R14, R3, 0x1 ;  /* 0x000000030e087211 */ /* 0x008fca00078608ff */
[----:B-----5:R-:W3:Y:S01]  /*1b9e0*/  LDC R13, c[0x0][0x278] ;  /* 0x00009e00ff0d7b82 */ /* 0x020ee20000000800 */
        /* <DEDUP_REMOVED lines=17> */
[----:B------:R-:W4:Y:S01]  /*1bb00*/  LDC R17, c[0x0][0x278] ;  /* 0x00009e00ff117b82 */ /* 0x000f220000000800 */
[----:B------:R-:W-:Y:S02]  /*1bb10*/  PRMT R16, R149, 0x7632, R16 ;  /* 0x0000763295107816 */ /* 0x000fe40000000010 */
[----:B-1----:R-:W-:Y:S01]  /*1bb20*/  LEA.HI.X.SX32 R11, R0, R23, 0x1, P3 ;  /* 0x00000017000b7211 */ /* 0x002fe200018f0eff */
[----:B---3--:R-:W-:Y:S01]  /*1bb30*/  IMAD R0, R13, 0x2, R2 ;  /* 0x000000020d007824 */ /* 0x008fe200078e0202 */
        /* <DEDUP_REMOVED lines=26> */
[----:B------:R-:W-:Y:S03]  /*1bce0*/  STG.E.U16 desc[UR60][R8.64], R25 ;  /* 0x0000001908007986 */ /* 0x000fe6000c10153c */
[----:B------:R-:W0:Y:S01]  /*1bcf0*/  LDC R19, c[0x0][0x278] ;  /* 0x00009e00ff137b82 */ /* 0x000e220000000800 */
[----:B------:R3:W-:Y:S01]  /*1bd00*/  STG.E.U16 desc[UR60][R6.64], R26 ;  /* 0x0000001a06007986 */ /* 0x0007e2000c10153c */
[----:B-----5:R-:W-:-:S04]  /*1bd10*/  LEA R4, P3, R0, R3, 0x1 ;  /* 0x0000000300047211 */ /* 0x020fc800078608ff */
[----:B------:R-:W-:Y:S01]  /*1bd20*/  LEA.HI.X.SX32 R5, R0, R23, 0x1, P3 ;  /* 0x0000001700057211 */ /* 0x000fe200018f0eff */
[----:B---3--:R-:W-:Y:S01]  /*1bd30*/  IMAD R0, R65, 0x2, R2 ;  /* 0x0000000241007824 */ /* 0x008fe200078e0202 */
[----:B------:R-:W-:Y:S02]  /*1bd40*/  LEA R6, P3, R2, R3, 0x1 ;  /* 0x0000000302067211 */ /* 0x000fe400078608ff */
[----:B------:R-:W-:Y:S02]  /*1bd50*/  PRMT R9, R24, 0x7632, R9 ;  /* 0x0000763218097816 */ /* 0x000fe40000000009 */
[----:B------:R-:W-:Y:S02]  /*1bd60*/  PRMT R16, R25, 0x7632, R16 ;  /* 0x0000763219107816 */ /* 0x000fe40000000010 */
[----:B------:R-:W-:Y:S01]  /*1bd70*/  LEA.HI.X.SX32 R7, R2, R23, 0x1, P3 ;  /* 0x0000001702077211 */ /* 0x000fe200018f0eff */
[----:B------:R-:W3:Y:S01]  /*1bd80*/  LDC R25, c[0x0][0x278] ;  /* 0x00009e00ff197b82 */ /* 0x000ee20000000800 */
[C---:B------:R-:W-:Y:S01]  /*1bd90*/  LEA R8, P3, R0.reuse, R3, 0x1 ;  /* 0x0000000300087211 */ /* 0x040fe200078608ff */
[----:B-1----:R-:W-:Y:S01]  /*1bda0*/  IMAD R2, R15, 0x2, R0 ;  /* 0x000000020f027824 */ /* 0x002fe200078e0200 */
[----:B------:R-:W-:Y:S04]  /*1bdb0*/  STG.E.U16 desc[UR60][R10.64], R27 ;  /* 0x0000001b0a007986 */ /* 0x000fe8000c10153c */
[----:B------:R1:W-:Y:S01]  /*1bdc0*/  STG.E.U16 desc[UR60][R4.64], R9 ;  /* 0x0000000904007986 */ /* 0x0003e2000c10153c */
[----:B------:R-:W5:Y:S01]  /*1bdd0*/  LDC R15, c[0x0][0x278] ;  /* 0x00009e00ff0f7b82 */ /* 0x000f620000000800 */
[----:B-1----:R-:W-:-:S02]  /*1bde0*/  LEA.HI.X.SX32 R9, R0, R23, 0x1, P3 ;  /* 0x0000001700097211 */ /* 0x002fc400018f0eff */
[C---:B------:R-:W-:Y:S02]  /*1bdf0*/  LEA R12, P3, R2.reuse, R3, 0x1 ;  /* 0x00000003020c7211 */ /* 0x040fe400078608ff */
[----:B--2---:R-:W-:Y:S02]  /*1be00*/  LEA R0, R13, R2, 0x1 ;  /* 0x000000020d007211 */ /* 0x004fe400078e08ff */
[----:B------:R-:W-:-:S03]  /*1be10*/  LEA.HI.X.SX32 R13, R2, R23, 0x1, P3 ;  /* 0x00000017020d7211 */ /* 0x000fc600018f0eff */
[----:B----4-:R-:W-:Y:S01]  /*1be20*/  IMAD R2, R17, 0x2, R0 ;  /* 0x0000000211027824 */ /* 0x010fe200078e0200 */
[C---:B------:R-:W-:Y:S01]  /*1be30*/  LEA R4, P3, R0.reuse, R3, 0x1 ;  /* 0x0000000300047211 */ /* 0x040fe200078608ff */
[----:B------:R-:W1:Y:S02]  /*1be40*/  LDC R17, c[0x0][0x278] ;  /* 0x00009e00ff117b82 */ /* 0x000e640000000800 */
[----:B0-----:R-:W-:Y:S01]  /*1be50*/  IMAD R14, R19, 0x2, R2 ;  /* 0x00000002130e7824 */ /* 0x001fe200078e0202 */
[----:B------:R0:W-:Y:S01]  /*1be60*/  STG.E.U16 desc[UR60][R6.64], R16 ;  /* 0x0000001006007986 */ /* 0x0001e2000c10153c */
[----:B------:R-:W-:-:S04]  /*1be70*/  LEA.HI.X.SX32 R5, R0, R23, 0x1, P3 ;  /* 0x0000001700057211 */ /* 0x000fc800018f0eff */
[----:B------:R-:W2:Y:S01]  /*1be80*/  LDC R19, c[0x0][0x278] ;  /* 0x00009e00ff137b82 */ /* 0x000ea20000000800 */
[----:B------:R-:W-:Y:S02]  /*1be90*/  PRMT R18, R26, 0x7632, R18 ;  /* 0x000076321a127816 */ /* 0x000fe40000000012 */
[C---:B0-----:R-:W-:Y:S02]  /*1bea0*/  LEA R6, P3, R14.reuse, R3, 0x1 ;  /* 0x000000030e067211 */ /* 0x041fe400078608ff */
[----:B------:R-:W-:Y:S02]  /*1beb0*/  PRMT R24, R27, 0x7632, R24 ;  /* 0x000076321b187816 */ /* 0x000fe40000000018 */
[----:B------:R-:W-:Y:S01]  /*1bec0*/  LEA.HI.X.SX32 R7, R14, R23, 0x1, P3 ;  /* 0x000000170e077211 */ /* 0x000fe200018f0eff */
[----:B------:R0:W-:Y:S01]  /*1bed0*/  STG.E.U16 desc[UR60][R8.64], R18 ;  /* 0x0000001208007986 */ /* 0x0001e2000c10153c */
[----:B---3--:R-:W-:Y:S01]  /*1bee0*/  LEA R14, R25, R14, 0x1 ;  /* 0x0000000e190e7211 */ /* 0x008fe200078e08ff */
[----:B------:R-:W3:Y:S02]  /*1bef0*/  LDC R27, c[0x0][0x278] ;  /* 0x00009e00ff1b7b82 */ /* 0x000ee40000000800 */
[----:B------:R4:W-:Y:S06]  /*1bf00*/  STG.E.U16 desc[UR60][R12.64], R24 ;  /* 0x000000180c007986 */ /* 0x0009ec000c10153c */
[----:B------:R-:W3:Y:S01]  /*1bf10*/  LDC R25, c[0x0][0x278] ;  /* 0x00009e00ff197b82 */ /* 0x000ee20000000800 */
[-C--:B------:R-:W-:Y:S01]  /*1bf20*/  LEA R10, P4, R2, R3.reuse, 0x1 ;  /* 0x00000003020a7211 */ /* 0x080fe200078808ff */
[----:B-----5:R-:W-:Y:S01]  /*1bf30*/  IMAD R0, R15, 0x2, R14 ;  /* 0x000000020f007824 */ /* 0x020fe200078e020e */
[----:B0-----:R-:W-:-:S05]  /*1bf40*/  LEA R8, P3, R14, R3, 0x1 ;  /* 0x000000030e087211 */ /* 0x001fca00078608ff */
[----:B----4-:R-:W0:Y:S01]  /*1bf50*/  LDC R13, c[0x0][0x278] ;  /* 0x00009e00ff0d7b82 */ /* 0x010e220000000800 */
[-C--:B------:R-:W-:Y:S01]  /*1bf60*/  LEA.HI.X.SX32 R11, R2, R23.reuse, 0x1, P4 ;  /* 0x00000017020b7211 */ /* 0x080fe200020f0eff */
[----:B------:R4:W-:Y:S01]  /*1bf70*/  STG.E.U16 desc[UR60][R4.64], R36 ;  /* 0x0000002404007986 */ /* 0x0009e2000c10153c */
[----:B------:R-:W-:Y:S01]  /*1bf80*/  LEA.HI.X.SX32 R9, R14, R23, 0x1, P3 ;  /* 0x000000170e097211 */ /* 0x000fe200018f0eff */
[----:B-1----:R-:W-:-:S04]  /*1bf90*/  IMAD R2, R17, 0x2, R0 ;  /* 0x0000000211027824 */ /* 0x002fc800078e0200 */
[----:B------:R-:W1:Y:S01]  /*1bfa0*/  LDC R15, c[0x0][0x278] ;  /* 0x00009e00ff0f7b82 */ /* 0x000e620000000800 */
[----:B------:R5:W-:Y:S01]  /*1bfb0*/  STG.E.U16 desc[UR60][R10.64], R37 ;  /* 0x000000250a007986 */ /* 0x000be2000c10153c */
[----:B----4-:R-:W-:-:S06]  /*1bfc0*/  LEA R4, P3, R0, R3, 0x1 ;  /* 0x0000000300047211 */ /* 0x010fcc00078608ff */
[----:B------:R-:W4:Y:S01]  /*1bfd0*/  LDC R17, c[0x0][0x278] ;  /* 0x00009e00ff117b82 */ /* 0x000f220000000800 */
[----:B------:R3:W-:Y:S01]  /*1bfe0*/  STG.E.U16 desc[UR60][R6.64], R38 ;  /* 0x0000002606007986 */ /* 0x0007e2000c10153c */
[----:B------:R-:W-:Y:S02]  /*1bff0*/  LEA.HI.X.SX32 R5, R0, R23, 0x1, P3 ;  /* 0x0000001700057211 */ /* 0x000fe400018f0eff */
[----:B--2---:R-:W-:Y:S02]  /*1c000*/  LEA R0, R19, R2, 0x1 ;  /* 0x0000000213007211 */ /* 0x004fe400078e08ff */
[----:B-----5:R-:W-:Y:S01]  /*1c010*/  PRMT R11, R36, 0x7632, R11 ;  /* 0x00007632240b7816 */ /* 0x020fe2000000000b */
[----:B------:R-:W-:Y:S01]  /*1c020*/  STG.E.U16 desc[UR60][R8.64], R39 ;  /* 0x0000002708007986 */ /* 0x000fe2000c10153c */
[----:B------:R-:W2:Y:S01]  /*1c030*/  LDC R19, c[0x0][0x278] ;  /* 0x00009e00ff137b82 */ /* 0x000ea20000000800 */
[----:B---3--:R-:W-:-:S04]  /*1c040*/  LEA R6, P3, R2, R3, 0x1 ;  /* 0x0000000302067211 */ /* 0x008fc800078608ff */
[----:B------:R-:W-:Y:S01]  /*1c050*/  LEA.HI.X.SX32 R7, R2, R23, 0x1, P3 ;  /* 0x0000001702077211 */ /* 0x000fe200018f0eff */
[----:B------:R-:W-:Y:S01]  /*1c060*/  IMAD R2, R25, 0x2, R0 ;  /* 0x0000000219027824 */ /* 0x000fe200078e0200 */
[C---:B------:R-:W-:Y:S01]  /*1c070*/  LEA R10, P3, R0.reuse, R3, 0x1 ;  /* 0x00000003000a7211 */ /* 0x040fe200078608ff */
[----:B------:R3:W-:Y:S01]  /*1c080*/  STG.E.U16 desc[UR60][R4.64], R11 ;  /* 0x0000000b04007986 */ /* 0x0007e2000c10153c */
[----:B------:R-:W5:Y:S01]  /*1c090*/  LDC R25, c[0x0][0x278] ;  /* 0x00009e00ff197b82 */ /* 0x000f620000000800 */
[----:B------:R-:W-:Y:S02]  /*1c0a0*/  PRMT R16, R37, 0x7632, R16 ;  /* 0x0000763225107816 */ /* 0x000fe40000000010 */
[----:B---3--:R-:W-:Y:S01]  /*1c0b0*/  LEA.HI.X.SX32 R11, R0, R23, 0x1, P3 ;  /* 0x00000017000b7211 */ /* 0x008fe200018f0eff */
[----:B0-----:R-:W-:Y:S01]  /*1c0c0*/  IMAD R0, R13, 0x2, R2 ;  /* 0x000000020d007824 */ /* 0x001fe200078e0202 */
[----:B------:R-:W-:-:S04]  /*1c0d0*/  LEA R12, P3, R2, R3, 0x1 ;  /* 0x00000003020c7211 */ /* 0x000fc800078608ff */
[----:B------:R-:W-:Y:S02]  /*1c0e0*/  LEA.HI.X.SX32 R13, R2, R23, 0x1, P3 ;  /* 0x00000017020d7211 */ /* 0x000fe400018f0eff */
[----:B-1----:R-:W-:Y:S02]  /*1c0f0*/  LEA R2, R15, R0, 0x1 ;  /* 0x000000000f027211 */ /* 0x002fe400078e08ff */
[----:B------:R-:W0:Y:S01]  /*1c100*/  LDC R15, c[0x0][0x278] ;  /* 0x00009e00ff0f7b82 */ /* 0x000e220000000800 */
[C---:B------:R-:W-:Y:S02]  /*1c110*/  LEA R4, P3, R0.reuse, R3, 0x1 ;  /* 0x0000000300047211 */ /* 0x040fe400078608ff */
[----:B----4-:R-:W-:Y:S01]  /*1c120*/  IMAD R14, R17, 0x2, R2 ;  /* 0x00000002110e7824 */ /* 0x010fe200078e0202 */
        /* <DEDUP_REMOVED lines=434> */
[----:B------:R-:W-:-:S03]  /*1dc50*/  LEA R12, P3, R2, R3, 0x1 ;  /* 0x00000003020c7211 */ /* 0x000fc600078608ff */
[----:B------:R-:W1:Y:S01]  /*1dc60*/  LDC R29, c[0x0][0x278] ;  /* 0x00009e00ff1d7b82 */ /* 0x000e620000000800 */
[----:B------:R-:W-:Y:S01]  /*1dc70*/  LEA.HI.X.SX32 R13, R2, R23, 0x1, P3 ;  /* 0x00000017020d7211 */ /* 0x000fe200018f0eff */
[----:B0-----:R-:W-:Y:S01]  /*1dc80*/  IMAD R2, R19, 0x2, R0 ;  /* 0x0000000213027824 */ /* 0x001fe200078e0200 */
[----:B------:R-:W-:-:S05]  /*1dc90*/  LEA R4, P3, R0, R3, 0x1 ;  /* 0x0000000300047211 */ /* 0x000fca00078608ff */
[----:B------:R-:W0:Y:S01]  /*1dca0*/  LDC R19, c[0x0][0x278] ;  /* 0x00009e00ff137b82 */ /* 0x000e220000000800 */
[----:B------:R-:W-:Y:S01]  /*1dcb0*/  LEA R14, R25, R2, 0x1 ;  /* 0x00000002190e7211 */ /* 0x000fe200078e08ff */
[----:B------:R3:W-:Y:S01]  /*1dcc0*/  STG.E.U16 desc[UR60][R6.64], R16 ;  /* 0x0000001006007986 */ /* 0x0007e2000c10153c */
[----:B------:R-:W-:Y:S02]  /*1dcd0*/  LEA.HI.X.SX32 R5, R0, R23, 0x1, P3 ;  /* 0x0000001700057211 */ /* 0x000fe400018f0eff */
[----:B------:R-:W-:-:S03]  /*1dce0*/  PRMT R18, R30, 0x7632, R18 ;  /* 0x000076321e127816 */ /* 0x000fc60000000012 */
[----:B------:R-:W5:Y:S01]  /*1dcf0*/  LDC R25, c[0x0][0x278] ;  /* 0x00009e00ff197b82 */ /* 0x000f620000000800 */
[----:B------:R-:W-:Y:S02]  /*1dd00*/  PRMT R24, R31, 0x7632, R24 ;  /* 0x000076321f187816 */ /* 0x000fe40000000018 */
[-C--:B---3--:R-:W-:Y:S01]  /*1dd10*/  LEA R6, P3, R14, R3.reuse, 0x1 ;  /* 0x000000030e067211 */ /* 0x088fe200078608ff */
[----:B------:R3:W-:Y:S01]  /*1dd20*/  STG.E.U16 desc[UR60][R10.64], R18 ;  /* 0x000000120a007986 */ /* 0x0007e2000c10153c */
[----:B------:R-:W-:-:S03]  /*1dd30*/  LEA R8, P4, R2, R3, 0x1 ;  /* 0x0000000302087211 */ /* 0x000fc600078808ff */
[----:B------:R-:W1:Y:S01]  /*1dd40*/  LDC R31, c[0x0][0x278] ;  /* 0x00009e00ff1f7b82 */ /* 0x000e620000000800 */
[----:B------:R-:W-:Y:S01]  /*1dd50*/  LEA.HI.X.SX32 R7, R14, R23, 0x1, P3 ;  /* 0x000000170e077211 */ /* 0x000fe200018f0eff */
[----:B--2---:R-:W-:Y:S01]  /*1dd60*/  IMAD R14, R15, 0x2, R14 ;  /* 0x000000020f0e7824 */ /* 0x004fe200078e020e */
[----:B------:R2:W-:Y:S05]  /*1dd70*/  STG.E.U16 desc[UR60][R12.64], R24 ;  /* 0x000000180c007986 */ /* 0x0005ea000c10153c */
[----:B------:R-:W1:Y:S01]  /*1dd80*/  LDC R15, c[0x0][0x278] ;  /* 0x00009e00ff0f7b82 */ /* 0x000e620000000800 */
[----:B----4-:R-:W-:Y:S01]  /*1dd90*/  IMAD R0, R17, 0x2, R14 ;  /* 0x0000000211007824 */ /* 0x010fe200078e020e */
[----:B---3--:R-:W-:-:S06]  /*1dda0*/  LEA R10, P3, R14, R3, 0x1 ;  /* 0x000000030e0a7211 */ /* 0x008fcc00078608ff */
[----:B--2---:R-:W2:Y:S01]  /*1ddb0*/  LDC R13, c[0x0][0x278] ;  /* 0x00009e00ff0d7b82 */ /* 0x004ea20000000800 */
[-C--:B------:R-:W-:Y:S01]  /*1ddc0*/  LEA.HI.X.SX32 R9, R2, R23.reuse, 0x1, P4 ;  /* 0x0000001702097211 */ /* 0x080fe200020f0eff */
[----:B------:R3:W-:Y:S01]  /*1ddd0*/  STG.E.U16 desc[UR60][R4.64], R52 ;  /* 0x0000003404007986 */ /* 0x0007e2000c10153c */
[----:B------:R-:W-:Y:S02]  /*1dde0*/  LEA.HI.X.SX32 R11, R14, R23, 0x1, P3 ;  /* 0x000000170e0b7211 */ /* 0x000fe400018f0eff */
[----:B0-----:R-:W-:-:S03]  /*1ddf0*/  LEA R2, R19, R0, 0x1 ;  /* 0x0000000013027211 */ /* 0x001fc600078e08ff */
[----:B------:R-:W0:Y:S01]  /*1de00*/  LDC R17, c[0x0][0x278] ;  /* 0x00009e00ff117b82 */ /* 0x000e220000000800 */
[----:B------:R4:W-:Y:S01]  /*1de10*/  STG.E.U16 desc[UR60][R8.64], R53 ;  /* 0x0000003508007986 */ /* 0x0009e2000c10153c */
[----:B---3--:R-:W-:-:S06]  /*1de20*/  LEA R4, P3, R0, R3, 0x1 ;  /* 0x0000000300047211 */ /* 0x008fcc00078608ff */
[----:B------:R-:W3:Y:S01]  /*1de30*/  LDC R19, c[0x0][0x278] ;  /* 0x00009e00ff137b82 */ /* 0x000ee20000000800 */
[----:B------:R1:W-:Y:S01]  /*1de40*/  STG.E.U16 desc[UR60][R6.64], R54 ;  /* 0x0000003606007986 */ /* 0x0003e2000c10153c */
[----:B------:R-:W-:Y:S01]  /*1de50*/  LEA.HI.X.SX32 R5, R0, R23, 0x1, P3 ;  /* 0x0000001700057211 */ /* 0x000fe200018f0eff */
[----:B-----5:R-:W-:Y:S01]  /*1de60*/  IMAD R0, R25, 0x2, R2 ;  /* 0x0000000219007824 */ /* 0x020fe200078e0202 */
[----:B----4-:R-:W-:Y:S01]  /*1de70*/  PRMT R9, R52, 0x7632, R9 ;  /* 0x0000763234097816 */ /* 0x010fe20000000009 */
[----:B------:R-:W-:Y:S03]  /*1de80*/  STG.E.U16 desc[UR60][R10.64], R55 ;  /* 0x000000370a007986 */ /* 0x000fe6000c10153c */
[----:B------:R-:W4:Y:S01]  /*1de90*/  LDC R25, c[0x0][0x278] ;  /* 0x00009e00ff197b82 */ /* 0x000f220000000800 */
[----:B-1----:R-:W-:-:S04]  /*1dea0*/  LEA R6, P3, R2, R3, 0x1 ;  /* 0x0000000302067211 */ /* 0x002fc800078608ff */
[----:B------:R-:W-:Y:S01]  /*1deb0*/  LEA.HI.X.SX32 R7, R2, R23, 0x1, P3 ;  /* 0x0000001702077211 */ /* 0x000fe200018f0eff */
[----:B------:R-:W-:Y:S01]  /*1dec0*/  IMAD R2, R15, 0x2, R0 ;  /* 0x000000020f027824 */ /* 0x000fe200078e0200 */
[C---:B------:R-:W-:Y:S01]  /*1ded0*/  LEA R8, P3, R0.reuse, R3, 0x1 ;  /* 0x0000000300087211 */ /* 0x040fe200078608ff */
[----:B------:R1:W-:Y:S01]  /*1dee0*/  STG.E.U16 desc[UR60][R4.64], R9 ;  /* 0x0000000904007986 */ /* 0x0003e2000c10153c */
[----:B------:R-:W5:Y:S01]  /*1def0*/  LDC R15, c[0x0][0x278] ;  /* 0x00009e00ff0f7b82 */ /* 0x000f620000000800 */
[----:B------:R-:W-:Y:S02]  /*1df00*/  PRMT R16, R53, 0x7632, R16 ;  /* 0x0000763235107816 */ /* 0x000fe40000000010 */
[----:B-1----:R-:W-:Y:S02]  /*1df10*/  LEA.HI.X.SX32 R9, R0, R23, 0x1, P3 ;  /* 0x0000001700097211 */ /* 0x002fe400018f0eff */
[----:B------:R-:W-:Y:S02]  /*1df20*/  LEA R12, P3, R2, R3, 0x1 ;  /* 0x00000003020c7211 */ /* 0x000fe400078608ff */
[----:B--2---:R-:W-:-:S02]  /*1df30*/  LEA R0, R13, R2, 0x1 ;  /* 0x000000020d007211 */ /* 0x004fc400078e08ff */
[----:B------:R-:W-:-:S03]  /*1df40*/  LEA.HI.X.SX32 R13, R2, R23, 0x1, P3 ;  /* 0x00000017020d7211 */ /* 0x000fc600018f0eff */
[----:B0-----:R-:W-:Y:S01]  /*1df50*/  IMAD R2, R17, 0x2, R0 ;  /* 0x0000000211027824 */ /* 0x001fe200078e0200 */
[C---:B------:R-:W-:Y:S01]  /*1df60*/  LEA R4, P3, R0.reuse, R3, 0x1 ;  /* 0x0000000300047211 */ /* 0x040fe200078608ff */
[----:B------:R-:W0:Y:S02]  /*1df70*/  LDC R17, c[0x0][0x278] ;  /* 0x00009e00ff117b82 */ /* 0x000e240000000800 */
[----:B---3--:R-:W-:Y:S01]  /*1df80*/  IMAD R14, R19, 0x2, R2 ;  /* 0x00000002130e7824 */ /* 0x008fe200078e0202 */
[----:B------:R1:W-:Y:S01]  /*1df90*/  STG.E.U16 desc[UR60][R6.64], R16 ;  /* 0x0000001006007986 */ /* 0x0003e2000c10153c */
[----:B------:R-:W-:Y:S02]  /*1dfa0*/  LEA.HI.X.SX32 R5, R0, R23, 0x1, P3 ;  /* 0x0000001700057211 */ /* 0x000fe400018f0eff */
[----:B------:R-:W-:Y:S02]  /*1dfb0*/  PRMT R18, R54, 0x7632, R18 ;  /* 0x0000763236127816 */ /* 0x000fe40000000012 */
[----:B------:R-:W2:Y:S01]  /*1dfc0*/  LDC R19, c[0x0][0x278] ;  /* 0x00009e00ff137b82 */ /* 0x000ea20000000800 */
[----:B------:R-:W-:-:S02]  /*1dfd0*/  PRMT R24, R55, 0x7632, R24 ;  /* 0x0000763237187816 */ /* 0x000fc40000000018 */
[----:B-1----:R-:W-:-:S04]  /*1dfe0*/  LEA R6, P3, R14, R3, 0x1 ;  /* 0x000000030e067211 */ /* 0x002fc800078608ff */
[----:B------:R-:W-:Y:S02]  /*1dff0*/  LEA.HI.X.SX32 R7, R14, R23, 0x1, P3 ;  /* 0x000000170e077211 */ /* 0x000fe400018f0eff */
[----:B----4-:R-:W-:Y:S02]  /*1e000*/  LEA R14, R25, R14, 0x1 ;  /* 0x0000000e190e7211 */ /* 0x010fe400078e08ff */
[----:B------:R-:W1:Y:S01]  /*1e010*/  LDC R25, c[0x0][0x278] ;  /* 0x00009e00ff197b82 */ /* 0x000e620000000800 */
[----:B------:R3:W-:Y:S04]  /*1e020*/  STG.E.U16 desc[UR60][R8.64], R18 ;  /* 0x0000001208007986 */ /* 0x0007e8000c10153c */
[----:B------:R4:W-:Y:S01]  /*1e030*/  STG.E.U16 desc[UR60][R12.64], R24 ;  /* 0x000000180c007986 */ /* 0x0009e2000c10153c */
[----:B------:R-:W-:Y:S01]  /*1e040*/  LEA R10, P4, R2, R3, 0x1 ;  /* 0x00000003020a7211 */ /* 0x000fe200078808ff */
[----:B-----5:R-:W-:-:S02]  /*1e050*/  IMAD R0, R15, 0x2, R14 ;  /* 0x000000020f007824 */ /* 0x020fc400078e020e */
[----:B------:R-:W5:Y:S01]  /*1e060*/  LDC R15, c[0x0][0x278] ;  /* 0x00009e00ff0f7b82 */ /* 0x000f620000000800 */
[----:B------:R-:W-:Y:S02]  /*1e070*/  LEA.HI.X.SX32 R11, R2, R23, 0x1, P4 ;  /* 0x00000017020b7211 */ /* 0x000fe400020f0eff */
[----:B---3--:R-:W-:-:S05]  /*1e080*/  LEA R8, P3, R14, R3, 0x1 ;  /* 0x000000030e087211 */ /* 0x008fca00078608ff */
[----:B----4-:R-:W3:Y:S01]  /*1e090*/  LDC R13, c[0x0][0x278] ;  /* 0x00009e00ff0d7b82 */ /* 0x010ee20000000800 */
[----:B------:R4:W-:Y:S01]  /*1e0a0*/  STG.E.U16 desc[UR60][R4.64], R48 ;  /* 0x0000003004007986 */ /* 0x0009e2000c10153c */
[----:B------:R-:W-:Y:S01]  /*1e0b0*/  LEA.HI.X.SX32 R9, R14, R23, 0x1, P3 ;  /* 0x000000170e097211 */ /* 0x000fe200018f0eff */
[----:B0-----:R-:W-:Y:S02]  /*1e0c0*/  IMAD R2, R17, 0x2, R0 ;  /* 0x0000000211027824 */ /* 0x001fe400078e0200 */
[----:B------:R-:W-:Y:S03]  /*1e0d0*/  STG.E.U16 desc[UR60][R10.64], R49 ;  /* 0x000000310a007986 */ /* 0x000fe6000c10153c */
[----:B------:R-:W0:Y:S01]  /*1e0e0*/  LDC R17, c[0x0][0x278] ;  /* 0x00009e00ff117b82 */ /* 0x000e220000000800 */
[----:B------:R2:W-:Y:S01]  /*1e0f0*/  STG.E.U16 desc[UR60][R6.64], R50 ;  /* 0x0000003206007986 */ /* 0x0005e2000c10153c */
[----:B----4-:R-:W-:-:S04]  /*1e100*/  LEA R4, P3, R0, R3, 0x1 ;  /* 0x0000000300047211 */ /* 0x010fc800078608ff */
[----:B------:R-:W-:Y:S02]  /*1e110*/  LEA.HI.X.SX32 R5, R0, R23, 0x1, P3 ;  /* 0x0000001700057211 */ /* 0x000fe400018f0eff */
[----:B--2---:R-:W-:Y:S02]  /*1e120*/  LEA R0, R19, R2, 0x1 ;  /* 0x0000000213007211 */ /* 0x004fe400078e08ff */
[----:B------:R-:W-:Y:S01]  /*1e130*/  LEA R6, P3, R2, R3, 0x1 ;  /* 0x0000000302067211 */ /* 0x000fe200078608ff */
[----:B------:R-:W2:Y:S01]  /*1e140*/  LDC R19, c[0x0][0x278] ;  /* 0x00009e00ff137b82 */ /* 0x000ea20000000800 */
        /* <DEDUP_REMOVED lines=8> */
[----:B----4-:R-:W-:Y:S01]  /*1e1d0*/  LEA.HI.X.SX32 R11, R0, R23, 0x1, P3 ;  /* 0x00000017000b7211 */ /* 0x010fe200018f0eff */
[----:B---3--:R-:W-:Y:S01]  /*1e1e0*/  IMAD R0, R13, 0x2, R2 ;  /* 0x000000020d007824 */ /* 0x008fe200078e0202 */
[----:B------:R-:W-:-:S04]  /*1e1f0*/  LEA R12, P3, R2, R3, 0x1 ;  /* 0x00000003020c7211 */ /* 0x000fc800078608ff */
[----:B-----5:R-:W-:Y:S02]  /*1e200*/  LEA R14, R15, R0, 0x1 ;  /* 0x000000000f0e7211 */ /* 0x020fe400078e08ff */
[----:B------:R-:W3:Y:S01]  /*1e210*/  LDC R15, c[0x0][0x278] ;  /* 0x00009e00ff0f7b82 */ /* 0x000ee20000000800 */
[----:B------:R-:W-:Y:S02]  /*1e220*/  LEA.HI.X.SX32 R13, R2, R23, 0x1, P3 ;  /* 0x00000017020d7211 */ /* 0x000fe400018f0eff */
[----:B------:R-:W-:Y:S01]  /*1e230*/  LEA R8, P4, R0, R3, 0x1 ;  /* 0x0000000300087211 */ /* 0x000fe200078808ff */
[----:B0-----:R-:W-:Y:S01]  /*1e240*/  IMAD R2, R17, 0x2, R14 ;  /* 0x0000000211027824 */ /* 0x001fe200078e020e */
[----:B------:R-:W-:Y:S01]  /*1e250*/  PRMT R18, R50, 0x7632, R18 ;  /* 0x0000763232127816 */ /* 0x000fe20000000012 */
[----:B------:R0:W-:Y:S01]  /*1e260*/  STG.E.U16 desc[UR60][R6.64], R16 ;  /* 0x0000001006007986 */ /* 0x0001e2000c10153c */
[----:B------:R-:W-:Y:S02]  /*1e270*/  LEA.HI.X.SX32 R9, R0, R23, 0x1, P4 ;  /* 0x0000001700097211 */ /* 0x000fe400020f0eff */
[----:B------:R-:W-:Y:S01]  /*1e280*/  PRMT R24, R51, 0x7632, R24 ;  /* 0x0000763233187816 */ /* 0x000fe20000000018 */
[----:B------:R-:W-:Y:S01]  /*1e290*/  STG.E.U16 desc[UR60][R10.64], R18 ;  /* 0x000000120a007986 */ /* 0x000fe2000c10153c */
[----:B------:R-:W-:-:S02]  /*1e2a0*/  LEA R4, P3, R14, R3, 0x1 ;  /* 0x000000030e047211 */ /* 0x000fc400078608ff */
[C---:B0-----:R-:W-:Y:S01]  /*1e2b0*/  LEA R6, P4, R2.reuse, R3, 0x1 ;  /* 0x0000000302067211 */ /* 0x041fe200078808ff */
[----:B------:R0:W-:Y:S03]  /*1e2c0*/  STG.E.U16 desc[UR60][R12.64], R24 ;  /* 0x000000180c007986 */ /* 0x0001e6000c10153c */
[-C--:B------:R-:W-:Y:S01]  /*1e2d0*/  LEA.HI.X.SX32 R7, R2, R23.reuse, 0x1, P4 ;  /* 0x0000001702077211 */ /* 0x080fe200020f0eff */
[----:B--2---:R-:W-:Y:S01]  /*1e2e0*/  IMAD R2, R19, 0x2, R2 ;  /* 0x0000000213027824 */ /* 0x004fe200078e0202 */
[----:B------:R-:W-:Y:S01]  /*1e2f0*/  LEA.HI.X.SX32 R5, R14, R23, 0x1, P3 ;  /* 0x000000170e057211 */ /* 0x000fe200018f0eff */
[----:B0-----:R-:W0:Y:S03]  /*1e300*/  LDC R13, c[0x0][0x278] ;  /* 0x00009e00ff0d7b82 */ /* 0x001e260000000800 */
[----:B------:R-:W-:Y:S01]  /*1e310*/  LEA R10, P3, R2, R3, 0x1 ;  /* 0x00000003020a7211 */ /* 0x000fe200078608ff */
[----:B------:R-:W-:Y:S01]  /*1e320*/  STG.E.U16 desc[UR60][R8.64], R56 ;  /* 0x0000003808007986 */ /* 0x000fe2000c10153c */
[----:B-1----:R-:W-:-:S02]  /*1e330*/  LEA R0, R25, R2, 0x1 ;  /* 0x0000000219007211 */ /* 0x002fc400078e08ff */
[----:B------:R-:W-:Y:S01]  /*1e340*/  LEA.HI.X.SX32 R11, R2, R23, 0x1, P3 ;  /* 0x00000017020b7211 */ /* 0x000fe200018f0eff */
[----:B------:R-:W1:Y:S01]  /*1e350*/  LDS.128 R16, [R22] ;  /* 0x0000000016107984 */ /* 0x000e620000000c00 */
[----:B------:R-:W2:Y:S01]  /*1e360*/  LDC R25, c[0x0][0x278] ;  /* 0x00009e00ff197b82 */ /* 0x000ea20000000800 */
[----:B---3--:R-:W-:Y:S02]  /*1e370*/  IMAD R2, R15, 0x2, R0 ;  /* 0x000000020f027824 */ /* 0x008fe400078e0200 */
[----:B------:R3:W-:Y:S05]  /*1e380*/  STG.E.U16 desc[UR60][R4.64], R57 ;  /* 0x0000003904007986 */ /* 0x0007ea000c10153c */
[----:B------:R-:W4:Y:S01]  /*1e390*/  LDC R15, c[0x0][0x278] ;  /* 0x00009e00ff0f7b82 */ /* 0x000f220000000800 */
[----:B------:R5:W-:Y:S01]  /*1e3a0*/  STG.E.U16 desc[UR60][R6.64], R58 ;  /* 0x0000003a06007986 */ /* 0x000be2000c10153c */
[----:B---3--:R-:W-:-:S04]  /*1e3b0*/  LEA R4, P3, R0, R3, 0x1 ;  /* 0x0000000300047211 */ /* 0x008fc800078608ff */
[----:B------:R-:W-:Y:S01]  /*1e3c0*/  LEA.HI.X.SX32 R5, R0, R23, 0x1, P3 ;  /* 0x0000001700057211 */ /* 0x000fe200018f0eff */
[----:B------:R-:W-:Y:S01]  /*1e3d0*/  IMAD R0, R27, 0x2, R2 ;  /* 0x000000021b007824 */ /* 0x000fe200078e0202 */
[----:B-----5:R-:W-:Y:S01]  /*1e3e0*/  LEA R6, P3, R2, R3, 0x1 ;  /* 0x0000000302067211 */ /* 0x020fe200078608ff */
[----:B------:R-:W3:Y:S01]  /*1e3f0*/  LDC R27, c[0x0][0x278] ;  /* 0x00009e00ff1b7b82 */ /* 0x000ee20000000800 */
[----:B------:R-:W-:Y:S02]  /*1e400*/  PRMT R9, R56, 0x7632, R9 ;  /* 0x0000763238097816 */ /* 0x000fe40000000009 */
[----:B------:R-:W-:Y:S02]  /*1e410*/  LEA.HI.X.SX32 R7, R2, R23, 0x1, P3 ;  /* 0x0000001702077211 */ /* 0x000fe400018f0eff */
[----:B------:R-:W-:Y:S02]  /*1e420*/  LEA R8, P3, R0, R3, 0x1 ;  /* 0x0000000300087211 */ /* 0x000fe400078608ff */
[----:B------:R-:W-:Y:S01]  /*1e430*/  LEA R2, R29, R0, 0x1 ;  /* 0x000000001d027211 */ /* 0x000fe200078e08ff */
[----:B------:R-:W-:Y:S01]  /*1e440*/  STG.E.U16 desc[UR60][R10.64], R59 ;  /* 0x0000003b0a007986 */ /* 0x000fe2000c10153c */
[----:B------:R-:W5:Y:S03]  /*1e450*/  LDC R29, c[0x0][0x278] ;  /* 0x00009e00ff1d7b82 */ /* 0x000f660000000800 */
[----:B------:R1:W-:Y:S01]  /*1e460*/  STG.E.U16 desc[UR60][R4.64], R9 ;  /* 0x0000000904007986 */ /* 0x0003e2000c10153c */
[----:B------:R-:W-:-:S02]  /*1e470*/  PRMT R14, R57, 0x7632, R14 ;  /* 0x00007632390e7816 */ /* 0x000fc4000000000e */
[----:B-1----:R-:W-:Y:S01]  /*1e480*/  LEA.HI.X.SX32 R9, R0, R23, 0x1, P3 ;  /* 0x0000001700097211 */ /* 0x002fe200018f0eff */
[----:B0-----:R-:W-:Y:S01]  /*1e490*/  IMAD R0, R13, 0x2, R2 ;  /* 0x000000020d007824 */ /* 0x001fe200078e0202 */
[----:B------:R-:W-:-:S04]  /*1e4a0*/  LEA R12, P3, R2, R3, 0x1 ;  /* 0x00000003020c7211 */ /* 0x000fc800078608ff */
[----:B------:R-:W-:Y:S01]  /*1e4b0*/  LEA.HI.X.SX32 R13, R2, R23, 0x1, P3 ;  /* 0x00000017020d7211 */ /* 0x000fe200018f0eff */
[----:B--2---:R-:W-:Y:S01]  /*1e4c0*/  IMAD R2, R25, 0x2, R0 ;  /* 0x0000000219027824 */ /* 0x004fe200078e0200 */
[----:B------:R-:W-:Y:S01]  /*1e4d0*/  LEA R4, P3, R0, R3, 0x1 ;  /* 0x0000000300047211 */ /* 0x000fe200078608ff */
[----:B------:R-:W0:Y:S01]  /*1e4e0*/  LDC R25, c[0x0][0x278] ;  /* 0x00009e00ff197b82 */ /* 0x000e220000000800 */
[----:B------:R-:W-:Y:S01]  /*1e4f0*/  PRMT R24, R58, 0x7632, R24 ;  /* 0x000076323a187816 */ /* 0x000fe20000000018 */
[----:B------:R1:W-:Y:S01]  /*1e500*/  STG.E.U16 desc[UR60][R6.64], R14 ;  /* 0x0000000e06007986 */ /* 0x0003e2000c10153c */
[----:B------:R-:W-:Y:S02]  /*1e510*/  LEA.HI.X.SX32 R5, R0, R23, 0x1, P3 ;  /* 0x0000001700057211 */ /* 0x000fe400018f0eff */
[----:B----4-:R-:W-:-:S03]  /*1e520*/  LEA R0, R15, R2, 0x1 ;  /* 0x000000020f007211 */ /* 0x010fc600078e08ff */
[----:B------:R-:W2:Y:S01]  /*1e530*/  LDC R15, c[0x0][0x278] ;  /* 0x00009e00ff0f7b82 */ /* 0x000ea20000000800 */
[----:B------:R4:W-:Y:S01]  /*1e540*/  STG.E.U16 desc[UR60][R8.64], R24 ;  /* 0x0000001808007986 */ /* 0x0009e2000c10153c */
[----:B-1----:R-:W-:-:S04]  /*1e550*/  LEA R6, P3, R2, R3, 0x1 ;  /* 0x0000000302067211 */ /* 0x002fc800078608ff */
[----:B------:R-:W-:Y:S01]  /*1e560*/  LEA.HI.X.SX32 R7, R2, R23, 0x1, P3 ;  /* 0x0000001702077211 */ /* 0x000fe200018f0eff */
[----:B---3--:R-:W-:Y:S01]  /*1e570*/  IMAD R2, R27, 0x2, R0 ;  /* 0x000000021b027824 */ /* 0x008fe200078e0200 */
[----:B----4-:R-:W-:-:S04]  /*1e580*/  LEA R8, P4, R0, R3, 0x1 ;  /* 0x0000000300087211 */ /* 0x010fc800078808ff */
[----:B------:R-:W-:Y:S02]  /*1e590*/  LEA R10, P3, R2, R3, 0x1 ;  /* 0x00000003020a7211 */ /* 0x000fe400078608ff */
[-C--:B------:R-:W-:Y:S01]  /*1e5a0*/  LEA.HI.X.SX32 R9, R0, R23.reuse, 0x1, P4 ;  /* 0x0000001700097211 */ /* 0x080fe200020f0eff */
[----:B-----5:R-:W-:Y:S01]  /*1e5b0*/  IMAD R0, R29, 0x2, R2 ;  /* 0x000000021d007824 */ /* 0x020fe200078e0202 */
[----:B------:R-:W-:Y:S02]  /*1e5c0*/  PRMT R26, R59, 0x7632, R26 ;  /* 0x000076323b1a7816 */ /* 0x000fe4000000001a */
[----:B------:R-:W-:Y:S02]  /*1e5d0*/  LEA.HI.X.SX32 R11, R2, R23, 0x1, P3 ;  /* 0x00000017020b7211 */ /* 0x000fe400018f0eff */
[----:B------:R-:W-:Y:S01]  /*1e5e0*/  LEA R2, R31, R0, 0x1 ;  /* 0x000000001f027211 */ /* 0x000fe200078e08ff */
[----:B------:R1:W-:Y:S04]  /*1e5f0*/  STG.E.U16 desc[UR60][R12.64], R26 ;  /* 0x0000001a0c007986 */ /* 0x0003e8000c10153c */
[----:B0-----:R-:W-:Y:S01]  /*1e600*/  IMAD R14, R25, 0x2, R2 ;  /* 0x00000002190e7824 */ /* 0x001fe200078e0202 */
[----:B------:R0:W-:Y:S01]  /*1e610*/  STG.E.U16 desc[UR60][R4.64], R16 ;  /* 0x0000001004007986 */ /* 0x0001e2000c10153c */
[----:B-1----:R-:W-:-:S03]  /*1e620*/  LEA R12, P3, R0, R3, 0x1 ;  /* 0x00000003000c7211 */ /* 0x002fc600078608ff */
[----:B------:R1:W-:Y:S01]  /*1e630*/  STG.E.U16 desc[UR60][R6.64], R17 ;  /* 0x0000001106007986 */ /* 0x0003e2000c10153c */
[----:B------:R-:W-:-:S03]  /*1e640*/  LEA.HI.X.SX32 R13, R0, R23, 0x1, P3 ;  /* 0x00000017000d7211 */ /* 0x000fc600018f0eff */
[----:B------:R2:W-:Y:S01]  /*1e650*/  STG.E.U16 desc[UR60][R8.64], R18 ;  /* 0x0000001208007986 */ /* 0x0005e2000c10153c */
[----:B0-----:R-:W-:-:S04]  /*1e660*/  LEA R4, P3, R2, R3, 0x1 ;  /* 0x0000000302047211 */ /* 0x001fc800078608ff */
[----:B------:R-:W-:Y:S02]  /*1e670*/  LEA.HI.X.SX32 R5, R2, R23, 0x1, P3 ;  /* 0x0000001702057211 */ /* 0x000fe400018f0eff */
[-C--:B------:R-:W-:Y:S02]  /*1e680*/  LEA R2, P3, R14, R3.reuse, 0x1 ;  /* 0x000000030e027211 */ /* 0x080fe400078608ff */
[----:B-1----:R-:W-:Y:S01]  /*1e690*/  PRMT R7, R16, 0x7632, R7 ;  /* 0x0000763210077816 */ /* 0x002fe20000000007 */
[----:B--2---:R-:W-:Y:S01]  /*1e6a0*/  IMAD R8, R15, 0x2, R14 ;  /* 0x000000020f087824 */ /* 0x004fe200078e020e */
[----:B------:R-:W-:Y:S01]  /*1e6b0*/  PRMT R22, R17, 0x7632, R22 ;  /* 0x0000763211167816 */ /* 0x000fe20000000016 */
[----:B------:R-:W-:Y:S03]  /*1e6c0*/  STG.E.U16 desc[UR60][R10.64], R19 ;  /* 0x000000130a007986 */ /* 0x000fe6000c10153c */
[----:B------:R-:W-:Y:S01]  /*1e6d0*/  LEA R6, P4, R8, R3, 0x1 ;  /* 0x0000000308067211 */ /* 0x000fe200078808ff */
[----:B------:R0:W-:Y:S01]  /*1e6e0*/  STG.E.U16 desc[UR60][R12.64], R7 ;  /* 0x000000070c007986 */ /* 0x0001e2000c10153c */
[----:B------:R-:W-:-:S02]  /*1e6f0*/  PRMT R24, R18, 0x7632, R24 ;  /* 0x0000763212187816 */ /* 0x000fc40000000018 */
[-C--:B------:R-:W-:Y:S02]  /*1e700*/  LEA.HI.X.SX32 R3, R14, R23.reuse, 0x1, P3 ;  /* 0x000000170e037211 */ /* 0x080fe400018f0eff */
[----:B------:R-:W-:Y:S01]  /*1e710*/  PRMT R16, R19, 0x7632, R16 ;  /* 0x0000763213107816 */ /* 0x000fe20000000010 */
[----:B------:R1:W-:Y:S01]  /*1e720*/  STG.E.U16 desc[UR60][R4.64], R22 ;  /* 0x0000001604007986 */ /* 0x0003e2000c10153c */
[----:B0-----:R-:W-:-:S03]  /*1e730*/  LEA.HI.X.SX32 R7, R8, R23, 0x1, P4 ;  /* 0x0000001708077211 */ /* 0x001fc600020f0eff */
[----:B------:R1:W-:Y:S04]  /*1e740*/  STG.E.U16 desc[UR60][R2.64], R24 ;  /* 0x0000001802007986 */ /* 0x0003e8000c10153c */
[----:B------:R1:W-:Y:S01]  /*1e750*/  STG.E.U16 desc[UR60][R6.64], R16 ;  /* 0x0000001006007986 */ /* 0x0003e2000c10153c */
[----:B------:R-:W-:Y:S02]  /*1e760*/  FSEL R0, R170, -INF , P1 ;  /* 0xff800000aa007808 */ /* 0x000fe40000800000 */
[----:B------:R-:W-:-:S03]  /*1e770*/  FSEL R9, R169, -INF , P2 ;  /* 0xff800000a9097808 */ /* 0x000fc60001000000 */
[----:B------:R-:W-:Y:S02]  /*1e780*/  FFMA R8, R0, 0.69314718246459960938, R21 ;  /* 0x3f31721800087823 */ /* 0x000fe40000000015 */
[----:B------:R-:W-:Y:S01]  /*1e790*/  FFMA R9, R9, 0.69314718246459960938, R20 ;  /* 0x3f31721809097823 */ /* 0x000fe20000000014 */
[----:B------:R-:W-:Y:S01]  /*1e7a0*/  BAR.SYNC.DEFER_BLOCKING 0x0 ;  /* 0x0000000000007b1d */ /* 0x000fe20000010000 */
[----:B------:R-:W-:-:S07]  /*1e7b0*/  LOP3.LUT P0, RZ, R171, 0x80, RZ, 0xc0, !PT ;  /* 0x00000080abff7812 */ /* 0x000fce000780c0ff */
[----:B------:R-:W0:Y:S01]  /*1e7c0*/  LDC R0, c[0x0][0x27c] ;  /* 0x00009f00ff007b82 */ /* 0x000e220000000800 */
[----:B------:R1:W-:Y:S07]  /*1e7d0*/  STS.64 [R168], R8 ;  /* 0x00000008a8007388 */ /* 0x0003ee0000000a00 */
[----:B------:R-:W-:Y:S06]  /*1e7e0*/  BAR.SYNC.DEFER_BLOCKING 0x0 ;  /* 0x0000000000007b1d */ /* 0x000fec0000010000 */
[----:B------:R-:W-:Y:S05]  /*1e7f0*/  @P0 EXIT ;  /* 0x000000000000094d */ /* 0x000fea0003800000 */
[----:B-1----:R-:W2:Y:S01]  /*1e800*/  LDL.LU R168, [R1+0x208] ;  /* 0x0002080001a87983 */ /* 0x002ea20000300800 */
[----:B------:R-:W1:Y:S01]  /*1e810*/  LDC.64 R6, c[0x0][0x230] ;  /* 0x00008c00ff067b82 */ /* 0x000e620000000a00 */
[----:B0-----:R-:W-:Y:S02]  /*1e820*/  IMAD R0, R86, R0, RZ ;  /* 0x0000000056007224 */ /* 0x001fe400078e02ff */
[C---:B------:R-:W-:Y:S02]  /*1e830*/  IMAD.SHL.U32 R2, R82.reuse, 0x4, RZ ;  /* 0x0000000452027824 */ /* 0x040fe400078e00ff */
[----:B------:R-:W-:Y:S01]  /*1e840*/  IMAD.HI R4, R82, 0x4, RZ ;  /* 0x0000000452047827 */ /* 0x000fe200078e02ff */
[----:B------:R-:W-:-:S03]  /*1e850*/  SHF.L.U32 R3, R0, 0x2, RZ ;  /* 0x0000000200037819 */ /* 0x000fc600000006ff */
[----:B------:R-:W-:Y:S01]  /*1e860*/  IMAD.HI R0, R0, 0x4, RZ ;  /* 0x0000000400007827 */ /* 0x000fe200078e02ff */
[----:B-1----:R-:W-:-:S04]  /*1e870*/  IADD3 R2, P0, P1, R2, R6, R3 ;  /* 0x0000000602027210 */ /* 0x002fc8000791e003 */
[----:B------:R-:W-:Y:S01]  /*1e880*/  IADD3.X R3, R4, R7, R0, P0, P1 ;  /* 0x0000000704037210 */ /* 0x000fe200007e2400 */
[----:B--2---:R-:W0:Y:S04]  /*1e890*/  LDS R5, [R168] ;  /* 0x00000000a8057984 */ /* 0x004e280000000800 */
[----:B0-----:R-:W-:Y:S01]  /*1e8a0*/  STG.E desc[UR60][R2.64], R5 ;  /* 0x0000000502007986 */ /* 0x001fe2000c10193c */
[----:B------:R-:W-:Y:S05]  /*1e8b0*/  EXIT ;  /* 0x000000000000794d */ /* 0x000fea0003800000 */
.L_x_2:
[----:B------:R-:W-:-:S00]  /*1e8c0*/  BRA `(.L_x_2) ;  /* 0xfffffffc00fc7947 */ /* 0x000fc0000383ffff */
[----:B------:R-:W-:-:S00]  /*1e8d0*/  NOP ;  /* 0x0000000000007918 */ /* 0x000fc00000000000 */
        /* <DEDUP_REMOVED lines=10> */
.L_x_3:


//--------------------- .nv.global.init           --------------------------
	.section	.nv.global.init,"aw",@progbits
.nv.global.init:
	.type		_$_str,@object
	.size		_$_str,(.L_0 - _$_str)
_$_str:
        /*0000*/ 	.byte	0x5f, 0x5f, 0x43, 0x55, 0x44, 0x41, 0x5f, 0x46, 0x54, 0x5a, 0x00
.L_0:


//--------------------- .nv.shared.attn_fwd       --------------------------
	.section	.nv.shared.attn_fwd,"aw",@nobits
	.sectionflags	@""
	.align	16
	.zero		1024


//--------------------- .nv.shared.reserved.0     --------------------------
	.section	.nv.shared.reserved.0,"aw",@nobits
	.weak		__nv_reservedSMEM_offset_0_alias
	.size		__nv_reservedSMEM_offset_0_alias, 0, 0
	.other		__nv_reservedSMEM_offset_0_alias,@"STO_CUDA_RESERVED_SHARED STV_DEFAULT"
__nv_reservedSMEM_offset_0_alias:
	.zero		0


//--------------------- .nv.constant0.attn_fwd    --------------------------
	.section	.nv.constant0.attn_fwd,"a",@progbits
	.sectionflags	@""
	.align	4
.nv.constant0.attn_fwd:
	.zero		664


//--------------------- SYMBOLS --------------------------

	.type		.nv.reservedSmem.offset0,@object
	.size		.nv.reservedSmem.offset0,0x4
